def attn_fwd(
    Q,
    K,
    V,
    Out,
    Lse,
    sm_scale,
    stride_qz,
    stride_qh,
    stride_qm,
    stride_qk,
    stride_kz,
    stride_kh,
    stride_kn,
    stride_kk,
    stride_vz,
    stride_vh,
    stride_vn,
    stride_vk,
    stride_oz,
    stride_oh,
    stride_om,
    stride_ok,
    seqlen_q,
    seqlen_k,
    BLOCK_M: tl.constexpr,
    BLOCK_N: tl.constexpr,
    HEAD_DIM: tl.constexpr,
    CAUSAL: tl.constexpr,
):
    start_m = tl.program_id(0)
    off_hz = tl.program_id(1)
    q_off = off_hz * stride_qh
    k_off = off_hz * stride_kh
    v_off = off_hz * stride_vh
    offs_m = start_m * BLOCK_M + tl.arange(0, BLOCK_M)
    offs_d = tl.arange(0, HEAD_DIM)
    offs_n = tl.arange(0, BLOCK_N)
    q_ptrs = Q + q_off + offs_m[:, None] * stride_qm + offs_d[None, :] * stride_qk
    k_ptrs = K + k_off + offs_d[:, None] * stride_kk + offs_n[None, :] * stride_kn
    v_ptrs = V + v_off + offs_n[:, None] * stride_vn + offs_d[None, :] * stride_vk
    m_i = tl.full([BLOCK_M], float("-inf"), dtype=tl.float32)
    l_i = tl.zeros([BLOCK_M], dtype=tl.float32) + 1.0
    acc = tl.zeros([BLOCK_M, HEAD_DIM], dtype=tl.float32)
    q = tl.load(q_ptrs)
    acc, l_i, m_i = _attn_fwd_inner(
        acc,
        l_i,
        m_i,
        q,
        k_ptrs,
        v_ptrs,
        sm_scale,
        stride_kn,
        stride_vn,
        start_m,
        seqlen_k,
        BLOCK_M,
        BLOCK_N,
        HEAD_DIM,
        CAUSAL,
    )
    acc = acc / l_i[:, None]
    lse = m_i + tl.math.log2(l_i) / 1.4426950408889634
    o_ptrs = (
        Out
        + off_hz * stride_oh
        + offs_m[:, None] * stride_om
        + offs_d[None, :] * stride_ok
    )
    tl.store(o_ptrs, acc.to(Out.dtype.element_ty))
    tl.store(Lse + off_hz * seqlen_q + offs_m, lse)

# config = {"BLOCK_M": 32, "BLOCK_N": 128, "HEAD_DIM": 512, "arch": "sm_90", "causal": false, "dtype": "bf16", "num_stages": 4, "num_warps": 8}
# arch = sm_90


// ===== COMPILED SASS (sm_90a) =====

	.target	sm_90a

	.elftype	@"ET_EXEC"


//--------------------- .note.nv.tkinfo           --------------------------
	.section	.note.nv.tkinfo,"",@"SHT_NOTE"
	.sectionflags	@"SHF_NOTE_NV_TKINFO"
	.tkinfo
        /*0018*/ 	.word	0x00000002
        /*0030*/ 	.string	""
        /*0030*/ 	.string	"ptxas"
        /*0030*/ 	.string	"Cuda compilation tools, release 13.0, V13.0.88"
        /*0030*/ 	.string	"Build cuda_13.0.r13.0/compiler.36424714_0"
        /*0030*/ 	.string	"-v  -suppress-debug-info  -lineinfo  -arch sm_90a "



//--------------------- .note.nv.cuinfo           --------------------------
	.section	.note.nv.cuinfo,"",@"SHT_NOTE"
	.sectionflags	@"SHF_NOTE_NV_CUINFO"
        /*0018*/ 	.short	0x0002
        /*001a*/ 	.short	0x005a
        /*001c*/ 	.short	0x0082
	.zero		2


//--------------------- .nv.info                  --------------------------
	.section	.nv.info,"",@"SHT_CUDA_INFO"
	.align	4


	//----- nvinfo : EIATTR_REGCOUNT
	.align		4
        /*0000*/ 	.byte	0x04, 0x2f
        /*0002*/ 	.short	(.L_2 - .L_1)
	.align		4
.L_1:
        /*0004*/ 	.word	index@(attn_fwd)
        /*0008*/ 	.word	0x00000020


	//----- nvinfo : EIATTR_FRAME_SIZE
	.align		4
.L_2:
        /*000c*/ 	.byte	0x04, 0x11
        /*000e*/ 	.short	(.L_4 - .L_3)
	.align		4
.L_3:
        /*0010*/ 	.word	index@(attn_fwd)
        /*0014*/ 	.word	0x00002600


	//----- nvinfo : EIATTR_MIN_STACK_SIZE
	.align		4
.L_4:
        /*0018*/ 	.byte	0x04, 0x12
        /*001a*/ 	.short	(.L_6 - .L_5)
	.align		4
.L_5:
        /*001c*/ 	.word	index@(attn_fwd)
        /*0020*/ 	.word	0x00002600
.L_6:


//--------------------- .nv.compat                --------------------------
	.section	.nv.compat,"",@"SHT_CUDA_COMPAT_INFO"
	.align	4
        /*0000*/ 	.byte	0x02, 0x09, 0x01, 0x00, 0x02, 0x02, 0x01, 0x00, 0x02, 0x05, 0x05, 0x00, 0x03, 0x07, 0x01, 0x01
        /*0010*/ 	.byte	0x02, 0x03, 0x00, 0x00, 0x02, 0x06, 0x01, 0x00, 0x04, 0x0b, 0x08, 0x00, 0x00, 0x00, 0x00, 0x00
        /*0020*/ 	.byte	0x00, 0x00, 0x00, 0x00


//--------------------- .nv.info.attn_fwd         --------------------------
	.section	.nv.info.attn_fwd,"",@"SHT_CUDA_INFO"
	.sectionflags	@""
	.align	4


	//----- nvinfo : EIATTR_CUDA_API_VERSION
	.align		4
        /*0000*/ 	.byte	0x04, 0x37
        /*0002*/ 	.short	(.L_8 - .L_7)
.L_7:
        /*0004*/ 	.word	0x00000082


	//----- nvinfo : EIATTR_KPARAM_INFO
	.align		4
.L_8:
        /*0008*/ 	.byte	0x04, 0x17
        /*000a*/ 	.short	(.L_10 - .L_9)
.L_9:
        /*000c*/ 	.word	0x00000000
        /*0010*/ 	.short	0x0019
        /*0012*/ 	.short	0x0080
        /*0014*/ 	.byte	0x00, 0xf4, 0x21, 0x00


	//----- nvinfo : EIATTR_KPARAM_INFO
	.align		4
.L_10:
        /*0018*/ 	.byte	0x04, 0x17
        /*001a*/ 	.short	(.L_12 - .L_11)
.L_11:
        /*001c*/ 	.word	0x00000000
        /*0020*/ 	.short	0x0018
        /*0022*/ 	.short	0x0078
        /*0024*/ 	.byte	0x00, 0xf4, 0x21, 0x00


	//----- nvinfo : EIATTR_KPARAM_INFO
	.align		4
.L_12:
        /*0028*/ 	.byte	0x04, 0x17
        /*002a*/ 	.short	(.L_14 - .L_13)
.L_13:
        /*002c*/ 	.word	0x00000000
        /*0030*/ 	.short	0x0017
        /*0032*/ 	.short	0x0070
        /*0034*/ 	.byte	0x00, 0xf0, 0x11, 0x00


	//----- nvinfo : EIATTR_KPARAM_INFO
	.align		4
.L_14:
        /*0038*/ 	.byte	0x04, 0x17
        /*003a*/ 	.short	(.L_16 - .L_15)
.L_15:
        /*003c*/ 	.word	0x00000000
        /*0040*/ 	.short	0x0016
        /*0042*/ 	.short	0x006c
        /*0044*/ 	.byte	0x00, 0xf0, 0x11, 0x00


	//----- nvinfo : EIATTR_KPARAM_INFO
	.align		4
.L_16:
        /*0048*/ 	.byte	0x04, 0x17
        /*004a*/ 	.short	(.L_18 - .L_17)
.L_17:
        /*004c*/ 	.word	0x00000000
        /*0050*/ 	.short	0x0015
        /*0052*/ 	.short	0x0068
        /*0054*/ 	.byte	0x00, 0xf0, 0x11, 0x00


	//----- nvinfo : EIATTR_KPARAM_INFO
	.align		4
.L_18:
        /*0058*/ 	.byte	0x04, 0x17
        /*005a*/ 	.short	(.L_20 - .L_19)
.L_19:
        /*005c*/ 	.word	0x00000000
        /*0060*/ 	.short	0x0014
        /*0062*/ 	.short	0x0064
        /*0064*/ 	.byte	0x00, 0xf0, 0x11, 0x00


	//----- nvinfo : EIATTR_KPARAM_INFO
	.align		4
.L_20:
        /*0068*/ 	.byte	0x04, 0x17
        /*006a*/ 	.short	(.L_22 - .L_21)
.L_21:
        /*006c*/ 	.word	0x00000000
        /*0070*/ 	.short	0x0013
        /*0072*/ 	.short	0x0060
        /*0074*/ 	.byte	0x00, 0xf0, 0x11, 0x00


	//----- nvinfo : EIATTR_KPARAM_INFO
	.align		4
.L_22:
        /*0078*/ 	.byte	0x04, 0x17
        /*007a*/ 	.short	(.L_24 - .L_23)
.L_23:
        /*007c*/ 	.word	0x00000000
        /*0080*/ 	.short	0x0012
        /*0082*/ 	.short	0x005c
        /*0084*/ 	.byte	0x00, 0xf0, 0x11, 0x00


	//----- nvinfo : EIATTR_KPARAM_INFO
	.align		4
.L_24:
        /*0088*/ 	.byte	0x04, 0x17
        /*008a*/ 	.short	(.L_26 - .L_25)
.L_25:
        /*008c*/ 	.word	0x00000000
        /*0090*/ 	.short	0x0011
        /*0092*/ 	.short	0x0058
        /*0094*/ 	.byte	0x00, 0xf0, 0x11, 0x00


	//----- nvinfo : EIATTR_KPARAM_INFO
	.align		4
.L_26:
        /*0098*/ 	.byte	0x04, 0x17
        /*009a*/ 	.short	(.L_28 - .L_27)
.L_27:
        /*009c*/ 	.word	0x00000000
        /*00a0*/ 	.short	0x0010
        /*00a2*/ 	.short	0x0054
        /*00a4*/ 	.byte	0x00, 0xf0, 0x11, 0x00


	//----- nvinfo : EIATTR_KPARAM_INFO
	.align		4
.L_28:
        /*00a8*/ 	.byte	0x04, 0x17
        /*00aa*/ 	.short	(.L_30 - .L_29)
.L_29:
        /*00ac*/ 	.word	0x00000000
        /*00b0*/ 	.short	0x000f
        /*00b2*/ 	.short	0x0050
        /*00b4*/ 	.byte	0x00, 0xf0, 0x11, 0x00


	//----- nvinfo : EIATTR_KPARAM_INFO
	.align		4
.L_30:
        /*00b8*/ 	.byte	0x04, 0x17
        /*00ba*/ 	.short	(.L_32 - .L_31)
.L_31:
        /*00bc*/ 	.word	0x00000000
        /*00c0*/ 	.short	0x000e
        /*00c2*/ 	.short	0x004c
        /*00c4*/ 	.byte	0x00, 0xf0, 0x11, 0x00


	//----- nvinfo : EIATTR_KPARAM_INFO
	.align		4
.L_32:
        /*00c8*/ 	.byte	0x04, 0x17
        /*00ca*/ 	.short	(.L_34 - .L_33)
.L_33:
        /*00cc*/ 	.word	0x00000000
        /*00d0*/ 	.short	0x000d
        /*00d2*/ 	.short	0x0048
        /*00d4*/ 	.byte	0x00, 0xf0, 0x11, 0x00


	//----- nvinfo : EIATTR_KPARAM_INFO
	.align		4
.L_34:
        /*00d8*/ 	.byte	0x04, 0x17
        /*00da*/ 	.short	(.L_36 - .L_35)
.L_35:
        /*00dc*/ 	.word	0x00000000
        /*00e0*/ 	.short	0x000c
        /*00e2*/ 	.short	0x0044
        /*00e4*/ 	.byte	0x00, 0xf0, 0x11, 0x00


	//----- nvinfo : EIATTR_KPARAM_INFO
	.align		4
.L_36:
        /*00e8*/ 	.byte	0x04, 0x17
        /*00ea*/ 	.short	(.L_38 - .L_37)
.L_37:
        /*00ec*/ 	.word	0x00000000
        /*00f0*/ 	.short	0x000b
        /*00f2*/ 	.short	0x0040
        /*00f4*/ 	.byte	0x00, 0xf0, 0x11, 0x00


	//----- nvinfo : EIATTR_KPARAM_INFO
	.align		4
.L_38:
        /*00f8*/ 	.byte	0x04, 0x17
        /*00fa*/ 	.short	(.L_40 - .L_39)
.L_39:
        /*00fc*/ 	.word	0x00000000
        /*0100*/ 	.short	0x000a
        /*0102*/ 	.short	0x003c
        /*0104*/ 	.byte	0x00, 0xf0, 0x11, 0x00


	//----- nvinfo : EIATTR_KPARAM_INFO
	.align		4
.L_40:
        /*0108*/ 	.byte	0x04, 0x17
        /*010a*/ 	.short	(.L_42 - .L_41)
.L_41:
        /*010c*/ 	.word	0x00000000
        /*0110*/ 	.short	0x0009
        /*0112*/ 	.short	0x0038
        /*0114*/ 	.byte	0x00, 0xf0, 0x11, 0x00


	//----- nvinfo : EIATTR_KPARAM_INFO
	.align		4
.L_42:
        /*0118*/ 	.byte	0x04, 0x17
        /*011a*/ 	.short	(.L_44 - .L_43)
.L_43:
        /*011c*/ 	.word	0x00000000
        /*0120*/ 	.short	0x0008
        /*0122*/ 	.short	0x0034
        /*0124*/ 	.byte	0x00, 0xf0, 0x11, 0x00


	//----- nvinfo : EIATTR_KPARAM_INFO
	.align		4
.L_44:
        /*0128*/ 	.byte	0x04, 0x17
        /*012a*/ 	.short	(.L_46 - .L_45)
.L_45:
        /*012c*/ 	.word	0x00000000
        /*0130*/ 	.short	0x0007
        /*0132*/ 	.short	0x0030
        /*0134*/ 	.byte	0x00, 0xf0, 0x11, 0x00


	//----- nvinfo : EIATTR_KPARAM_INFO
	.align		4
.L_46:
        /*0138*/ 	.byte	0x04, 0x17
        /*013a*/ 	.short	(.L_48 - .L_47)
.L_47:
        /*013c*/ 	.word	0x00000000
        /*0140*/ 	.short	0x0006
        /*0142*/ 	.short	0x002c
        /*0144*/ 	.byte	0x00, 0xf0, 0x11, 0x00


	//----- nvinfo : EIATTR_KPARAM_INFO
	.align		4
.L_48:
        /*0148*/ 	.byte	0x04, 0x17
        /*014a*/ 	.short	(.L_50 - .L_49)
.L_49:
        /*014c*/ 	.word	0x00000000
        /*0150*/ 	.short	0x0005
        /*0152*/ 	.short	0x0028
        /*0154*/ 	.byte	0x00, 0xf0, 0x11, 0x00


	//----- nvinfo : EIATTR_KPARAM_INFO
	.align		4
.L_50:
        /*0158*/ 	.byte	0x04, 0x17
        /*015a*/ 	.short	(.L_52 - .L_51)
.L_51:
        /*015c*/ 	.word	0x00000000
        /*0160*/ 	.short	0x0004
        /*0162*/ 	.short	0x0020
        /*0164*/ 	.byte	0x00, 0xf4, 0x21, 0x00


	//----- nvinfo : EIATTR_KPARAM_INFO
	.align		4
.L_52:
        /*0168*/ 	.byte	0x04, 0x17
        /*016a*/ 	.short	(.L_54 - .L_53)
.L_53:
        /*016c*/ 	.word	0x00000000
        /*0170*/ 	.short	0x0003
        /*0172*/ 	.short	0x0018
        /*0174*/ 	.byte	0x00, 0xf4, 0x21, 0x00


	//----- nvinfo : EIATTR_KPARAM_INFO
	.align		4
.L_54:
        /*0178*/ 	.byte	0x04, 0x17
        /*017a*/ 	.short	(.L_56 - .L_55)
.L_55:
        /*017c*/ 	.word	0x00000000
        /*0180*/ 	.short	0x0002
        /*0182*/ 	.short	0x0010
        /*0184*/ 	.byte	0x00, 0xf4, 0x21, 0x00


	//----- nvinfo : EIATTR_KPARAM_INFO
	.align		4
.L_56:
        /*0188*/ 	.byte	0x04, 0x17
        /*018a*/ 	.short	(.L_58 - .L_57)
.L_57:
        /*018c*/ 	.word	0x00000000
        /*0190*/ 	.short	0x0001
        /*0192*/ 	.short	0x0008
        /*0194*/ 	.byte	0x00, 0xf4, 0x21, 0x00


	//----- nvinfo : EIATTR_KPARAM_INFO
	.align		4
.L_58:
        /*0198*/ 	.byte	0x04, 0x17
        /*019a*/ 	.short	(.L_60 - .L_59)
.L_59:
        /*019c*/ 	.word	0x00000000
        /*01a0*/ 	.short	0x0000
        /*01a2*/ 	.short	0x0000
        /*01a4*/ 	.byte	0x00, 0xf4, 0x21, 0x00


	//----- nvinfo : EIATTR_SPARSE_MMA_MASK
	.align		4
.L_60:
        /*01a8*/ 	.byte	0x03, 0x50
        /*01aa*/ 	.short	0x0000


	//----- nvinfo : EIATTR_MAXREG_COUNT
	.align		4
        /*01ac*/ 	.byte	0x03, 0x1b
        /*01ae*/ 	.short	0x00ff


	//----- nvinfo : EIATTR_NUM_BARRIERS
	.align		4
        /*01b0*/ 	.byte	0x02, 0x4c
        /*01b2*/ 	.byte	0x01
	.zero		1


	//----- nvinfo : EIATTR_ANNOTATIONS
	.align		4
        /*01b4*/ 	.byte	0x04, 0x55
        /*01b6*/ 	.short	(.L_62 - .L_61)


	//   ....[0]....
.L_61:
        /*01b8*/ 	.word	0x00000001
        /*01bc*/ 	.byte	0x20, 0x01, 0x00, 0x00, 0x01, 0x00, 0x00, 0x00, 0x30, 0x04, 0x00, 0x00, 0x01, 0x00, 0x00, 0x00
        /* <DEDUP_REMOVED lines=2833> */
        /*b2dc*/ 	.byte	0xb0, 0xd4, 0x02, 0x00


	//----- nvinfo : EIATTR_MERCURY_ISA_VERSION
	.align		4
.L_62:
        /*b2e0*/ 	.byte	0x03, 0x5f
        /*b2e2*/ 	.short	0x0101


	//----- nvinfo : EIATTR_COOP_GROUP_MASK_REGIDS
	.align		4
        /*b2e4*/ 	.byte	0x04, 0x29
        /*b2e6*/ 	.short	(.L_64 - .L_63)


	//   ....[0]....
.L_63:
        /*b2e8*/ 	.word	0xffffffff


	//   ....[1]....
        /*b2ec*/ 	.word	0xffffffff


	//   ....[2]....
        /*b2f0*/ 	.word	0xffffffff


	//   ....[3]....
        /*b2f4*/ 	.word	0xffffffff


	//   ....[4]....
        /*b2f8*/ 	.word	0xffffffff


	//   ....[5]....
        /*b2fc*/ 	.word	0xffffffff


	//   ....[6]....
        /*b300*/ 	.word	0xffffffff


	//   ....[7]....
        /*b304*/ 	.word	0xffffffff


	//   ....[8]....
        /*b308*/ 	.word	0xffffffff


	//   ....[9]....
        /*b30c*/ 	.word	0xffffffff


	//   ....[10]....
        /*b310*/ 	.word	0xffffffff


	//   ....[11]....
        /*b314*/ 	.word	0xffffffff


	//   ....[12]....
        /*b318*/ 	.word	0xffffffff


	//   ....[13]....
        /*b31c*/ 	.word	0xffffffff


	//   ....[14]....
        /*b320*/ 	.word	0xffffffff


	//   ....[15]....
        /*b324*/ 	.word	0xffffffff


	//   ....[16]....
        /*b328*/ 	.word	0xffffffff


	//   ....[17]....
        /*b32c*/ 	.word	0xffffffff


	//   ....[18]....
        /*b330*/ 	.word	0xffffffff


	//   ....[19]....
        /*b334*/ 	.word	0xffffffff


	//   ....[20]....
        /*b338*/ 	.word	0xffffffff


	//   ....[21]....
        /*b33c*/ 	.word	0xffffffff


	//----- nvinfo : EIATTR_COOP_GROUP_INSTR_OFFSETS
	.align		4
.L_64:
        /*b340*/ 	.byte	0x04, 0x28
        /*b342*/ 	.short	(.L_66 - .L_65)


	//   ....[0]....
.L_65:
        /*b344*/ 	.word	0x00018550


	//   ....[1]....
        /*b348*/ 	.word	0x00018560


	//   ....[2]....
        /*b34c*/ 	.word	0x00018570


	//   ....[3]....
        /*b350*/ 	.word	0x00018580


	//   ....[4]....
        /*b354*/ 	.word	0x000185d0


	//   ....[5]....
        /*b358*/ 	.word	0x000185e0


	//   ....[6]....
        /*b35c*/ 	.word	0x000185f0


	//   ....[7]....
        /*b360*/ 	.word	0x00018600


	//   ....[8]....
        /*b364*/ 	.word	0x00018700


	//   ....[9]....
        /*b368*/ 	.word	0x00018720


	//   ....[10]....
        /*b36c*/ 	.word	0x00018740


	//   ....[11]....
        /*b370*/ 	.word	0x00018df0


	//   ....[12]....
        /*b374*/ 	.word	0x00018e00


	//   ....[13]....
        /*b378*/ 	.word	0x00018e10


	//   ....[14]....
        /*b37c*/ 	.word	0x00018e20


	//   ....[15]....
        /*b380*/ 	.word	0x00018e70


	//   ....[16]....
        /*b384*/ 	.word	0x00018e80


	//   ....[17]....
        /*b388*/ 	.word	0x00018e90


	//   ....[18]....
        /*b38c*/ 	.word	0x00018ea0


	//   ....[19]....
        /*b390*/ 	.word	0x00018f70


	//   ....[20]....
        /*b394*/ 	.word	0x00018f90


	//   ....[21]....
        /*b398*/ 	.word	0x00018fb0


	//----- nvinfo : EIATTR_EXIT_INSTR_OFFSETS
	.align		4
.L_66:
        /*b39c*/ 	.byte	0x04, 0x1c
        /*b39e*/ 	.short	(.L_68 - .L_67)


	//   ....[0]....
.L_67:
        /*b3a0*/ 	.word	0x0002d4a0


	//   ....[1]....
        /*b3a4*/ 	.word	0x0002d4e0


	//----- nvinfo : EIATTR_REQNTID
	.align		4
.L_68:
        /*b3a8*/ 	.byte	0x04, 0x10
        /*b3aa*/ 	.short	(.L_70 - .L_69)
.L_69:
        /*b3ac*/ 	.word	0x00000100
        /*b3b0*/ 	.word	0x00000001
        /*b3b4*/ 	.word	0x00000001


	//----- nvinfo : EIATTR_CBANK_PARAM_SIZE
	.align		4
.L_70:
        /*b3b8*/ 	.byte	0x03, 0x19
        /*b3ba*/ 	.short	0x0088


	//----- nvinfo : EIATTR_PARAM_CBANK
	.align		4
        /*b3bc*/ 	.byte	0x04, 0x0a
        /*b3be*/ 	.short	(.L_72 - .L_71)
	.align		4
.L_71:
        /*b3c0*/ 	.word	index@(.nv.constant0.attn_fwd)
        /*b3c4*/ 	.short	0x0210
        /*b3c6*/ 	.short	0x0088


	//----- nvinfo : EIATTR_SW_WAR
	.align		4
.L_72:
        /*b3c8*/ 	.byte	0x04, 0x36
        /*b3ca*/ 	.short	(.L_74 - .L_73)
.L_73:
        /*b3cc*/ 	.word	0x00000008
.L_74:


//--------------------- .nv.callgraph             --------------------------
	.section	.nv.callgraph,"",@"SHT_CUDA_CALLGRAPH"
	.align	4
	.sectionentsize	8
	.align		4
        /*0000*/ 	.word	0x00000000
	.align		4
        /*0004*/ 	.word	0xffffffff
	.align		4
        /*0008*/ 	.word	0x00000000
	.align		4
        /*000c*/ 	.word	0xfffffffe
	.align		4
        /*0010*/ 	.word	0x00000000
	.align		4
        /*0014*/ 	.word	0xfffffffd
	.align		4
        /*0018*/ 	.word	0x00000000
	.align		4
        /*001c*/ 	.word	0xfffffffc


//--------------------- .nv.constant4             --------------------------
	.section	.nv.constant4,"a",@progbits
	.align	8
	.align		8
.nv.constant4:
        /*0000*/ 	.dword	_$_str


//--------------------- .text.attn_fwd            --------------------------
	.section	.text.attn_fwd,"ax",@progbits
	.align	128
        .global         attn_fwd
        .type           attn_fwd,@function
        .size           attn_fwd,(.L_x_3 - attn_fwd)
        .other          attn_fwd,@"STO_CUDA_ENTRY STV_DEFAULT"
attn_fwd:
.text.attn_fwd:
[----:B------:R-:W0:Y:S01]  /*0000*/  LDC R1, c[0x0][0x28] ;  /* 0x00000a00ff017b82 */ /* 0x000e220000000800 */
[----:B------:R-:W1:Y:S07]  /*0010*/  S2R R2, SR_TID.X ;  /* 0x0000000000027919 */ /* 0x000e6e0000002100 */
[----:B------:R-:W2:Y:S01]  /*0020*/  S2UR UR7, SR_CTAID.Y ;  /* 0x00000000000779c3 */ /* 0x000ea20000002600 */
[----:B------:R-:W-:Y:S01]  /*0030*/  ULDC.64 UR4, c[0x0][0x240] ;  /* 0x0000900000047ab9 */ /* 0x000fe20000000a00 */
[----:B0-----:R-:W-:Y:S01]  /*0040*/  IADD3 R1, R1, -0x2600, RZ ;  /* 0xffffda0001017810 */ /* 0x001fe20007ffe0ff */
[----:B------:R-:W0:Y:S01]  /*0050*/  S2R R3, SR_CTAID.X ;  /* 0x0000000000037919 */ /* 0x000e220000002500 */
[----:B------:R-:W-:-:S04]  /*0060*/  ULDC.64 UR10, c[0x0][0x208] ;  /* 0x00008200000a7ab9 */ /* 0x000fc80000000a00 */
[----:B------:R-:W3:Y:S08]  /*0070*/  LDC R19, c[0x0][0x248] ;  /* 0x00009200ff137b82 */ /* 0x000ef00000000800 */
[----:B------:R-:W4:Y:S01]  /*0080*/  LDC.64 R6, c[0x0][0x210] ;  /* 0x00008400ff067b82 */ /* 0x000f220000000a00 */
[----:B--2---:R-:W-:-:S04]  /*0090*/  UIMAD UR4, UR7, UR4, URZ ;  /* 0x00000004070472a4 */ /* 0x004fc8000f8e023f */
[----:B------:R-:W-:Y:S01]  /*00a0*/  USHF.L.U32 UR6, UR4, 0x1, URZ ;  /* 0x0000000104067899 */ /* 0x000fe2000800063f */
[----:B-1----:R-:W-:Y:S02]  /*00b0*/  LOP3.LUT R0, R2, 0x1f, RZ, 0xc0, !PT ;  /* 0x0000001f02007812 */ /* 0x002fe400078ec0ff */
[----:B------:R-:W-:-:S03]  /*00c0*/  SHF.R.U32.HI R2, RZ, 0x5, R2 ;  /* 0x00000005ff027819 */ /* 0x000fc60000011602 */
[----:B0-----:R-:W-:Y:S01]  /*00d0*/  IMAD R4, R3, 0x20, R0 ;  /* 0x0000002003047824 */ /* 0x001fe200078e0200 */
[----:B------:R-:W-:-:S03]  /*00e0*/  SGXT.U32 R2, R2, 0x3 ;  /* 0x000000030202781a */ /* 0x000fc60000000000 */
[----:B------:R-:W-:Y:S01]  /*00f0*/  IMAD R0, R4, UR5, RZ ;  /* 0x0000000504007c24 */ /* 0x000fe2000f8e02ff */
[----:B------:R-:W-:Y:S01]  /*0100*/  UIMAD.WIDE UR4, UR4, 0x2, URZ ;  /* 0x00000002040478a5 */ /* 0x000fe2000f8e023f */
[----:B---3--:R-:W-:Y:S01]  /*0110*/  IMAD R5, R2, R19, RZ ;  /* 0x0000001302057224 */ /* 0x008fe200078e02ff */
[----:B------:R0:W-:Y:S02]  /*0120*/  STL [R1+0x144c], R4 ;  /* 0x00144c0401007387 */ /* 0x0001e40000100800 */
[C---:B------:R-:W-:Y:S01]  /*0130*/  SHF.L.U32 R3, R0.reuse, 0x1, RZ ;  /* 0x0000000100037819 */ /* 0x040fe200000006ff */
[----:B------:R-:W-:-:S03]  /*0140*/  IMAD.HI R0, R0, 0x2, RZ ;  /* 0x0000000200007827 */ /* 0x000fc600078e02ff */
[----:B----4-:R-:W-:Y:S01]  /*0150*/  IADD3 R18, P0, P1, R3, UR6, R6 ;  /* 0x0000000603127c10 */ /* 0x010fe2000f91e006 */
[----:B------:R-:W-:-:S03]  /*0160*/  IMAD R3, R19, 0x8, R5 ;  /* 0x0000000813037824 */ /* 0x000fc600078e0205 */
[----:B------:R-:W-:Y:S02]  /*0170*/  IADD3.X R0, R0, UR5, R7, P0, P1 ;  /* 0x0000000500007c10 */ /* 0x000fe400087e2407 */
[-C--:B------:R-:W-:Y:S02]  /*0180*/  LEA R8, P0, R5, R18.reuse, 0x1 ;  /* 0x0000001205087211 */ /* 0x080fe400078008ff */
[----:B------:R-:W-:Y:S02]  /*0190*/  LEA R7, R19, R3, 0x3 ;  /* 0x0000000313077211 */ /* 0x000fe400078e18ff */
[----:B0-----:R-:W-:Y:S02]  /*01a0*/  LEA R4, P1, R3, R18, 0x1 ;  /* 0x0000001203047211 */ /* 0x001fe400078208ff */
[----:B------:R-:W-:Y:S01]  /*01b0*/  LEA.HI.X.SX32 R9, R5, R0, 0x1, P0 ;  /* 0x0000000005097211 */ /* 0x000fe200000f0eff */
[----:B------:R-:W-:Y:S01]  /*01c0*/  IMAD R11, R19, 0x8, R7 ;  /* 0x00000008130b7824 */ /* 0x000fe200078e0207 */
[----:B------:R-:W-:-:S02]  /*01d0*/  LEA R2, P0, R7, R18, 0x1 ;  /* 0x0000001207027211 */ /* 0x000fc400078008ff */
[-C--:B------:R-:W-:Y:S01]  /*01e0*/  LEA.HI.X.SX32 R5, R3, R0.reuse, 0x1, P1 ;  /* 0x0000000003057211 */ /* 0x080fe200008f0eff */
[----:B------:R0:W2:Y:S01]  /*01f0*/  LDG.E.U16 R21, desc[UR10][R8.64] ;  /* 0x0000000a08157981 */ /* 0x0000a2000c1e1500 */
[----:B------:R-:W-:Y:S02]  /*0200*/  LEA.HI.X.SX32 R3, R7, R0, 0x1, P0 ;  /* 0x0000000007037211 */ /* 0x000fe400000f0eff */
[----:B------:R-:W-:Y:S01]  /*0210*/  LEA R12, P0, R11, R18, 0x1 ;  /* 0x000000120b0c7211 */ /* 0x000fe200078008ff */
[----:B------:R-:W3:Y:S01]  /*0220*/  LDG.E.U16 R20, desc[UR10][R4.64] ;  /* 0x0000000a04147981 */ /* 0x000ee2000c1e1500 */
[----:B------:R-:W-:Y:S02]  /*0230*/  LEA R7, R19, R11, 0x3 ;  /* 0x0000000b13077211 */ /* 0x000fe400078e18ff */
[----:B------:R-:W-:Y:S01]  /*0240*/  LEA.HI.X.SX32 R13, R11, R0, 0x1, P0 ;  /* 0x000000000b0d7211 */ /* 0x000fe200000f0eff */
[----:B------:R1:W4:Y:S02]  /*0250*/  LDG.E.U16 R16, desc[UR10][R2.64] ;  /* 0x0000000a02107981 */ /* 0x000324000c1e1500 */
[----:B------:R-:W-:Y:S01]  /*0260*/  IMAD R11, R19, 0x8, R7 ;  /* 0x00000008130b7824 */ /* 0x000fe200078e0207 */
[----:B------:R-:W-:Y:S01]  /*0270*/  LEA R6, P0, R7, R18, 0x1 ;  /* 0x0000001207067211 */ /* 0x000fe200078008ff */
[----:B------:R1:W4:Y:S03]  /*0280*/  LDG.E.U16 R24, desc[UR10][R12.64] ;  /* 0x0000000a0c187981 */ /* 0x000326000c1e1500 */
[----:B------:R-:W-:-:S02]  /*0290*/  LEA R17, R19, R11, 0x3 ;  /* 0x0000000b13117211 */ /* 0x000fc400078e18ff */
[----:B------:R-:W-:Y:S02]  /*02a0*/  LEA.HI.X.SX32 R7, R7, R0, 0x1, P0 ;  /* 0x0000000007077211 */ /* 0x000fe400000f0eff */
[-C--:B------:R-:W-:Y:S01]  /*02b0*/  LEA R14, P0, R11, R18.reuse, 0x1 ;  /* 0x000000120b0e7211 */ /* 0x080fe200078008ff */
[----:B0-----:R-:W-:Y:S01]  /*02c0*/  IMAD R9, R19, 0x8, R17 ;  /* 0x0000000813097824 */ /* 0x001fe200078e0211 */
[----:B------:R-:W-:Y:S01]  /*02d0*/  LEA R10, P1, R17, R18, 0x1 ;  /* 0x00000012110a7211 */ /* 0x000fe200078208ff */
[----:B------:R0:W4:Y:S01]  /*02e0*/  LDG.E.U16 R23, desc[UR10][R6.64] ;  /* 0x0000000a06177981 */ /* 0x000122000c1e1500 */
[----:B------:R-:W-:Y:S02]  /*02f0*/  LEA.HI.X.SX32 R15, R11, R0, 0x1, P0 ;  /* 0x000000000b0f7211 */ /* 0x000fe400000f0eff */
[----:B------:R-:W-:Y:S02]  /*0300*/  LEA R8, P0, R9, R18, 0x1 ;  /* 0x0000001209087211 */ /* 0x000fe400078008ff */
[----:B------:R-:W-:Y:S01]  /*0310*/  LEA.HI.X.SX32 R11, R17, R0, 0x1, P1 ;  /* 0x00000000110b7211 */ /* 0x000fe200008f0eff */
[----:B------:R-:W4:Y:S01]  /*0320*/  LDG.E.U16 R22, desc[UR10][R14.64] ;  /* 0x0000000a0e167981 */ /* 0x000f22000c1e1500 */
[----:B-1----:R-:W-:-:S02]  /*0330*/  LEA R3, R19, R9, 0x3 ;  /* 0x0000000913037211 */ /* 0x002fc400078e18ff */
[----:B------:R-:W-:Y:S01]  /*0340*/  LEA.HI.X.SX32 R9, R9, R0, 0x1, P0 ;  /* 0x0000000009097211 */ /* 0x000fe200000f0eff */
[----:B------:R1:W4:Y:S04]  /*0350*/  LDG.E.U16 R12, desc[UR10][R10.64] ;  /* 0x0000000a0a0c7981 */ /* 0x000328000c1e1500 */
[----:B------:R1:W4:Y:S01]  /*0360*/  LDG.E.U16 R10, desc[UR10][R8.64] ;  /* 0x0000000a080a7981 */ /* 0x000322000c1e1500 */
[----:B------:R-:W-:Y:S01]  /*0370*/  IMAD R5, R19, 0x8, R3 ;  /* 0x0000000813057824 */ /* 0x000fe200078e0203 */
[----:B------:R-:W-:-:S04]  /*0380*/  LEA R2, P0, R3, R18, 0x1 ;  /* 0x0000001203027211 */ /* 0x000fc800078008ff */
[----:B------:R-:W-:Y:S02]  /*0390*/  LEA R13, R19, R5, 0x3 ;  /* 0x00000005130d7211 */ /* 0x000fe400078e18ff */
[----:B------:R-:W-:-:S03]  /*03a0*/  LEA.HI.X.SX32 R3, R3, R0, 0x1, P0 ;  /* 0x0000000003037211 */ /* 0x000fc600000f0eff */
[----:B------:R-:W-:Y:S01]  /*03b0*/  IMAD R17, R19, 0x8, R13 ;  /* 0x0000000813117824 */ /* 0x000fe200078e020d */
[-C--:B------:R-:W-:Y:S02]  /*03c0*/  LEA R4, P0, R5, R18.reuse, 0x1 ;  /* 0x0000001205047211 */ /* 0x080fe400078008ff */
[----:B0-----:R-:W-:Y:S02]  /*03d0*/  LEA R6, P1, R13, R18, 0x1 ;  /* 0x000000120d067211 */ /* 0x001fe400078208ff */
[----:B-1----:R-:W-:Y:S02]  /*03e0*/  LEA R11, R19, R17, 0x3 ;  /* 0x00000011130b7211 */ /* 0x002fe400078e18ff */
[-C--:B------:R-:W-:Y:S02]  /*03f0*/  LEA.HI.X.SX32 R5, R5, R0.reuse, 0x1, P0 ;  /* 0x0000000005057211 */ /* 0x080fe400000f0eff */
[----:B------:R-:W-:Y:S01]  /*0400*/  LEA.HI.X.SX32 R7, R13, R0, 0x1, P1 ;  /* 0x000000000d077211 */ /* 0x000fe200008f0eff */
[----:B------:R-:W-:-:S05]  /*0410*/  IMAD R9, R19, 0x8, R11 ;  /* 0x0000000813097824 */ /* 0x000fca00078e020b */
[----:B------:R-:W-:Y:S01]  /*0420*/  LEA R13, R19, R9, 0x3 ;  /* 0x00000009130d7211 */ /* 0x000fe200078e18ff */
[----:B--2---:R0:W-:Y:S04]  /*0430*/  STL [R1+0xa4], R21 ;  /* 0x0000a41501007387 */ /* 0x0041e80000100800 */
[----:B---3--:R1:W-:Y:S04]  /*0440*/  STL [R1+0xa0], R20 ;  /* 0x0000a01401007387 */ /* 0x0083e80000100800 */
[----:B0-----:R0:W2:Y:S04]  /*0450*/  LDG.E.U16 R21, desc[UR10][R2.64] ;  /* 0x0000000a02157981 */ /* 0x0010a8000c1e1500 */
[----:B-1----:R1:W3:Y:S01]  /*0460*/  LDG.E.U16 R20, desc[UR10][R4.64] ;  /* 0x0000000a04147981 */ /* 0x0022e2000c1e1500 */
[----:B0-----:R-:W-:-:S03]  /*0470*/  LEA R2, P0, R17, R18, 0x1 ;  /* 0x0000001211027211 */ /* 0x001fc600078008ff */
[----:B----4-:R0:W-:Y:S01]  /*0480*/  STL [R1+0x9c], R16 ;  /* 0x00009c1001007387 */ /* 0x0101e20000100800 */
[----:B------:R-:W-:Y:S02]  /*0490*/  LEA.HI.X.SX32 R3, R17, R0, 0x1, P0 ;  /* 0x0000000011037211 */ /* 0x000fe400000f0eff */
[----:B-1----:R-:W-:-:S03]  /*04a0*/  LEA R4, P0, R11, R18, 0x1 ;  /* 0x000000120b047211 */ /* 0x002fc600078008ff */
[----:B------:R1:W4:Y:S04]  /*04b0*/  LDG.E.U16 R15, desc[UR10][R2.64] ;  /* 0x0000000a020f7981 */ /* 0x000328000c1e1500 */
[----:B0-----:R0:W4:Y:S01]  /*04c0*/  LDG.E.U16 R16, desc[UR10][R6.64] ;  /* 0x0000000a06107981 */ /* 0x001122000c1e1500 */
[----:B------:R-:W-:Y:S01]  /*04d0*/  LEA.HI.X.SX32 R5, R11, R0, 0x1, P0 ;  /* 0x000000000b057211 */ /* 0x000fe200000f0eff */
[----:B------:R-:W-:Y:S01]  /*04e0*/  IMAD R11, R19, 0x8, R13 ;  /* 0x00000008130b7824 */ /* 0x000fe200078e020d */
[----:B-1----:R-:W-:-:S03]  /*04f0*/  LEA R2, P0, R9, R18, 0x1 ;  /* 0x0000001209027211 */ /* 0x002fc600078008ff */
[----:B------:R1:W4:Y:S01]  /*0500*/  LDG.E.U16 R14, desc[UR10][R4.64] ;  /* 0x0000000a040e7981 */ /* 0x000322000c1e1500 */
[----:B0-----:R-:W-:Y:S02]  /*0510*/  LEA R6, P1, R13, R18, 0x1 ;  /* 0x000000120d067211 */ /* 0x001fe400078208ff */
[-C--:B------:R-:W-:Y:S01]  /*0520*/  LEA.HI.X.SX32 R3, R9, R0.reuse, 0x1, P0 ;  /* 0x0000000009037211 */ /* 0x080fe200000f0eff */
[----:B------:R-:W-:Y:S01]  /*0530*/  STL [R1+0x98], R24 ;  /* 0x0000981801007387 */ /* 0x000fe20000100800 */
[----:B------:R-:W-:Y:S02]  /*0540*/  LEA.HI.X.SX32 R7, R13, R0, 0x1, P1 ;  /* 0x000000000d077211 */ /* 0x000fe400008f0eff */
[----:B-1----:R-:W-:Y:S01]  /*0550*/  LEA R4, P0, R11, R18, 0x1 ;  /* 0x000000120b047211 */ /* 0x002fe200078008ff */
[----:B------:R-:W-:Y:S01]  /*0560*/  STL [R1+0x94], R23 ;  /* 0x0000941701007387 */ /* 0x000fe20000100800 */
[----:B------:R-:W-:Y:S02]  /*0570*/  LEA R9, R19, R11, 0x3 ;  /* 0x0000000b13097211 */ /* 0x000fe400078e18ff */
[----:B------:R-:W-:Y:S01]  /*0580*/  LEA.HI.X.SX32 R5, R11, R0, 0x1, P0 ;  /* 0x000000000b057211 */ /* 0x000fe200000f0eff */
[----:B------:R-:W-:Y:S04]  /*0590*/  STL [R1+0x90], R22 ;  /* 0x0000901601007387 */ /* 0x000fe80000100800 */
[----:B------:R0:W4:Y:S04]  /*05a0*/  LDG.E.U16 R13, desc[UR10][R2.64] ;  /* 0x0000000a020d7981 */ /* 0x000128000c1e1500 */
[----:B------:R1:W-:Y:S04]  /*05b0*/  STL [R1+0x8c], R12 ;  /* 0x00008c0c01007387 */ /* 0x0003e80000100800 */
[----:B------:R1:W-:Y:S01]  /*05c0*/  STL [R1+0x88], R10 ;  /* 0x0000880a01007387 */ /* 0x0003e20000100800 */
[----:B0-----:R-:W-:-:S03]  /*05d0*/  LEA R2, P0, R9, R18, 0x1 ;  /* 0x0000001209027211 */ /* 0x001fc600078008ff */
[----:B-1----:R0:W4:Y:S04]  /*05e0*/  LDG.E.U16 R12, desc[UR10][R6.64] ;  /* 0x0000000a060c7981 */ /* 0x002128000c1e1500 */
[----:B------:R1:W4:Y:S01]  /*05f0*/  LDG.E.U16 R10, desc[UR10][R4.64] ;  /* 0x0000000a040a7981 */ /* 0x000322000c1e1500 */
[----:B------:R-:W-:-:S05]  /*0600*/  LEA.HI.X.SX32 R3, R9, R0, 0x1, P0 ;  /* 0x0000000009037211 */ /* 0x000fca00000f0eff */
[----:B------:R1:W4:Y:S01]  /*0610*/  LDG.E.U16 R11, desc[UR10][R2.64] ;  /* 0x0000000a020b7981 */ /* 0x000322000c1e1500 */
[----:B------:R-:W-:-:S05]  /*0620*/  IMAD R8, R19, 0x8, R9 ;  /* 0x0000000813087824 */ /* 0x000fca00078e0209 */
[----:B0-----:R-:W-:Y:S02]  /*0630*/  LEA R7, R19, R8, 0x3 ;  /* 0x0000000813077211 */ /* 0x001fe400078e18ff */
[----:B-1----:R-:W-:-:S03]  /*0640*/  LEA R4, P0, R8, R18, 0x1 ;  /* 0x0000001208047211 */ /* 0x002fc600078008ff */
[----:B------:R-:W-:Y:S01]  /*0650*/  IMAD R9, R19, 0x8, R7 ;  /* 0x0000000813097824 */ /* 0x000fe200078e0207 */
[----:B------:R-:W-:Y:S02]  /*0660*/  LEA.HI.X.SX32 R5, R8, R0, 0x1, P0 ;  /* 0x0000000008057211 */ /* 0x000fe400000f0eff */
[-C--:B------:R-:W-:Y:S02]  /*0670*/  LEA R6, P1, R7, R18.reuse, 0x1 ;  /* 0x0000001207067211 */ /* 0x080fe400078208ff */
[----:B------:R-:W-:Y:S01]  /*0680*/  LEA R2, P0, R9, R18, 0x1 ;  /* 0x0000001209027211 */ /* 0x000fe200078008ff */
[----:B------:R0:W4:Y:S01]  /*0690*/  LDG.E.U16 R17, desc[UR10][R4.64] ;  /* 0x0000000a04117981 */ /* 0x000122000c1e1500 */
[----:B------:R-:W-:Y:S02]  /*06a0*/  LEA R8, R19, R9, 0x3 ;  /* 0x0000000913087211 */ /* 0x000fe400078e18ff */
[-C--:B------:R-:W-:Y:S02]  /*06b0*/  LEA.HI.X.SX32 R7, R7, R0.reuse, 0x1, P1 ;  /* 0x0000000007077211 */ /* 0x080fe400008f0eff */
[----:B------:R-:W-:Y:S01]  /*06c0*/  LEA.HI.X.SX32 R3, R9, R0, 0x1, P0 ;  /* 0x0000000009037211 */ /* 0x000fe200000f0eff */
[----:B------:R-:W-:Y:S01]  /*06d0*/  IMAD R9, R19, 0x8, R8 ;  /* 0x0000000813097824 */ /* 0x000fe200078e0208 */
[----:B0-----:R-:W-:-:S04]  /*06e0*/  LEA R4, P0, R8, R18, 0x1 ;  /* 0x0000001208047211 */ /* 0x001fc800078008ff */
[----:B------:R-:W-:Y:S01]  /*06f0*/  LEA.HI.X.SX32 R5, R8, R0, 0x1, P0 ;  /* 0x0000000008057211 */ /* 0x000fe200000f0eff */
[----:B--2---:R-:W-:Y:S04]  /*0700*/  STL [R1+0x84], R21 ;  /* 0x0000841501007387 */ /* 0x004fe80000100800 */
[----:B---3--:R-:W-:Y:S04]  /*0710*/  STL [R1+0x80], R20 ;  /* 0x0000801401007387 */ /* 0x008fe80000100800 */
[----:B----4-:R0:W-:Y:S04]  /*0720*/  STL [R1+0x7c], R16 ;  /* 0x00007c1001007387 */ /* 0x0101e80000100800 */
[----:B------:R1:W-:Y:S04]  /*0730*/  STL [R1+0x78], R15 ;  /* 0x0000780f01007387 */ /* 0x0003e80000100800 */
[----:B0-----:R0:W2:Y:S04]  /*0740*/  LDG.E.U16 R16, desc[UR10][R6.64] ;  /* 0x0000000a06107981 */ /* 0x0010a8000c1e1500 */
[----:B-1----:R1:W3:Y:S01]  /*0750*/  LDG.E.U16 R15, desc[UR10][R2.64] ;  /* 0x0000000a020f7981 */ /* 0x0022e2000c1e1500 */
[----:B0-----:R-:W-:-:S03]  /*0760*/  LEA R7, R19, R9, 0x3 ;  /* 0x0000000913077211 */ /* 0x001fc600078e18ff */
[----:B------:R0:W-:Y:S01]  /*0770*/  STL [R1+0x74], R14 ;  /* 0x0000740e01007387 */ /* 0x0001e20000100800 */
[-C--:B-1----:R-:W-:Y:S01]  /*0780*/  LEA R2, P0, R9, R18.reuse, 0x1 ;  /* 0x0000001209027211 */ /* 0x082fe200078008ff */
[----:B------:R-:W-:Y:S01]  /*0790*/  IMAD R8, R19, 0x8, R7 ;  /* 0x0000000813087824 */ /* 0x000fe200078e0207 */
[----:B------:R-:W-:Y:S02]  /*07a0*/  LEA R6, P1, R7, R18, 0x1 ;  /* 0x0000001207067211 */ /* 0x000fe400078208ff */
[-C--:B------:R-:W-:Y:S01]  /*07b0*/  LEA.HI.X.SX32 R3, R9, R0.reuse, 0x1, P0 ;  /* 0x0000000009037211 */ /* 0x080fe200000f0eff */
[----:B0-----:R0:W4:Y:S01]  /*07c0*/  LDG.E.U16 R14, desc[UR10][R4.64] ;  /* 0x0000000a040e7981 */ /* 0x001122000c1e1500 */
[----:B------:R-:W-:Y:S02]  /*07d0*/  LEA.HI.X.SX32 R7, R7, R0, 0x1, P1 ;  /* 0x0000000007077211 */ /* 0x000fe400008f0eff */
[----:B------:R-:W-:Y:S01]  /*07e0*/  LEA R9, R19, R8, 0x3 ;  /* 0x0000000813097211 */ /* 0x000fe200078e18ff */
[----:B------:R1:W-:Y:S01]  /*07f0*/  STL [R1+0x70], R13 ;  /* 0x0000700d01007387 */ /* 0x0003e20000100800 */
[----:B0-----:R-:W-:-:S03]  /*0800*/  LEA R4, P0, R8, R18, 0x1 ;  /* 0x0000001208047211 */ /* 0x001fc600078008ff */
[----:B------:R0:W-:Y:S01]  /*0810*/  STL [R1+0x6c], R12 ;  /* 0x00006c0c01007387 */ /* 0x0001e20000100800 */
[----:B------:R-:W-:-:S03]  /*0820*/  LEA.HI.X.SX32 R5, R8, R0, 0x1, P0 ;  /* 0x0000000008057211 */ /* 0x000fc600000f0eff */
[----:B-1----:R1:W4:Y:S04]  /*0830*/  LDG.E.U16 R13, desc[UR10][R2.64] ;  /* 0x0000000a020d7981 */ /* 0x002328000c1e1500 */
[----:B------:R1:W-:Y:S04]  /*0840*/  STL [R1+0x68], R10 ;  /* 0x0000680a01007387 */ /* 0x0003e80000100800 */
[----:B0-----:R0:W4:Y:S01]  /*0850*/  LDG.E.U16 R12, desc[UR10][R6.64] ;  /* 0x0000000a060c7981 */ /* 0x001122000c1e1500 */
[----:B-1----:R-:W-:-:S03]  /*0860*/  LEA R2, P0, R9, R18, 0x1 ;  /* 0x0000001209027211 */ /* 0x002fc600078008ff */
[----:B------:R1:W4:Y:S01]  /*0870*/  LDG.E.U16 R10, desc[UR10][R4.64] ;  /* 0x0000000a040a7981 */ /* 0x000322000c1e1500 */
[----:B------:R-:W-:-:S03]  /*0880*/  LEA.HI.X.SX32 R3, R9, R0, 0x1, P0 ;  /* 0x0000000009037211 */ /* 0x000fc600000f0eff */
[----:B------:R0:W-:Y:S04]  /*0890*/  STL [R1+0x64], R11 ;  /* 0x0000640b01007387 */ /* 0x0001e80000100800 */
[----:B0-----:R0:W4:Y:S01]  /*08a0*/  LDG.E.U16 R11, desc[UR10][R2.64] ;  /* 0x0000000a020b7981 */ /* 0x001122000c1e1500 */
[----:B------:R-:W-:-:S05]  /*08b0*/  IMAD R8, R19, 0x8, R9 ;  /* 0x0000000813087824 */ /* 0x000fca00078e0209 */
[----:B------:R-:W-:Y:S02]  /*08c0*/  LEA R7, R19, R8, 0x3 ;  /* 0x0000000813077211 */ /* 0x000fe400078e18ff */
[----:B-1----:R-:W-:-:S03]  /*08d0*/  LEA R4, P0, R8, R18, 0x1 ;  /* 0x0000001208047211 */ /* 0x002fc600078008ff */
[----:B------:R-:W-:Y:S01]  /*08e0*/  IMAD R9, R19, 0x8, R7 ;  /* 0x0000000813097824 */ /* 0x000fe200078e0207 */
[----:B------:R-:W-:Y:S02]  /*08f0*/  LEA.HI.X.SX32 R5, R8, R0, 0x1, P0 ;  /* 0x0000000008057211 */ /* 0x000fe400000f0eff */
[-C--:B------:R-:W-:Y:S02]  /*0900*/  LEA R6, P1, R7, R18.reuse, 0x1 ;  /* 0x0000001207067211 */ /* 0x080fe400078208ff */
[----:B0-----:R-:W-:Y:S02]  /*0910*/  LEA R2, P0, R9, R18, 0x1 ;  /* 0x0000001209027211 */ /* 0x001fe400078008ff */
[----:B------:R-:W-:Y:S02]  /*0920*/  LEA R8, R19, R9, 0x3 ;  /* 0x0000000913087211 */ /* 0x000fe400078e18ff */
[-C--:B------:R-:W-:Y:S02]  /*0930*/  LEA.HI.X.SX32 R7, R7, R0.reuse, 0x1, P1 ;  /* 0x0000000007077211 */ /* 0x080fe400008f0eff */
[----:B------:R-:W-:Y:S01]  /*0940*/  LEA.HI.X.SX32 R3, R9, R0, 0x1, P0 ;  /* 0x0000000009037211 */ /* 0x000fe200000f0eff */
[----:B------:R-:W-:Y:S01]  /*0950*/  IMAD R9, R19, 0x8, R8 ;  /* 0x0000000813097824 */ /* 0x000fe200078e0208 */
[----:B------:R0:W-:Y:S04]  /*0960*/  STL [R1+0x60], R17 ;  /* 0x0000601101007387 */ /* 0x0001e80000100800 */
[----:B0-----:R0:W4:Y:S02]  /*0970*/  LDG.E.U16 R17, desc[UR10][R4.64] ;  /* 0x0000000a04117981 */ /* 0x001124000c1e1500 */
[----:B0-----:R-:W-:-:S04]  /*0980*/  LEA R4, P0, R8, R18, 0x1 ;  /* 0x0000001208047211 */ /* 0x001fc800078008ff */
[----:B------:R-:W-:Y:S01]  /*0990*/  LEA.HI.X.SX32 R5, R8, R0, 0x1, P0 ;  /* 0x0000000008057211 */ /* 0x000fe200000f0eff */
[----:B--2---:R0:W-:Y:S04]  /*09a0*/  STL [R1+0x5c], R16 ;  /* 0x00005c1001007387 */ /* 0x0041e80000100800 */
[----:B---3--:R1:W-:Y:S04]  /*09b0*/  STL [R1+0x58], R15 ;  /* 0x0000580f01007387 */ /* 0x0083e80000100800 */
[----:B0-----:R0:W2:Y:S04]  /*09c0*/  LDG.E.U16 R16, desc[UR10][R6.64] ;  /* 0x0000000a06107981 */ /* 0x0010a8000c1e1500 */
[----:B-1----:R1:W3:Y:S01]  /*09d0*/  LDG.E.U16 R15, desc[UR10][R2.64] ;  /* 0x0000000a020f7981 */ /* 0x0022e2000c1e1500 */
[----:B0-----:R-:W-:-:S03]  /*09e0*/  LEA R7, R19, R9, 0x3 ;  /* 0x0000000913077211 */ /* 0x001fc600078e18ff */
[----:B----4-:R0:W-:Y:S01]  /*09f0*/  STL [R1+0x54], R14 ;  /* 0x0000540e01007387 */ /* 0x0101e20000100800 */
[-C--:B-1----:R-:W-:Y:S01]  /*0a00*/  LEA R2, P0, R9, R18.reuse, 0x1 ;  /* 0x0000001209027211 */ /* 0x082fe200078008ff */
[----:B------:R-:W-:Y:S01]  /*0a10*/  IMAD R8, R19, 0x8, R7 ;  /* 0x0000000813087824 */ /* 0x000fe200078e0207 */
[----:B------:R-:W-:Y:S02]  /*0a20*/  LEA R6, P1, R7, R18, 0x1 ;  /* 0x0000001207067211 */ /* 0x000fe400078208ff */
[-C--:B------:R-:W-:Y:S01]  /*0a30*/  LEA.HI.X.SX32 R3, R9, R0.reuse, 0x1, P0 ;  /* 0x0000000009037211 */ /* 0x080fe200000f0eff */
[----:B0-----:R0:W4:Y:S01]  /*0a40*/  LDG.E.U16 R14, desc[UR10][R4.64] ;  /* 0x0000000a040e7981 */ /* 0x001122000c1e1500 */
[----:B------:R-:W-:Y:S02]  /*0a50*/  LEA.HI.X.SX32 R7, R7, R0, 0x1, P1 ;  /* 0x0000000007077211 */ /* 0x000fe400008f0eff */
[----:B------:R-:W-:Y:S02]  /*0a60*/  LEA R9, R19, R8, 0x3 ;  /* 0x0000000813097211 */ /* 0x000fe400078e18ff */
[C---:B0-----:R-:W-:Y:S01]  /*0a70*/  LEA R4, P0, R8.reuse, R18, 0x1 ;  /* 0x0000001208047211 */ /* 0x041fe200078008ff */
[----:B------:R0:W-:Y:S03]  /*0a80*/  STL [R1+0x50], R13 ;  /* 0x0000500d01007387 */ /* 0x0001e60000100800 */
[----:B------:R-:W-:Y:S01]  /*0a90*/  LEA.HI.X.SX32 R5, R8, R0, 0x1, P0 ;  /* 0x0000000008057211 */ /* 0x000fe200000f0eff */
[----:B------:R1:W-:Y:S04]  /*0aa0*/  STL [R1+0x4c], R12 ;  /* 0x00004c0c01007387 */ /* 0x0003e80000100800 */
[----:B------:R1:W-:Y:S04]  /*0ab0*/  STL [R1+0x48], R10 ;  /* 0x0000480a01007387 */ /* 0x0003e80000100800 */
[----:B0-----:R0:W4:Y:S04]  /*0ac0*/  LDG.E.U16 R13, desc[UR10][R2.64] ;  /* 0x0000000a020d7981 */ /* 0x001128000c1e1500 */
[----:B-1----:R-:W4:Y:S04]  /*0ad0*/  LDG.E.U16 R12, desc[UR10][R6.64] ;  /* 0x0000000a060c7981 */ /* 0x002f28000c1e1500 */
[----:B------:R1:W4:Y:S01]  /*0ae0*/  LDG.E.U16 R10, desc[UR10][R4.64] ;  /* 0x0000000a040a7981 */ /* 0x000322000c1e1500 */
[----:B0-----:R-:W-:Y:S01]  /*0af0*/  LEA R2, P0, R9, R18, 0x1 ;  /* 0x0000001209027211 */ /* 0x001fe200078008ff */
[----:B------:R-:W-:-:S03]  /*0b00*/  IMAD R8, R19, 0x8, R9 ;  /* 0x0000000813087824 */ /* 0x000fc600078e0209 */
[----:B------:R-:W-:Y:S01]  /*0b10*/  LEA.HI.X.SX32 R3, R9, R0, 0x1, P0 ;  /* 0x0000000009037211 */ /* 0x000fe200000f0eff */
[----:B------:R0:W-:Y:S01]  /*0b20*/  STL [R1+0x44], R11 ;  /* 0x0000440b01007387 */ /* 0x0001e20000100800 */
[----:B-1----:R-:W-:-:S03]  /*0b30*/  LEA R4, P0, R8, R18, 0x1 ;  /* 0x0000001208047211 */ /* 0x002fc600078008ff */
[----:B0-----:R0:W4:Y:S01]  /*0b40*/  LDG.E.U16 R11, desc[UR10][R2.64] ;  /* 0x0000000a020b7981 */ /* 0x001122000c1e1500 */
[----:B------:R-:W-:-:S05]  /*0b50*/  LEA.HI.X.SX32 R5, R8, R0, 0x1, P0 ;  /* 0x0000000008057211 */ /* 0x000fca00000f0eff */
[----:B------:R1:W4:Y:S01]  /*0b60*/  LDG.E.U16 R20, desc[UR10][R4.64] ;  /* 0x0000000a04147981 */ /* 0x000322000c1e1500 */
[----:B------:R-:W-:-:S05]  /*0b70*/  LEA R7, R19, R8, 0x3 ;  /* 0x0000000813077211 */ /* 0x000fca00078e18ff */
[----:B------:R-:W-:Y:S01]  /*0b80*/  IMAD R9, R19, 0x8, R7 ;  /* 0x0000000813097824 */ /* 0x000fe200078e0207 */
[----:B------:R-:W-:-:S04]  /*0b90*/  LEA R6, P1, R7, R18, 0x1 ;  /* 0x0000001207067211 */ /* 0x000fc800078208ff */
[----:B0-----:R-:W-:Y:S02]  /*0ba0*/  LEA R2, P0, R9, R18, 0x1 ;  /* 0x0000001209027211 */ /* 0x001fe400078008ff */
[----:B------:R-:W-:Y:S02]  /*0bb0*/  LEA R8, R19, R9, 0x3 ;  /* 0x0000000913087211 */ /* 0x000fe400078e18ff */
[-C--:B------:R-:W-:Y:S02]  /*0bc0*/  LEA.HI.X.SX32 R7, R7, R0.reuse, 0x1, P1 ;  /* 0x0000000007077211 */ /* 0x080fe400008f0eff */
[----:B------:R-:W-:Y:S01]  /*0bd0*/  LEA.HI.X.SX32 R3, R9, R0, 0x1, P0 ;  /* 0x0000000009037211 */ /* 0x000fe200000f0eff */
[----:B------:R-:W-:Y:S01]  /*0be0*/  IMAD R9, R19, 0x8, R8 ;  /* 0x0000000813097824 */ /* 0x000fe200078e0208 */
[----:B------:R0:W-:Y:S01]  /*0bf0*/  STL [R1+0x40], R17 ;  /* 0x0000401101007387 */ /* 0x0001e20000100800 */
[----:B-1----:R-:W-:-:S04]  /*0c00*/  LEA R4, P0, R8, R18, 0x1 ;  /* 0x0000001208047211 */ /* 0x002fc800078008ff */
[----:B------:R-:W-:Y:S01]  /*0c10*/  LEA.HI.X.SX32 R5, R8, R0, 0x1, P0 ;  /* 0x0000000008057211 */ /* 0x000fe200000f0eff */
[----:B0-----:R0:W4:Y:S02]  /*0c20*/  LDG.E.U16 R17, desc[UR10][R6.64] ;  /* 0x0000000a06117981 */ /* 0x001124000c1e1500 */
[----:B0-----:R-:W-:-:S05]  /*0c30*/  LEA R7, R19, R9, 0x3 ;  /* 0x0000000913077211 */ /* 0x001fca00078e18ff */
[----:B------:R-:W-:Y:S01]  /*0c40*/  IMAD R8, R19, 0x8, R7 ;  /* 0x0000000813087824 */ /* 0x000fe200078e0207 */
[----:B------:R-:W-:-:S04]  /*0c50*/  LEA R6, P1, R7, R18, 0x1 ;  /* 0x0000001207067211 */ /* 0x000fc800078208ff */
[----:B------:R-:W-:Y:S01]  /*0c60*/  LEA.HI.X.SX32 R7, R7, R0, 0x1, P1 ;  /* 0x0000000007077211 */ /* 0x000fe200008f0eff */
[----:B--2---:R0:W-:Y:S04]  /*0c70*/  STL [R1+0x3c], R16 ;  /* 0x00003c1001007387 */ /* 0x0041e80000100800 */
[----:B---3--:R1:W-:Y:S04]  /*0c80*/  STL [R1+0x38], R15 ;  /* 0x0000380f01007387 */ /* 0x0083e80000100800 */
[----:B0-----:R0:W2:Y:S04]  /*0c90*/  LDG.E.U16 R16, desc[UR10][R2.64] ;  /* 0x0000000a02107981 */ /* 0x0010a8000c1e1500 */
[----:B-1----:R1:W3:Y:S01]  /*0ca0*/  LDG.E.U16 R15, desc[UR10][R4.64] ;  /* 0x0000000a040f7981 */ /* 0x0022e2000c1e1500 */
[----:B0-----:R-:W-:-:S04]  /*0cb0*/  LEA R2, P0, R9, R18, 0x1 ;  /* 0x0000001209027211 */ /* 0x001fc800078008ff */
[----:B------:R-:W-:Y:S02]  /*0cc0*/  LEA.HI.X.SX32 R3, R9, R0, 0x1, P0 ;  /* 0x0000000009037211 */ /* 0x000fe400000f0eff */
[C---:B-1----:R-:W-:Y:S02]  /*0cd0*/  LEA R4, P0, R8.reuse, R18, 0x1 ;  /* 0x0000001208047211 */ /* 0x042fe400078008ff */
[C---:B------:R-:W-:Y:S02]  /*0ce0*/  LEA R9, R19.reuse, R8, 0x3 ;  /* 0x0000000813097211 */ /* 0x040fe400078e18ff */
[----:B------:R-:W-:Y:S01]  /*0cf0*/  LEA.HI.X.SX32 R5, R8, R0, 0x1, P0 ;  /* 0x0000000008057211 */ /* 0x000fe200000f0eff */
[----:B----4-:R0:W-:Y:S02]  /*0d00*/  STL [R1+0x34], R14 ;  /* 0x0000340e01007387 */ /* 0x0101e40000100800 */
[----:B------:R-:W-:Y:S02]  /*0d10*/  IMAD R8, R19, 0x8, R9 ;  /* 0x0000000813087824 */ /* 0x000fe400078e0209 */
[----:B0-----:R0:W4:Y:S04]  /*0d20*/  LDG.E.U16 R14, desc[UR10][R2.64] ;  /* 0x0000000a020e7981 */ /* 0x001128000c1e1500 */
[----:B------:R1:W-:Y:S04]  /*0d30*/  STL [R1+0x30], R13 ;  /* 0x0000300d01007387 */ /* 0x0003e80000100800 */
[----:B------:R1:W-:Y:S01]  /*0d40*/  STL [R1+0x2c], R12 ;  /* 0x00002c0c01007387 */ /* 0x0003e20000100800 */
[----:B0-----:R-:W-:-:S03]  /*0d50*/  LEA R2, P0, R9, R18, 0x1 ;  /* 0x0000001209027211 */ /* 0x001fc600078008ff */
[----:B------:R0:W-:Y:S01]  /*0d60*/  STL [R1+0x28], R10 ;  /* 0x0000280a01007387 */ /* 0x0001e20000100800 */
[----:B------:R-:W-:-:S03]  /*0d70*/  LEA.HI.X.SX32 R3, R9, R0, 0x1, P0 ;  /* 0x0000000009037211 */ /* 0x000fc600000f0eff */
[----:B-1----:R1:W4:Y:S04]  /*0d80*/  LDG.E.U16 R13, desc[UR10][R6.64] ;  /* 0x0000000a060d7981 */ /* 0x002328000c1e1500 */
[----:B------:R1:W4:Y:S01]  /*0d90*/  LDG.E.U16 R12, desc[UR10][R4.64] ;  /* 0x0000000a040c7981 */ /* 0x000322000c1e1500 */
[----:B0-----:R-:W-:Y:S02]  /*0da0*/  LEA R10, R19, R8, 0x3 ;  /* 0x00000008130a7211 */ /* 0x001fe400078e18ff */
[----:B-1----:R-:W-:-:S03]  /*0db0*/  LEA R6, P0, R8, R18, 0x1 ;  /* 0x0000001208067211 */ /* 0x002fc600078008ff */
[C---:B------:R-:W-:Y:S01]  /*0dc0*/  IMAD R9, R19.reuse, 0x8, R10 ;  /* 0x0000000813097824 */ /* 0x040fe200078e020a */
[----:B------:R0:W-:Y:S01]  /*0dd0*/  STL [R1+0x24], R11 ;  /* 0x0000240b01007387 */ /* 0x0001e20000100800 */
[----:B------:R-:W-:Y:S02]  /*0de0*/  LEA.HI.X.SX32 R7, R8, R0, 0x1, P0 ;  /* 0x0000000008077211 */ /* 0x000fe400000f0eff */
[C---:B------:R-:W-:Y:S02]  /*0df0*/  LEA R4, P1, R10.reuse, R18, 0x1 ;  /* 0x000000120a047211 */ /* 0x040fe400078208ff */
[----:B------:R-:W-:Y:S01]  /*0e00*/  LEA R8, R19, R9, 0x3 ;  /* 0x0000000913087211 */ /* 0x000fe200078e18ff */
[----:B0-----:R0:W4:Y:S01]  /*0e10*/  LDG.E.U16 R11, desc[UR10][R2.64] ;  /* 0x0000000a020b7981 */ /* 0x001122000c1e1500 */
[----:B------:R-:W-:-:S03]  /*0e20*/  LEA.HI.X.SX32 R5, R10, R0, 0x1, P1 ;  /* 0x000000000a057211 */ /* 0x000fc600008f0eff */
[----:B------:R1:W4:Y:S04]  /*0e30*/  LDG.E.U16 R7, desc[UR10][R6.64] ;  /* 0x0000000a06077981 */ /* 0x000328000c1e1500 */
[----:B------:R1:W2:Y:S01]  /*0e40*/  LDG.E.U16 R29, desc[UR10][R4.64] ;  /* 0x0000000a041d7981 */ /* 0x0002a2000c1e1500 */
[----:B0-----:R-:W-:-:S04]  /*0e50*/  LEA R2, P0, R9, R18, 0x1 ;  /* 0x0000001209027211 */ /* 0x001fc800078008ff */
[----:B------:R-:W-:Y:S01]  /*0e60*/  LEA.HI.X.SX32 R3, R9, R0, 0x1, P0 ;  /* 0x0000000009037211 */ /* 0x000fe200000f0eff */
[C---:B-1----:R-:W-:Y:S01]  /*0e70*/  IMAD R6, R19.reuse, 0x8, R8 ;  /* 0x0000000813067824 */ /* 0x042fe200078e0208 */
[C---:B------:R-:W-:Y:S01]  /*0e80*/  LEA R26, P0, R8.reuse, R18, 0x1 ;  /* 0x00000012081a7211 */ /* 0x040fe200078008ff */
[----:B------:R0:W-:Y:S03]  /*0e90*/  STL [R1+0x20], R20 ;  /* 0x0000201401007387 */ /* 0x0001e60000100800 */
[----:B------:R-:W-:Y:S01]  /*0ea0*/  LEA.HI.X.SX32 R27, R8, R0, 0x1, P0 ;  /* 0x00000000081b7211 */ /* 0x000fe200000f0eff */
[----:B------:R1:W3:Y:S01]  /*0eb0*/  LDG.E.U16 R28, desc[UR10][R2.64] ;  /* 0x0000000a021c7981 */ /* 0x0002e2000c1e1500 */
[----:B------:R-:W-:-:S03]  /*0ec0*/  LEA R4, R19, R6, 0x3 ;  /* 0x0000000613047211 */ /* 0x000fc600078e18ff */
[----:B------:R-:W4:Y:S01]  /*0ed0*/  LDG.E.U16 R26, desc[UR10][R26.64] ;  /* 0x0000000a1a1a7981 */ /* 0x000f22000c1e1500 */
[-C--:B0-----:R-:W-:Y:S02]  /*0ee0*/  LEA R20, P0, R6, R18.reuse, 0x1 ;  /* 0x0000001206147211 */ /* 0x081fe400078008ff */
[----:B------:R-:W-:Y:S02]  /*0ef0*/  LEA R8, P1, R4, R18, 0x1 ;  /* 0x0000001204087211 */ /* 0x000fe400078208ff */
[-C--:B------:R-:W-:Y:S02]  /*0f00*/  LEA.HI.X.SX32 R21, R6, R0.reuse, 0x1, P0 ;  /* 0x0000000006157211 */ /* 0x080fe400000f0eff */
[----:B------:R-:W-:-:S03]  /*0f10*/  LEA.HI.X.SX32 R9, R4, R0, 0x1, P1 ;  /* 0x0000000004097211 */ /* 0x000fc600008f0eff */
[----:B------:R-:W4:Y:S04]  /*0f20*/  LDG.E.U16 R20, desc[UR10][R20.64] ;  /* 0x0000000a14147981 */ /* 0x000f28000c1e1500 */
[----:B------:R-:W4:Y:S01]  /*0f30*/  LDG.E.U16 R8, desc[UR10][R8.64] ;  /* 0x0000000a08087981 */ /* 0x000f22000c1e1500 */
[----:B-1----:R-:W-:-:S03]  /*0f40*/  IMAD R2, R19, 0x8, R4 ;  /* 0x0000000813027824 */ /* 0x002fc600078e0204 */
[----:B------:R-:W-:Y:S02]  /*0f50*/  STL [R1+0x1c], R17 ;  /* 0x00001c1101007387 */ /* 0x000fe40000100800 */
[----:B------:R-:W-:Y:S02]  /*0f60*/  LEA R3, R19, R2, 0x3 ;  /* 0x0000000213037211 */ /* 0x000fe400078e18ff */
[----:B------:R-:W-:-:S03]  /*0f70*/  LEA R4, P0, R2, R18, 0x1 ;  /* 0x0000001202047211 */ /* 0x000fc600078008ff */
[----:B------:R-:W-:Y:S01]  /*0f80*/  IMAD R6, R19, 0x8, R3 ;  /* 0x0000000813067824 */ /* 0x000fe200078e0203 */
[----:B------:R-:W-:Y:S02]  /*0f90*/  LEA.HI.X.SX32 R5, R2, R0, 0x1, P0 ;  /* 0x0000000002057211 */ /* 0x000fe400000f0eff */
[----:B------:R-:W-:-:S04]  /*0fa0*/  LEA R2, P0, R3, R18, 0x1 ;  /* 0x0000001203027211 */ /* 0x000fc800078008ff */
[----:B------:R-:W-:Y:S01]  /*0fb0*/  LEA.HI.X.SX32 R3, R3, R0, 0x1, P0 ;  /* 0x0000000003037211 */ /* 0x000fe200000f0eff */
[----:B--2---:R0:W-:Y:S04]  /*0fc0*/  STL [R1+0x1450], R29 ;  /* 0x0014501d01007387 */ /* 0x0041e80000100800 */
[----:B------:R-:W-:Y:S04]  /*0fd0*/  STL [R1+0x18], R16 ;  /* 0x0000181001007387 */ /* 0x000fe80000100800 */
[----:B0-----:R-:W2:Y:S04]  /*0fe0*/  LDL.LU R29, [R1+0x7c] ;  /* 0x00007c00011d7983 */ /* 0x001ea80000300800 */
[----:B---3--:R0:W-:Y:S04]  /*0ff0*/  STL [R1+0x1454], R28 ;  /* 0x0014541c01007387 */ /* 0x0081e80000100800 */
[----:B------:R-:W-:Y:S04]  /*1000*/  STL [R1+0x14], R15 ;  /* 0x0000140f01007387 */ /* 0x000fe80000100800 */
[----:B0-----:R-:W3:Y:S04]  /*1010*/  LDL.LU R28, [R1+0x80] ;  /* 0x00008000011c7983 */ /* 0x001ee80000300800 */
[----:B----4-:R-:W-:Y:S04]  /*1020*/  STL [R1+0x10], R14 ;  /* 0x0000100e01007387 */ /* 0x010fe80000100800 */
[----:B------:R0:W-:Y:S04]  /*1030*/  STL [R1+0x1458], R26 ;  /* 0x0014581a01007387 */ /* 0x0001e80000100800 */
[----:B0-----:R-:W4:Y:S04]  /*1040*/  LDL.LU R26, [R1+0x84] ;  /* 0x00008400011a7983 */ /* 0x001f280000300800 */
[----:B------:R-:W-:Y:S04]  /*1050*/  STL [R1+0xc], R13 ;  /* 0x00000c0d01007387 */ /* 0x000fe80000100800 */
[----:B------:R-:W-:Y:S04]  /*1060*/  STL [R1+0x8], R12 ;  /* 0x0000080c01007387 */ /* 0x000fe80000100800 */
[----:B------:R0:W-:Y:S04]  /*1070*/  STL [R1+0x145c], R20 ;  /* 0x00145c1401007387 */ /* 0x0001e80000100800 */
[----:B0-----:R-:W2:Y:S04]  /*1080*/  LDL.LU R20, [R1+0x88] ;  /* 0x0000880001147983 */ /* 0x001ea80000300800 */
[----:B------:R0:W-:Y:S04]  /*1090*/  STL [R1+0x4], R11 ;  /* 0x0000040b01007387 */ /* 0x0001e80000100800 */
[----:B------:R1:W-:Y:S01]  /*10a0*/  STL [R1+0x1460], R8 ;  /* 0x0014600801007387 */ /* 0x0003e20000100800 */
[----:B0-----:R-:W-:-:S03]  /*10b0*/  LEA R11, R19, R6, 0x3 ;  /* 0x00000006130b7211 */ /* 0x001fc600078e18ff */
[----:B-1----:R-:W3:Y:S02]  /*10c0*/  LDL.LU R8, [R1+0x8c] ;  /* 0x00008c0001087983 */ /* 0x002ee40000300800 */
[----:B------:R-:W-:Y:S02]  /*10d0*/  IMAD R9, R19, 0x8, R11 ;  /* 0x0000000813097824 */ /* 0x000fe400078e020b */
[----:B------:R0:W-:Y:S01]  /*10e0*/  STL [R1], R7 ;  /* 0x0000000701007387 */ /* 0x0001e20000100800 */
[-C--:B------:R-:W-:Y:S02]  /*10f0*/  LEA R10, P1, R11, R18.reuse, 0x1 ;  /* 0x000000120b0a7211 */ /* 0x080fe400078208ff */
[----:B------:R-:W-:Y:S01]  /*1100*/  LEA R13, R19, R9, 0x3 ;  /* 0x00000009130d7211 */ /* 0x000fe200078e18ff */
[----:B0-----:R0:W4:Y:S02]  /*1110*/  LDG.E.U16 R7, desc[UR10][R4.64] ;  /* 0x0000000a04077981 */ /* 0x001124000c1e1500 */
[----:B0-----:R-:W-:-:S04]  /*1120*/  LEA R4, P0, R6, R18, 0x1 ;  /* 0x0000001206047211 */ /* 0x001fc800078008ff */
[-C--:B------:R-:W-:Y:S02]  /*1130*/  LEA.HI.X.SX32 R5, R6, R0.reuse, 0x1, P0 ;  /* 0x0000000006057211 */ /* 0x080fe400000f0eff */
[----:B------:R0:W2:Y:S01]  /*1140*/  LDG.E.U16 R6, desc[UR10][R2.64] ;  /* 0x0000000a02067981 */ /* 0x0000a2000c1e1500 */
[----:B------:R-:W-:-:S03]  /*1150*/  LEA.HI.X.SX32 R11, R11, R0, 0x1, P1 ;  /* 0x000000000b0b7211 */ /* 0x000fc600008f0eff */
[----:B------:R-:W3:Y:S01]  /*1160*/  LDG.E.U16 R5, desc[UR10][R4.64] ;  /* 0x0000000a04057981 */ /* 0x000ee2000c1e1500 */
[----:B0-----:R-:W-:-:S04]  /*1170*/  LEA R2, P0, R9, R18, 0x1 ;  /* 0x0000001209027211 */ /* 0x001fc800078008ff */
[----:B------:R-:W-:Y:S01]  /*1180*/  LEA.HI.X.SX32 R3, R9, R0, 0x1, P0 ;  /* 0x0000000009037211 */ /* 0x000fe200000f0eff */
[----:B------:R-:W-:Y:S01]  /*1190*/  IMAD R9, R19, 0x8, R13 ;  /* 0x0000000813097824 */ /* 0x000fe200078e020d */
[----:B------:R0:W3:Y:S01]  /*11a0*/  LDG.E.U16 R4, desc[UR10][R10.64] ;  /* 0x0000000a0a047981 */ /* 0x0000e2000c1e1500 */
[----:B------:R-:W-:-:S03]  /*11b0*/  LEA R12, P0, R13, R18, 0x1 ;  /* 0x000000120d0c7211 */ /* 0x000fc600078008ff */
[----:B------:R-:W3:Y:S01]  /*11c0*/  LDG.E.U16 R3, desc[UR10][R2.64] ;  /* 0x0000000a02037981 */ /* 0x000ee2000c1e1500 */
[----:B------:R-:W-:Y:S02]  /*11d0*/  LEA.HI.X.SX32 R13, R13, R0, 0x1, P0 ;  /* 0x000000000d0d7211 */ /* 0x000fe400000f0eff */
[----:B0-----:R-:W-:Y:S02]  /*11e0*/  LEA R11, R19, R9, 0x3 ;  /* 0x00000009130b7211 */ /* 0x001fe400078e18ff */
[----:B------:R-:W-:Y:S01]  /*11f0*/  LEA R14, P0, R9, R18, 0x1 ;  /* 0x00000012090e7211 */ /* 0x000fe200078008ff */
[----:B------:R0:W3:Y:S02]  /*1200*/  LDG.E.U16 R2, desc[UR10][R12.64] ;  /* 0x0000000a0c027981 */ /* 0x0000e4000c1e1500 */
[----:B------:R-:W-:Y:S01]  /*1210*/  IMAD R16, R19, 0x8, R11 ;  /* 0x0000000813107824 */ /* 0x000fe200078e020b */
[----:B------:R-:W-:-:S04]  /*1220*/  LEA.HI.X.SX32 R15, R9, R0, 0x1, P0 ;  /* 0x00000000090f7211 */ /* 0x000fc800000f0eff */
[----:B------:R-:W-:Y:S01]  /*1230*/  LEA R17, R19, R16, 0x3 ;  /* 0x0000001013117211 */ /* 0x000fe200078e18ff */
[----:B------:R1:W3:Y:S01]  /*1240*/  LDG.E.U16 R9, desc[UR10][R14.64] ;  /* 0x0000000a0e097981 */ /* 0x0002e2000c1e1500 */
[-C--:B------:R-:W-:Y:S02]  /*1250*/  LEA R10, P1, R11, R18.reuse, 0x1 ;  /* 0x000000120b0a7211 */ /* 0x080fe400078208ff */
[----:B0-----:R-:W-:Y:S01]  /*1260*/  LEA R12, P0, R16, R18, 0x1 ;  /* 0x00000012100c7211 */ /* 0x001fe200078008ff */
[----:B-1----:R-:W-:Y:S01]  /*1270*/  IMAD R15, R19, 0x8, R17 ;  /* 0x00000008130f7824 */ /* 0x002fe200078e0211 */
[----:B------:R-:W-:-:S04]  /*1280*/  LEA.HI.X.SX32 R11, R11, R0, 0x1, P1 ;  /* 0x000000000b0b7211 */ /* 0x000fc800008f0eff */
[----:B------:R-:W-:Y:S01]  /*1290*/  LEA R22, R19, R15, 0x3 ;  /* 0x0000000f13167211 */ /* 0x000fe200078e18ff */
[----:B------:R-:W3:Y:S01]  /*12a0*/  LDG.E.U16 R10, desc[UR10][R10.64] ;  /* 0x0000000a0a0a7981 */ /* 0x000ee2000c1e1500 */
[----:B------:R-:W-:Y:S02]  /*12b0*/  LEA.HI.X.SX32 R13, R16, R0, 0x1, P0 ;  /* 0x00000000100d7211 */ /* 0x000fe400000f0eff */
[----:B------:R-:W-:Y:S01]  /*12c0*/  LEA R16, P0, R17, R18, 0x1 ;  /* 0x0000001211107211 */ /* 0x000fe200078008ff */
[----:B------:R-:W-:-:S03]  /*12d0*/  IMAD R23, R19, 0x8, R22 ;  /* 0x0000000813177824 */ /* 0x000fc600078e0216 */
[----:B------:R-:W-:Y:S02]  /*12e0*/  LEA.HI.X.SX32 R17, R17, R0, 0x1, P0 ;  /* 0x0000000011117211 */ /* 0x000fe400000f0eff */
[----:B------:R-:W-:Y:S01]  /*12f0*/  LEA R27, R19, R23, 0x3 ;  /* 0x00000017131b7211 */ /* 0x000fe200078e18ff */
[----:B------:R0:W3:Y:S01]  /*1300*/  LDG.E.U16 R11, desc[UR10][R12.64] ;  /* 0x0000000a0c0b7981 */ /* 0x0000e2000c1e1500 */
[----:B------:R-:W-:-:S03]  /*1310*/  LEA R14, P1, R22, R18, 0x1 ;  /* 0x00000012160e7211 */ /* 0x000fc600078208ff */
[----:B------:R1:W3:Y:S01]  /*1320*/  LDG.E.U16 R21, desc[UR10][R16.64] ;  /* 0x0000000a10157981 */ /* 0x0002e2000c1e1500 */
[----:B------:R-:W-:Y:S01]  /*1330*/  IMAD R24, R19, 0x8, R27 ;  /* 0x0000000813187824 */ /* 0x000fe200078e021b */
[----:B0-----:R-:W-:-:S04]  /*1340*/  LEA R12, P0, R15, R18, 0x1 ;  /* 0x000000120f0c7211 */ /* 0x001fc800078008ff */
[----:B------:R-:W-:Y:S02]  /*1350*/  LEA.HI.X.SX32 R13, R15, R0, 0x1, P0 ;  /* 0x000000000f0d7211 */ /* 0x000fe400000f0eff */
[C---:B-1----:R-:W-:Y:S02]  /*1360*/  LEA R16, P0, R23.reuse, R18, 0x1 ;  /* 0x0000001217107211 */ /* 0x042fe400078008ff */
[-C--:B------:R-:W-:Y:S02]  /*1370*/  LEA.HI.X.SX32 R15, R22, R0.reuse, 0x1, P1 ;  /* 0x00000000160f7211 */ /* 0x080fe400008f0eff */
[----:B------:R0:W3:Y:S01]  /*1380*/  LDG.E.U16 R22, desc[UR10][R12.64] ;  /* 0x0000000a0c167981 */ /* 0x0000e2000c1e1500 */
[----:B------:R-:W-:Y:S02]  /*1390*/  LEA.HI.X.SX32 R17, R23, R0, 0x1, P0 ;  /* 0x0000000017117211 */ /* 0x000fe400000f0eff */
[----:B------:R-:W-:Y:S01]  /*13a0*/  LEA R23, R19, R24, 0x3 ;  /* 0x0000001813177211 */ /* 0x000fe200078e18ff */
[----:B------:R1:W3:Y:S01]  /*13b0*/  LDG.E.U16 R25, desc[UR10][R14.64] ;  /* 0x0000000a0e197981 */ /* 0x0002e2000c1e1500 */
[----:B0-----:R-:W-:-:S03]  /*13c0*/  LEA R12, P0, R27, R18, 0x1 ;  /* 0x000000121b0c7211 */ /* 0x001fc600078008ff */
[----:B------:R-:W-:Y:S01]  /*13d0*/  IMAD R19, R19, 0x8, R23 ;  /* 0x0000000813137824 */ /* 0x000fe200078e0217 */
[----:B------:R-:W-:Y:S02]  /*13e0*/  LEA.HI.X.SX32 R13, R27, R0, 0x1, P0 ;  /* 0x000000001b0d7211 */ /* 0x000fe400000f0eff */
[C---:B-1----:R-:W-:Y:S01]  /*13f0*/  LEA R14, P0, R24.reuse, R18, 0x1 ;  /* 0x00000012180e7211 */ /* 0x042fe200078008ff */
[----:B------:R0:W3:Y:S03]  /*1400*/  LDG.E.U16 R27, desc[UR10][R16.64] ;  /* 0x0000000a101b7981 */ /* 0x0000e6000c1e1500 */
[----:B------:R-:W-:Y:S01]  /*1410*/  LEA.HI.X.SX32 R15, R24, R0, 0x1, P0 ;  /* 0x00000000180f7211 */ /* 0x000fe200000f0eff */
[----:B------:R1:W3:Y:S04]  /*1420*/  LDG.E.U16 R12, desc[UR10][R12.64] ;  /* 0x0000000a0c0c7981 */ /* 0x0002e8000c1e1500 */
[----:B------:R-:W3:Y:S01]  /*1430*/  LDG.E.U16 R14, desc[UR10][R14.64] ;  /* 0x0000000a0e0e7981 */ /* 0x000ee2000c1e1500 */
[----:B0-----:R-:W-:-:S02]  /*1440*/  LEA R16, P1, R23, R18, 0x1 ;  /* 0x0000001217107211 */ /* 0x001fc400078208ff */
[----:B------:R-:W-:Y:S02]  /*1450*/  LEA R18, P0, R19, R18, 0x1 ;  /* 0x0000001213127211 */ /* 0x000fe400078008ff */
[-C--:B------:R-:W-:Y:S02]  /*1460*/  LEA.HI.X.SX32 R17, R23, R0.reuse, 0x1, P1 ;  /* 0x0000000017117211 */ /* 0x080fe400008f0eff */
[----:B------:R-:W-:-:S03]  /*1470*/  LEA.HI.X.SX32 R19, R19, R0, 0x1, P0 ;  /* 0x0000000013137211 */ /* 0x000fc600000f0eff */
[----:B------:R-:W3:Y:S04]  /*1480*/  LDG.E.U16 R16, desc[UR10][R16.64] ;  /* 0x0000000a10107981 */ /* 0x000ee8000c1e1500 */
[----:B------:R-:W3:Y:S01]  /*1490*/  LDG.E.U16 R18, desc[UR10][R18.64] ;  /* 0x0000000a12127981 */ /* 0x000ee2000c1e1500 */
[----:B------:R-:W0:Y:S02]  /*14a0*/  S2R R23, SR_TID.X ;  /* 0x0000000000177919 */ /* 0x000e240000002100 */
[----:B0-----:R-:W-:-:S04]  /*14b0*/  LOP3.LUT R24, R23, 0xff, RZ, 0xc0, !PT ;  /* 0x000000ff17187812 */ /* 0x001fc800078ec0ff */
[----:B-1----:R-:W-:Y:S01]  /*14c0*/  SHF.L.U32 R13, R24, 0x1, RZ ;  /* 0x00000001180d7819 */ /* 0x002fe200000006ff */
[----:B----4-:R0:W-:Y:S04]  /*14d0*/  STL [R1+0x1464], R7 ;  /* 0x0014640701007387 */ /* 0x0101e80000100800 */
[----:B0-----:R-:W4:Y:S04]  /*14e0*/  LDL.LU R7, [R1+0x90] ;  /* 0x0000900001077983 */ /* 0x001f280000300800 */
[----:B--2---:R0:W-:Y:S04]  /*14f0*/  STL [R1+0x1468], R6 ;  /* 0x0014680601007387 */ /* 0x0041e80000100800 */
[----:B0-----:R-:W2:Y:S04]  /*1500*/  LDL.LU R6, [R1+0x94] ;  /* 0x0000940001067983 */ /* 0x001ea80000300800 */
[----:B---3--:R0:W-:Y:S04]  /*1510*/  STL [R1+0x146c], R5 ;  /* 0x00146c0501007387 */ /* 0x0081e80000100800 */
[----:B0-----:R-:W3:Y:S04]  /*1520*/  LDL.LU R5, [R1+0x98] ;  /* 0x0000980001057983 */ /* 0x001ee80000300800 */
[----:B------:R0:W-:Y:S04]  /*1530*/  STL [R1+0x1470], R4 ;  /* 0x0014700401007387 */ /* 0x0001e80000100800 */
[----:B0-----:R-:W4:Y:S04]  /*1540*/  LDL.LU R4, [R1+0x9c] ;  /* 0x00009c0001047983 */ /* 0x001f280000300800 */
[----:B------:R0:W-:Y:S04]  /*1550*/  STL [R1+0x1474], R3 ;  /* 0x0014740301007387 */ /* 0x0001e80000100800 */
[----:B0-----:R-:W2:Y:S04]  /*1560*/  LDL.LU R3, [R1+0xa0] ;  /* 0x0000a00001037983 */ /* 0x001ea80000300800 */
[----:B------:R0:W-:Y:S04]  /*1570*/  STL [R1+0x1478], R2 ;  /* 0x0014780201007387 */ /* 0x0001e80000100800 */
[----:B0-----:R-:W3:Y:S04]  /*1580*/  LDL.LU R2, [R1+0xa4] ;  /* 0x0000a40001027983 */ /* 0x001ee80000300800 */
[----:B------:R-:W-:Y:S04]  /*1590*/  STL [R1+0x147c], R9 ;  /* 0x00147c0901007387 */ /* 0x000fe80000100800 */
        /* <DEDUP_REMOVED lines=11> */
[----:B------:R0:W-:Y:S04]  /*1650*/  STL [R1+0x14ac], R24 ;  /* 0x0014ac1801007387 */ /* 0x0001e80000100800 */
[----:B------:R-:W4:Y:S04]  /*1660*/  LDL.LU R15, [R1+0x78] ;  /* 0x00007800010f7983 */ /* 0x000f280000300800 */
[----:B0-----:R-:W2:Y:S04]  /*1670*/  LDL.LU R24, [R1+0x6c] ;  /* 0x00006c0001187983 */ /* 0x001ea80000300800 */
[----:B--2---:R0:W-:Y:S04]  /*1680*/  STL [R1+0x14b0], R24 ;  /* 0x0014b01801007387 */ /* 0x0041e80000100800 */
[----:B0-----:R-:W2:Y:S01]  /*1690*/  LDL.LU R24, [R1+0x70] ;  /* 0x0000700001187983 */ /* 0x001ea20000300800 */
[----:B------:R-:W0:Y:S01]  /*16a0*/  S2UR UR6, SR_CgaCtaId ;  /* 0x00000000000679c3 */ /* 0x000e220000008800 */
[----:B------:R-:W-:Y:S01]  /*16b0*/  LOP3.LUT R0, R23, 0xc0, RZ, 0xc0, !PT ;  /* 0x000000c017007812 */ /* 0x000fe200078ec0ff */
[----:B------:R-:W-:-:S03]  /*16c0*/  UMOV UR4, 0x400 ;  /* 0x0000040000047882 */ /* 0x000fc60000000000 */
[----:B------:R-:W-:-:S04]  /*16d0*/  SHF.R.U32.HI R0, RZ, 0x2, R0 ;  /* 0x00000002ff007819 */ /* 0x000fc80000011600 */
[----:B------:R-:W-:Y:S01]  /*16e0*/  LOP3.LUT R0, R13, R0, RZ, 0x3c, !PT ;  /* 0x000000000d007212 */ /* 0x000fe200078e3cff */
[----:B--2---:R1:W-:Y:S04]  /*16f0*/  STL [R1+0x14b4], R24 ;  /* 0x0014b41801007387 */ /* 0x0043e80000100800 */
[----:B-1----:R-:W2:Y:S01]  /*1700*/  LDL.LU R24, [R1+0x74] ;  /* 0x0000740001187983 */ /* 0x002ea20000300800 */
[----:B0-----:R-:W-:-:S03]  /*1710*/  ULEA UR6, UR6, UR4, 0x18 ;  /* 0x0000000406067291 */ /* 0x001fc6000f8ec03f */
[----:B------:R-:W2:Y:S04]  /*1720*/  LDL.LU R23, [R1+0x68] ;  /* 0x0000680001177983 */ /* 0x000ea80000300800 */
        /* <DEDUP_REMOVED lines=10> */
[----:B---3--:R0:W-:Y:S04]  /*17d0*/  STS.U16 [R0+UR6+0x20000], R2 ;  /* 0x0200000200007988 */ /* 0x0081e80008000406 */
[----:B------:R-:W3:Y:S04]  /*17e0*/  LDL.LU R9, [R1+0x3c] ;  /* 0x00003c0001097983 */ /* 0x000ee80000300800 */
[----:B------:R1:W-:Y:S04]  /*17f0*/  STS.U16 [R0+UR6+0x20200], R3 ;  /* 0x0202000300007988 */ /* 0x0003e80008000406 */
[----:B0-----:R-:W3:Y:S04]  /*1800*/  LDL.LU R2, [R1+0x38] ;  /* 0x0000380001027983 */ /* 0x001ee80000300800 */
[----:B----4-:R0:W-:Y:S04]  /*1810*/  STS.U16 [R0+UR6+0x20400], R4 ;  /* 0x0204000400007988 */ /* 0x0101e80008000406 */
[----:B-1----:R-:W4:Y:S04]  /*1820*/  LDL.LU R3, [R1+0x34] ;  /* 0x0000340001037983 */ /* 0x002f280000300800 */
[----:B------:R1:W-:Y:S04]  /*1830*/  STS.U16 [R0+UR6+0x20600], R5 ;  /* 0x0206000500007988 */ /* 0x0003e80008000406 */
[----:B0-----:R-:W4:Y:S04]  /*1840*/  LDL.LU R4, [R1+0x30] ;  /* 0x0000300001047983 */ /* 0x001f280000300800 */
[----:B------:R0:W-:Y:S04]  /*1850*/  STS.U16 [R0+UR6+0x20800], R6 ;  /* 0x0208000600007988 */ /* 0x0001e80008000406 */
        /* <DEDUP_REMOVED lines=13> */
[----:B0-----:R-:W4:Y:S04]  /*1930*/  LDL.LU R29, [R1+0x10] ;  /* 0x00001000011d7983 */ /* 0x001f280000300800 */
[----:B------:R-:W4:Y:S04]  /*1940*/  LDL.LU R13, [R1+0xc] ;  /* 0x00000c00010d7983 */ /* 0x000f280000300800 */
[----:B------:R-:W4:Y:S04]  /*1950*/  LDL.LU R19, [R1+0x8] ;  /* 0x0000080001137983 */ /* 0x000f280000300800 */
[----:B------:R-:W4:Y:S04]  /*1960*/  LDL.LU R17, [R1+0x4] ;  /* 0x0000040001117983 */ /* 0x000f280000300800 */
[----:B------:R0:W-:Y:S04]  /*1970*/  STS.U16 [R0+UR6+0x21600], R15 ;  /* 0x0216000f00007988 */ /* 0x0001e80008000406 */
[----:B0-----:R-:W4:Y:S04]  /*1980*/  LDL.LU R15, [R1] ;  /* 0x00000000010f7983 */ /* 0x001f280000300800 */
[----:B--2---:R0:W-:Y:S04]  /*1990*/  STS.U16 [R0+UR6+0x21800], R24 ;  /* 0x0218001800007988 */ /* 0x0041e80008000406 */
[----:B0-----:R-:W2:Y:S04]  /*19a0*/  LDL.LU R24, [R1+0x14b4] ;  /* 0x0014b40001187983 */ /* 0x001ea80000300800 */
[----:B--2---:R0:W-:Y:S04]  /*19b0*/  STS.U16 [R0+UR6+0x21a00], R24 ;  /* 0x021a001800007988 */ /* 0x0041e80008000406 */
[----:B0-----:R-:W2:Y:S04]  /*19c0*/  LDL.LU R24, [R1+0x14b0] ;  /* 0x0014b00001187983 */ /* 0x001ea80000300800 */
[----:B------:R-:W-:Y:S04]  /*19d0*/  STS.U16 [R0+UR6+0x21e00], R23 ;  /* 0x021e001700007988 */ /* 0x000fe80008000406 */
        /* <DEDUP_REMOVED lines=10> */
[----:B---3--:R-:W-:Y:S04]  /*1a80*/  STS.U16 [R0+UR6+0x23400], R9 ;  /* 0x0234000900007988 */ /* 0x008fe80008000406 */
[----:B------:R-:W-:Y:S04]  /*1a90*/  STS.U16 [R0+UR6+0x23600], R2 ;  /* 0x0236000200007988 */ /* 0x000fe80008000406 */
[----:B----4-:R-:W-:Y:S04]  /*1aa0*/  STS.U16 [R0+UR6+0x23800], R3 ;  /* 0x0238000300007988 */ /* 0x010fe80008000406 */
        /* <DEDUP_REMOVED lines=9> */
[----:B--2---:R0:W-:Y:S04]  /*1b40*/  STS.U16 [R0+UR6+0x21c00], R24 ;  /* 0x021c001800007988 */ /* 0x0041e80008000406 */
[----:B0-----:R0:W5:Y:S04]  /*1b50*/  LDL.LU R24, [R1+0x14ac] ;  /* 0x0014ac0001187983 */ /* 0x0011680000300800 */
[----:B------:R0:W5:Y:S04]  /*1b60*/  LDL.LU R23, [R1+0x14a8] ;  /* 0x0014a80001177983 */ /* 0x0001680000300800 */
[----:B------:R-:W2:Y:S04]  /*1b70*/  LDL.LU R18, [R1+0x14a4] ;  /* 0x0014a40001127983 */ /* 0x000ea80000300800 */
[----:B------:R-:W3:Y:S04]  /*1b80*/  LDL.LU R16, [R1+0x14a0] ;  /* 0x0014a00001107983 */ /* 0x000ee80000300800 */
[----:B------:R-:W4:Y:S04]  /*1b90*/  LDL.LU R14, [R1+0x149c] ;  /* 0x00149c00010e7983 */ /* 0x000f280000300800 */
        /* <DEDUP_REMOVED lines=19> */
[----:B------:R1:W-:Y:S04]  /*1cd0*/  STS.U16 [R0+UR6+0x24c00], R13 ;  /* 0x024c000d00007988 */ /* 0x0003e80008000406 */
[----:B------:R-:W-:Y:S04]  /*1ce0*/  STS.U16 [R0+UR6+0x24e00], R19 ;  /* 0x024e001300007988 */ /* 0x000fe80008000406 */
[----:B------:R-:W-:Y:S01]  /*1cf0*/  STS.U16 [R0+UR6+0x25000], R17 ;  /* 0x0250001100007988 */ /* 0x000fe20008000406 */
[----:B-1----:R-:W1:Y:S03]  /*1d00*/  LDC R13, c[0x0][0x280] ;  /* 0x0000a000ff0d7b82 */ /* 0x002e660000000800 */
[----:B------:R-:W-:Y:S01]  /*1d10*/  STS.U16 [R0+UR6+0x25200], R15 ;  /* 0x0252000f00007988 */ /* 0x000fe20008000406 */
[----:B-1----:R-:W-:-:S03]  /*1d20*/  ISETP.GE.AND P0, PT, R13, 0x1, PT ;  /* 0x000000010d00780c */ /* 0x002fc60003f06270 */
[----:B--2---:R-:W-:Y:S04]  /*1d30*/  STS.U16 [R0+UR6+0x27e00], R18 ;  /* 0x027e001200007988 */ /* 0x004fe80008000406 */
[----:B---3--:R-:W-:Y:S04]  /*1d40*/  STS.U16 [R0+UR6+0x27c00], R16 ;  /* 0x027c001000007988 */ /* 0x008fe80008000406 */
        /* <DEDUP_REMOVED lines=9> */
[----:B------:R1:W-:Y:S04]  /*1de0*/  STS.U16 [R0+UR6+0x26800], R2 ;  /* 0x0268000200007988 */ /* 0x0003e80008000406 */
[----:B------:R2:W-:Y:S01]  /*1df0*/  STS.U16 [R0+UR6+0x26600], R3 ;  /* 0x0266000300007988 */ /* 0x0005e20008000406 */
[----:B-1----:R-:W-:-:S03]  /*1e00*/  IMAD.MOV.U32 R2, RZ, RZ, 0x3f800000 ;  /* 0x3f800000ff027424 */ /* 0x002fc600078e00ff */
[----:B------:R-:W-:Y:S04]  /*1e10*/  STS.U16 [R0+UR6+0x26400], R4 ;  /* 0x0264000400007988 */ /* 0x000fe80008000406 */
[----:B------:R-:W-:Y:S01]  /*1e20*/  STS.U16 [R0+UR6+0x26200], R5 ;  /* 0x0262000500007988 */ /* 0x000fe20008000406 */
[----:B--2---:R-:W-:-:S03]  /*1e30*/  IMAD.MOV.U32 R3, RZ, RZ, -0x800000 ;  /* 0xff800000ff037424 */ /* 0x004fc600078e00ff */
[----:B------:R-:W-:Y:S04]  /*1e40*/  STS.U16 [R0+UR6+0x26000], R6 ;  /* 0x0260000600007988 */ /* 0x000fe80008000406 */
[----:B------:R-:W-:Y:S04]  /*1e50*/  STS.U16 [R0+UR6+0x25e00], R7 ;  /* 0x025e000700007988 */ /* 0x000fe80008000406 */
[----:B------:R-:W-:Y:S04]  /*1e60*/  STS.U16 [R0+UR6+0x25c00], R8 ;  /* 0x025c000800007988 */ /* 0x000fe80008000406 */
[----:B------:R-:W-:Y:S04]  /*1e70*/  STS.U16 [R0+UR6+0x25a00], R20 ;  /* 0x025a001400007988 */ /* 0x000fe80008000406 */
[----:B------:R-:W-:Y:S04]  /*1e80*/  STS.U16 [R0+UR6+0x25800], R26 ;  /* 0x0258001a00007988 */ /* 0x000fe80008000406 */
[----:B------:R-:W-:Y:S04]  /*1e90*/  STS.U16 [R0+UR6+0x25600], R28 ;  /* 0x0256001c00007988 */ /* 0x000fe80008000406 */
[----:B------:R1:W-:Y:S04]  /*1ea0*/  STS.U16 [R0+UR6+0x25400], R29 ;  /* 0x0254001d00007988 */ /* 0x0003e80008000406 */
[----:B------:R2:W-:Y:S01]  /*1eb0*/  STL [R1+0x524], R2 ;  /* 0x0005240201007387 */ /* 0x0005e20000100800 */
[----:B-1----:R-:W-:-:S02]  /*1ec0*/  MOV R0, 0xff800000 ;  /* 0xff80000000007802 */ /* 0x002fc40000000f00 */
[----:B--2---:R-:W-:-:S03]  /*1ed0*/  MOV R2, 0xff800000 ;  /* 0xff80000000027802 */ /* 0x004fc60000000f00 */
[----:B------:R-:W-:Y:S04]  /*1ee0*/  STL [R1+0x2cc], R0 ;  /* 0x0002cc0001007387 */ /* 0x000fe80000100800 */
[----:B------:R1:W-:Y:S04]  /*1ef0*/  STL [R1+0x2c4], R3 ;  /* 0x0002c40301007387 */ /* 0x0003e80000100800 */
[----:B------:R2:W-:Y:S04]  /*1f00*/  STL [R1+0x2bc], R2 ;  /* 0x0002bc0201007387 */ /* 0x0005e80000100800 */
[----:B------:R3:W-:Y:S01]  /*1f10*/  STL [R1+0x2b8], R0 ;  /* 0x0002b80001007387 */ /* 0x0007e20000100800 */
[----:B-1----:R-:W-:Y:S01]  /*1f20*/  IMAD.MOV.U32 R3, RZ, RZ, 0x3f800000 ;  /* 0x3f800000ff037424 */ /* 0x002fe200078e00ff */
[----:B--2---:R-:W-:-:S04]  /*1f30*/  MOV R2, 0x3f800000 ;  /* 0x3f80000000027802 */ /* 0x004fc80000000f00 */
[----:B------:R0:W-:Y:S01]  /*1f40*/  STL [R1+0x528], R3 ;  /* 0x0005280301007387 */ /* 0x0001e20000100800 */
[----:B---3--:R-:W-:-:S03]  /*1f50*/  IMAD.MOV.U32 R0, RZ, RZ, 0x3f800000 ;  /* 0x3f800000ff007424 */ /* 0x008fc600078e00ff */
[----:B------:R0:W-:Y:S04]  /*1f60*/  STL [R1+0x52c], R2 ;  /* 0x00052c0201007387 */ /* 0x0001e80000100800 */
[----:B------:R0:W-:Y:S04]  /*1f70*/  STL [R1+0x240], RZ ;  /* 0x000240ff01007387 */ /* 0x0001e80000100800 */
[----:B------:R0:W-:Y:S04]  /*1f80*/  STL [R1+0x530], R0 ;  /* 0x0005300001007387 */ /* 0x0001e80000100800 */
[----:B------:R0:W-:Y:S04]  /*1f90*/  STL [R1+0x244], RZ ;  /* 0x000244ff01007387 */ /* 0x0001e80000100800 */
        /* <DEDUP_REMOVED lines=61> */
[----:B------:R0:W-:Y:S01]  /*2370*/  STL [R1+0x3bc], RZ ;  /* 0x0003bcff01007387 */ /* 0x0001e20000100800 */
[----:B------:R-:W-:Y:S05]  /*2380*/  @!P0 BRA `(.L_x_0) ;  /* 0x00000258003c8947 */ /* 0x000fea0003800000 */
[----:B------:R-:W1:Y:S01]  /*2390*/  LDC R4, c[0x0][0x268] ;  /* 0x00009a00ff047b82 */ /* 0x000e620000000800 */
[----:B0----5:R-:W-:Y:S01]  /*23a0*/  SHF.R.U32.HI R3, RZ, 0x7, R23 ;  /* 0x00000007ff037819 */ /* 0x021fe20000011617 */
[----:B------:R-:W-:Y:S01]  /*23b0*/  ULDC.64 UR4, c[0x0][0x260] ;  /* 0x0000980000047ab9 */ /* 0x000fe20000000a00 */
[----:B------:R-:W-:Y:S01]  /*23c0*/  LOP3.LUT R0, R23, 0x7f, RZ, 0xc0, !PT ;  /* 0x0000007f17007812 */ /* 0x000fe200078ec0ff */
[----:B------:R-:W-:Y:S01]  /*23d0*/  UIMAD UR4, UR7, UR4, URZ ;  /* 0x00000004070472a4 */ /* 0x000fe2000f8e023f */
[----:B------:R-:W-:Y:S01]  /*23e0*/  SGXT.U32 R3, R3, 0x1 ;  /* 0x000000010303781a */ /* 0x000fe20000000000 */
[----:B------:R-:W-:Y:S02]  /*23f0*/  ULDC UR9, c[0x0][0x238] ;  /* 0x00008e0000097ab9 */ /* 0x000fe40000000800 */
[----:B------:R-:W0:Y:S01]  /*2400*/  LDC.64 R12, c[0x0][0x250] ;  /* 0x00009400ff0c7b82 */ /* 0x000e220000000a00 */
[----:B------:R-:W-:Y:S01]  /*2410*/  IMAD R10, R0, UR5, RZ ;  /* 0x00000005000a7c24 */ /* 0x000fe2000f8e02ff */
[----:B------:R-:W-:-:S03]  /*2420*/  USHF.L.U32 UR5, UR4, 0x1, URZ ;  /* 0x0000000104057899 */ /* 0x000fc6000800063f */
[C---:B------:R-:W-:Y:S02]  /*2430*/  IMAD.SHL.U32 R5, R10.reuse, 0x2, RZ ;  /* 0x000000020a057824 */ /* 0x040fe400078e00ff */
[----:B------:R-:W-:Y:S01]  /*2440*/  IMAD.HI R10, R10, 0x2, RZ ;  /* 0x000000020a0a7827 */ /* 0x000fe200078e02ff */
[----:B------:R-:W2:Y:S08]  /*2450*/  LDC.64 R6, c[0x0][0x220] ;  /* 0x00008800ff067b82 */ /* 0x000eb00000000a00 */
[----:B------:R-:W3:Y:S01]  /*2460*/  LDC R11, c[0x0][0x258] ;  /* 0x00009600ff0b7b82 */ /* 0x000ee20000000800 */
[----:B-1----:R-:W-:-:S05]  /*2470*/  IMAD R3, R3, R4, RZ ;  /* 0x0000000403037224 */ /* 0x002fca00078e02ff */
[----:B------:R-:W-:Y:S02]  /*2480*/  LEA R0, R4, R3, 0x1 ;  /* 0x0000000304007211 */ /* 0x000fe400078e08ff */
[----:B------:R-:W1:Y:S01]  /*2490*/  LDC.64 R8, c[0x0][0x218] ;  /* 0x00008600ff087b82 */ /* 0x000e620000000a00 */
[----:B0-----:R0:W-:Y:S01]  /*24a0*/  STL [R1+0x14b8], R13 ;  /* 0x0014b80d01007387 */ /* 0x0011e20000100800 */
[----:B------:R-:W-:-:S03]  /*24b0*/  IMAD R12, R12, UR7, RZ ;  /* 0x000000070c0c7c24 */ /* 0x000fc6000f8e02ff */
[----:B------:R4:W-:Y:S03]  /*24c0*/  STL [R1+0x165c], R3 ;  /* 0x00165c0301007387 */ /* 0x0009e60000100800 */
[----:B------:R-:W1:Y:S01]  /*24d0*/  LDC R16, c[0x0][0x268] ;  /* 0x00009a00ff107b82 */ /* 0x000e620000000800 */
[----:B0-----:R-:W-:Y:S02]  /*24e0*/  LEA R13, R4, R0, 0x1 ;  /* 0x00000000040d7211 */ /* 0x001fe400078e08ff */
[----:B--2---:R-:W-:Y:S01]  /*24f0*/  IADD3 R0, P2, P3, R5, UR5, R6 ;  /* 0x0000000505007c10 */ /* 0x004fe2000fb5e006 */
[----:B------:R-:W-:Y:S01]  /*2500*/  UIMAD.WIDE UR4, UR4, 0x2, URZ ;  /* 0x00000002040478a5 */ /* 0x000fe2000f8e023f */
[----:B---3--:R-:W-:-:S03]  /*2510*/  IMAD R2, R24, R11, RZ ;  /* 0x0000000b18027224 */ /* 0x008fc600078e02ff */
[----:B------:R-:W0:Y:S01]  /*2520*/  LDC R6, c[0x0][0x268] ;  /* 0x00009a00ff067b82 */ /* 0x000e220000000800 */
[----:B----4-:R-:W-:Y:S01]  /*2530*/  IMAD R3, R4, 0x2, R13 ;  /* 0x0000000204037824 */ /* 0x010fe200078e020d */
[----:B------:R2:W-:Y:S01]  /*2540*/  STL [R1+0x1660], R0 ;  /* 0x0016600001007387 */ /* 0x0005e20000100800 */
[----:B------:R-:W-:-:S03]  /*2550*/  LEA R5, R11, R2, 0x8 ;  /* 0x000000020b057211 */ /* 0x000fc600078e40ff */
[----:B------:R3:W-:Y:S01]  /*2560*/  STL [R1+0xa4], R13 ;  /* 0x0000a40d01007387 */ /* 0x0007e20000100800 */
[C---:B-1----:R-:W-:Y:S01]  /*2570*/  LEA R8, P0, R12.reuse, R8, 0x1 ;  /* 0x000000080c087211 */ /* 0x042fe200078008ff */
[----:B------:R-:W1:Y:S03]  /*2580*/  LDC R11, c[0x0][0x268] ;  /* 0x00009a00ff0b7b82 */ /* 0x000e660000000800 */
[----:B------:R-:W-:Y:S01]  /*2590*/  LEA.HI.X.SX32 R9, R12, R9, 0x1, P0 ;  /* 0x000000090c097211 */ /* 0x000fe200000f0eff */
[----:B--2---:R-:W-:Y:S01]  /*25a0*/  IMAD R0, R4, 0x2, R3 ;  /* 0x0000000204007824 */ /* 0x004fe200078e0203 */
[CC--:B------:R-:W-:Y:S02]  /*25b0*/  LEA R14, P0, R2.reuse, R8.reuse, 0x1 ;  /* 0x00000008020e7211 */ /* 0x0c0fe400078008ff */
[C---:B------:R-:W-:Y:S01]  /*25c0*/  LEA R12, P1, R5.reuse, R8, 0x1 ;  /* 0x00000008050c7211 */ /* 0x040fe200078208ff */
[----:B------:R-:W2:Y:S01]  /*25d0*/  LDC R17, c[0x0][0x268] ;  /* 0x00009a00ff117b82 */ /* 0x000ea20000000800 */
[-C--:B------:R-:W-:Y:S01]  /*25e0*/  LEA.HI.X.SX32 R15, R2, R9.reuse, 0x1, P0 ;  /* 0x00000009020f7211 */ /* 0x080fe200000f0eff */
[----:B------:R4:W-:Y:S01]  /*25f0*/  STL [R1+0xa8], R0 ;  /* 0x0000a80001007387 */ /* 0x0009e20000100800 */
[----:B---3--:R-:W-:-:S02]  /*2600*/  LEA.HI.X.SX32 R13, R5, R9, 0x1, P1 ;  /* 0x00000009050d7211 */ /* 0x008fc400008f0eff */
[----:B------:R-:W-:Y:S01]  /*2610*/  IADD3.X R2, R10, UR5, R7, P2, P3 ;  /* 0x000000050a027c10 */ /* 0x000fe200097e6407 */
[----:B------:R-:W-:Y:S02]  /*2620*/  STL.64 [R1+0x2a8], R14 ;  /* 0x0002a80e01007387 */ /* 0x000fe40000100a00 */
[----:B------:R-:W3:Y:S01]  /*2630*/  LDC R5, c[0x0][0x268] ;  /* 0x00009a00ff057b82 */ /* 0x000ee20000000800 */
[----:B----4-:R-:W-:-:S07]  /*2640*/  LEA R0, R4, R0, 0x1 ;  /* 0x0000000004007211 */ /* 0x010fce00078e08ff */
[----:B------:R-:W4:Y:S01]  /*2650*/  LDC R7, c[0x0][0x268] ;  /* 0x00009a00ff077b82 */ /* 0x000f220000000800 */
[----:B------:R0:W-:Y:S04]  /*2660*/  STL [R1+0x8], R0 ;  /* 0x0000080001007387 */ /* 0x0001e80000100800 */
[----:B------:R-:W-:Y:S03]  /*2670*/  STL.64 [R1+0x2a0], R12 ;  /* 0x0002a00c01007387 */ /* 0x000fe60000100a00 */
[----:B------:R-:W1:Y:S01]  /*2680*/  LDC R8, c[0x0][0x268] ;  /* 0x00009a00ff087b82 */ /* 0x000e620000000800 */
[----:B------:R-:W-:Y:S01]  /*2690*/  STL [R1+0x1658], R2 ;  /* 0x0016580201007387 */ /* 0x000fe20000100800 */
[----:B0-----:R-:W-:-:S05]  /*26a0*/  IMAD R0, R4, 0x2, R0 ;  /* 0x0000000204007824 */ /* 0x001fca00078e0200 */
[----:B------:R0:W-:Y:S01]  /*26b0*/  STL [R1+0x4], R0 ;  /* 0x0000040001007387 */ /* 0x0001e20000100800 */
[----:B------:R-:W2:Y:S08]  /*26c0*/  LDC R9, c[0x0][0x268] ;  /* 0x00009a00ff097b82 */ /* 0x000eb00000000800 */
[----:B------:R-:W2:Y:S01]  /*26d0*/  LDC R10, c[0x0][0x268] ;  /* 0x00009a00ff0a7b82 */ /* 0x000ea20000000800 */
[----:B0-----:R-:W-:-:S05]  /*26e0*/  LEA R0, R4, R0, 0x1 ;  /* 0x0000000004007211 */ /* 0x001fca00078e08ff */
[C---:B------:R-:W-:Y:S01]  /*26f0*/  IMAD R29, R4.reuse, 0x2, R0 ;  /* 0x00000002041d7824 */ /* 0x040fe200078e0200 */
[----:B------:R-:W-:Y:S01]  /*2700*/  STL [R1], R0 ;  /* 0x0000000001007387 */ /* 0x000fe20000100800 */
[----:B------:R-:W0:Y:S03]  /*2710*/  LDC R12, c[0x0][0x268] ;  /* 0x00009a00ff0c7b82 */ /* 0x000e260000000800 */
[C---:B------:R-:W-:Y:S01]  /*2720*/  LEA R28, R4.reuse, R29, 0x1 ;  /* 0x0000001d041c7211 */ /* 0x040fe200078e08ff */
[----:B------:R-:W-:Y:S04]  /*2730*/  STL [R1+0x1618], R29 ;  /* 0x0016181d01007387 */ /* 0x000fe80000100800 */
[C---:B------:R-:W-:Y:S01]  /*2740*/  IMAD R27, R4.reuse, 0x2, R28 ;  /* 0x00000002041b7824 */ /* 0x040fe200078e021c */
[----:B------:R-:W0:Y:S01]  /*2750*/  LDC R14, c[0x0][0x268] ;  /* 0x00009a00ff0e7b82 */ /* 0x000e220000000800 */
[----:B------:R-:W-:Y:S03]  /*2760*/  STL [R1+0x15f8], R28 ;  /* 0x0015f81c01007387 */ /* 0x000fe60000100800 */
[C---:B------:R-:W-:Y:S01]  /*2770*/  LEA R26, R4.reuse, R27, 0x1 ;  /* 0x0000001b041a7211 */ /* 0x040fe200078e08ff */
[----:B------:R-:W-:Y:S03]  /*2780*/  STL [R1+0x15fc], R27 ;  /* 0x0015fc1b01007387 */ /* 0x000fe60000100800 */
[----:B------:R-:W0:Y:S01]  /*2790*/  LDC R15, c[0x0][0x268] ;  /* 0x00009a00ff0f7b82 */ /* 0x000e220000000800 */
[----:B------:R-:W-:Y:S01]  /*27a0*/  IMAD R4, R4, 0x2, R26 ;  /* 0x0000000204047824 */ /* 0x000fe200078e021a */
[----:B------:R4:W-:Y:S04]  /*27b0*/  STL [R1+0x1628], R26 ;  /* 0x0016281a01007387 */ /* 0x0009e80000100800 */
[----:B---3--:R-:W-:-:S02]  /*27c0*/  LEA R5, R5, R4, 0x1 ;  /* 0x0000000405057211 */ /* 0x008fc400078e08ff */
[----:B------:R-:W3:Y:S03]  /*27d0*/  LDC R18, c[0x0][0x268] ;  /* 0x00009a00ff127b82 */ /* 0x000ee60000000800 */
[----:B------:R-:W-:Y:S01]  /*27e0*/  IMAD R6, R6, 0x2, R5 ;  /* 0x0000000206067824 */ /* 0x000fe200078e0205 */
[----:B------:R-:W-:Y:S01]  /*27f0*/  STL.64 [R1+0x1600], R4 ;  /* 0x0016000401007387 */ /* 0x000fe20000100a00 */
[----:B----4-:R-:W-:-:S03]  /*2800*/  IMAD.MOV.U32 R26, RZ, RZ, R3 ;  /* 0x000000ffff1a7224 */ /* 0x010fc600078e0003 */
[----:B------:R-:W-:Y:S01]  /*2810*/  LEA R7, R7, R6, 0x1 ;  /* 0x0000000607077211 */ /* 0x000fe200078e08ff */
[----:B------:R-:W4:Y:S01]  /*2820*/  LDC R19, c[0x0][0x268] ;  /* 0x00009a00ff137b82 */ /* 0x000f220000000800 */
[----:B------:R-:W-:Y:S03]  /*2830*/  STL [R1+0x1608], R5 ;  /* 0x0016080501007387 */ /* 0x000fe60000100800 */
[----:B-1----:R-:W-:Y:S01]  /*2840*/  IMAD R8, R8, 0x2, R7 ;  /* 0x0000000208087824 */ /* 0x002fe200078e0207 */
[----:B------:R-:W-:Y:S03]  /*2850*/  STL [R1+0x1638], R5 ;  /* 0x0016380501007387 */ /* 0x000fe60000100800 */
[----:B------:R-:W1:Y:S01]  /*2860*/  LDC R20, c[0x0][0x268] ;  /* 0x00009a00ff147b82 */ /* 0x000e620000000800 */
[----:B--2---:R-:W-:Y:S01]  /*2870*/  LEA R9, R9, R8, 0x1 ;  /* 0x0000000809097211 */ /* 0x004fe200078e08ff */
[----:B------:R-:W-:Y:S04]  /*2880*/  STL.64 [R1+0x1610], R6 ;  /* 0x0016100601007387 */ /* 0x000fe80000100a00 */
[----:B------:R-:W-:Y:S01]  /*2890*/  IMAD R10, R10, 0x2, R9 ;  /* 0x000000020a0a7824 */ /* 0x000fe200078e0209 */
[----:B------:R-:W-:Y:S01]  /*28a0*/  STL [R1+0x1664], R7 ;  /* 0x0016640701007387 */ /* 0x000fe20000100800 */
[----:B------:R-:W2:Y:S03]  /*28b0*/  LDC R21, c[0x0][0x268] ;  /* 0x00009a00ff157b82 */ /* 0x000ea60000000800 */
[----:B------:R-:W-:Y:S01]  /*28c0*/  LEA R11, R11, R10, 0x1 ;  /* 0x0000000a0b0b7211 */ /* 0x000fe200078e08ff */
[----:B------:R-:W-:Y:S04]  /*28d0*/  STL.64 [R1+0x1620], R8 ;  /* 0x0016200801007387 */ /* 0x000fe80000100a00 */
[----:B0-----:R-:W-:Y:S01]  /*28e0*/  IMAD R12, R12, 0x2, R11 ;  /* 0x000000020c0c7824 */ /* 0x001fe200078e020b */
[----:B------:R-:W-:Y:S01]  /*28f0*/  STL.64 [R1+0x1630], R10 ;  /* 0x0016300a01007387 */ /* 0x000fe20000100a00 */
[----:B------:R-:W0:Y:S03]  /*2900*/  LDC R22, c[0x0][0x268] ;  /* 0x00009a00ff167b82 */ /* 0x000e260000000800 */
[----:B------:R-:W-:Y:S01]  /*2910*/  LEA R14, R14, R12, 0x1 ;  /* 0x0000000c0e0e7211 */ /* 0x000fe200078e08ff */
[----:B------:R3:W-:Y:S04]  /*2920*/  STL [R1+0x1668], R12 ;  /* 0x0016680c01007387 */ /* 0x0007e80000100800 */
[----:B------:R-:W-:Y:S01]  /*2930*/  IMAD R15, R15, 0x2, R14 ;  /* 0x000000020f0f7824 */ /* 0x000fe200078e020e */
[----:B------:R-:W0:Y:S04]  /*2940*/  LDC R23, c[0x0][0x268] ;  /* 0x00009a00ff177b82 */ /* 0x000e280000000800 */
[----:B------:R-:W-:Y:S01]  /*2950*/  LEA R16, R16, R15, 0x1 ;  /* 0x0000000f10107211 */ /* 0x000fe200078e08ff */
[----:B------:R-:W-:Y:S03]  /*2960*/  STL.64 [R1+0x1640], R14 ;  /* 0x0016400e01007387 */ /* 0x000fe60000100a00 */
[----:B---3--:R-:W3:Y:S01]  /*2970*/  LDC R12, c[0x0][0x268] ;  /* 0x00009a00ff0c7b82 */ /* 0x008ee20000000800 */
[----:B------:R-:W-:-:S05]  /*2980*/  IMAD R17, R17, 0x2, R16 ;  /* 0x0000000211117824 */ /* 0x000fca00078e0210 */
[----:B------:R-:W-:Y:S02]  /*2990*/  LEA R18, R18, R17, 0x1 ;  /* 0x0000001112127211 */ /* 0x000fe400078e08ff */
[----:B------:R-:W0:Y:S02]  /*29a0*/  LDC R24, c[0x0][0x268] ;  /* 0x00009a00ff187b82 */ /* 0x000e240000000800 */
[----:B----4-:R-:W-:-:S05]  /*29b0*/  LEA R19, R19, R18, 0x1 ;  /* 0x0000001213137211 */ /* 0x010fca00078e08ff */
[----:B-1----:R-:W-:Y:S01]  /*29c0*/  IMAD R20, R20, 0x2, R19 ;  /* 0x0000000214147824 */ /* 0x002fe200078e0213 */
[----:B------:R-:W1:Y:S04]  /*29d0*/  LDC R25, c[0x0][0x268] ;  /* 0x00009a00ff197b82 */ /* 0x000e680000000800 */
[----:B--2---:R-:W-:Y:S01]  /*29e0*/  LEA R21, R21, R20, 0x1 ;  /* 0x0000001415157211 */ /* 0x004fe200078e08ff */
[----:B---3--:R2:W-:Y:S03]  /*29f0*/  STL [R1+0x166c], R12 ;  /* 0x00166c0c01007387 */ /* 0x0085e60000100800 */
[----:B------:R-:W3:Y:S01]  /*2a00*/  LDC R7, c[0x0][0x268] ;  /* 0x00009a00ff077b82 */ /* 0x000ee20000000800 */
[----:B0-----:R-:W-:Y:S01]  /*2a10*/  IMAD R22, R22, 0x2, R21 ;  /* 0x0000000216167824 */ /* 0x001fe200078e0215 */
[----:B------:R-:W-:Y:S04]  /*2a20*/  STL.64 [R1+0x1648], R16 ;  /* 0x0016481001007387 */ /* 0x000fe80000100a00 */
[----:B------:R-:W-:-:S02]  /*2a30*/  LEA R23, R23, R22, 0x1 ;  /* 0x0000001617177211 */ /* 0x000fc400078e08ff */
[----:B------:R-:W0:Y:S03]  /*2a40*/  LDC R13, c[0x0][0x268] ;  /* 0x00009a00ff0d7b82 */ /* 0x000e260000000800 */
[----:B------:R-:W-:-:S05]  /*2a50*/  IMAD R24, R24, 0x2, R23 ;  /* 0x0000000218187824 */ /* 0x000fca00078e0217 */
[----:B--2---:R-:W2:Y:S01]  /*2a60*/  LDC R12, c[0x0][0x268] ;  /* 0x00009a00ff0c7b82 */ /* 0x004ea20000000800 */
[----:B-1----:R-:W-:Y:S01]  /*2a70*/  LEA R25, R25, R24, 0x1 ;  /* 0x0000001819197211 */ /* 0x002fe200078e08ff */
[----:B---3--:R2:W-:Y:S06]  /*2a80*/  STL [R1+0x1670], R7 ;  /* 0x0016700701007387 */ /* 0x0085ec0000100800 */
[----:B------:R-:W1:Y:S01]  /*2a90*/  LDC R0, c[0x0][0x268] ;  /* 0x00009a00ff007b82 */ /* 0x000e620000000800 */
[----:B------:R3:W-:Y:S07]  /*2aa0*/  STL.64 [R1+0x1650], R18 ;  /* 0x0016501201007387 */ /* 0x0007ee0000100a00 */
[----:B------:R-:W4:Y:S01]  /*2ab0*/  LDC R3, c[0x0][0x268] ;  /* 0x00009a00ff037b82 */ /* 0x000f220000000800 */
[----:B--2---:R-:W-:-:S07]  /*2ac0*/  IMAD R7, R12, 0x2, R25 ;  /* 0x000000020c077824 */ /* 0x004fce00078e0219 */
[----:B---3--:R-:W2:Y:S01]  /*2ad0*/  LDC R18, c[0x0][0x268] ;  /* 0x00009a00ff127b82 */ /* 0x008ea20000000800 */
[----:B------:R3:W-:Y:S07]  /*2ae0*/  STL [R1+0x18], R7 ;  /* 0x0000180701007387 */ /* 0x0007ee0000100800 */
[----:B------:R-:W3:Y:S08]  /*2af0*/  LDC R12, c[0x0][0x268] ;  /* 0x00009a00ff0c7b82 */ /* 0x000ef00000000800 */
[----:B------:R-:W2:Y:S08]  /*2b00*/  LDC R19, c[0x0][0x268] ;  /* 0x00009a00ff137b82 */ /* 0x000eb00000000800 */
[----:B------:R-:W2:Y:S01]  /*2b10*/  LDC R14, c[0x0][0x268] ;  /* 0x00009a00ff0e7b82 */ /* 0x000ea20000000800 */
[----:B---3--:R-:W-:-:S07]  /*2b20*/  LEA R7, R12, R7, 0x1 ;  /* 0x000000070c077211 */ /* 0x008fce00078e08ff */
[----:B------:R-:W3:Y:S01]  /*2b30*/  LDC R16, c[0x0][0x268] ;  /* 0x00009a00ff107b82 */ /* 0x000ee20000000800 */
[----:B------:R0:W-:Y:S07]  /*2b40*/  STL [R1+0x14], R7 ;  /* 0x0000140701007387 */ /* 0x0001ee0000100800 */
[----:B------:R-:W0:Y:S08]  /*2b50*/  LDC R12, c[0x0][0x268] ;  /* 0x00009a00ff0c7b82 */ /* 0x000e300000000800 */
[----:B------:R-:W3:Y:S08]  /*2b60*/  LDC R11, c[0x0][0x268] ;  /* 0x00009a00ff0b7b82 */ /* 0x000ef00000000800 */
[----:B------:R-:W3:Y:S01]  /*2b70*/  LDC R9, c[0x0][0x268] ;  /* 0x00009a00ff097b82 */ /* 0x000ee20000000800 */
[----:B0-----:R-:W-:-:S07]  /*2b80*/  IMAD R7, R12, 0x2, R7 ;  /* 0x000000020c077824 */ /* 0x001fce00078e0207 */
[----:B------:R-:W0:Y:S01]  /*2b90*/  LDC R5, c[0x0][0x268] ;  /* 0x00009a00ff057b82 */ /* 0x000e220000000800 */
[----:B------:R1:W-:Y:S07]  /*2ba0*/  STL [R1+0x10], R7 ;  /* 0x0000100701007387 */ /* 0x0003ee0000100800 */
[----:B------:R-:W1:Y:S08]  /*2bb0*/  LDC R12, c[0x0][0x268] ;  /* 0x00009a00ff0c7b82 */ /* 0x000e700000000800 */
[----:B------:R-:W0:Y:S08]  /*2bc0*/  LDC R6, c[0x0][0x268] ;  /* 0x00009a00ff067b82 */ /* 0x000e300000000800 */
[----:B------:R-:W0:Y:S01]  /*2bd0*/  LDC R4, c[0x0][0x268] ;  /* 0x00009a00ff047b82 */ /* 0x000e220000000800 */
[----:B-1----:R-:W-:-:S07]  /*2be0*/  LEA R7, R12, R7, 0x1 ;  /* 0x000000070c077211 */ /* 0x002fce00078e08ff */
[----:B------:R-:W1:Y:S01]  /*2bf0*/  LDC R15, c[0x0][0x268] ;  /* 0x00009a00ff0f7b82 */ /* 0x000e620000000800 */
[----:B------:R4:W-:Y:S07]  /*2c00*/  STL [R1+0x24], R7 ;  /* 0x0000240701007387 */ /* 0x0009ee0000100800 */
[----:B------:R-:W4:Y:S08]  /*2c10*/  LDC R12, c[0x0][0x268] ;  /* 0x00009a00ff0c7b82 */ /* 0x000f300000000800 */
[----:B------:R-:W1:Y:S08]  /*2c20*/  LDC R2, c[0x0][0x268] ;  /* 0x00009a00ff027b82 */ /* 0x000e700000000800 */
[----:B------:R-:W1:Y:S01]  /*2c30*/  LDC R17, c[0x0][0x268] ;  /* 0x00009a00ff117b82 */ /* 0x000e620000000800 */
[----:B----4-:R-:W-:-:S07]  /*2c40*/  IMAD R7, R12, 0x2, R7 ;  /* 0x000000020c077824 */ /* 0x010fce00078e0207 */
[----:B------:R-:W4:Y:S01]  /*2c50*/  LDC R10, c[0x0][0x268] ;  /* 0x00009a00ff0a7b82 */ /* 0x000f220000000800 */
[----:B------:R2:W-:Y:S07]  /*2c60*/  STL [R1+0x20], R7 ;  /* 0x0000200701007387 */ /* 0x0005ee0000100800 */
[----:B------:R-:W2:Y:S08]  /*2c70*/  LDC R12, c[0x0][0x268] ;  /* 0x00009a00ff0c7b82 */ /* 0x000eb00000000800 */
[----:B------:R-:W4:Y:S08]  /*2c80*/  LDC R8, c[0x0][0x268] ;  /* 0x00009a00ff087b82 */ /* 0x000f300000000800 */
[----:B------:R-:W4:Y:S01]  /*2c90*/  LDC R29, c[0x0][0x268] ;  /* 0x00009a00ff1d7b82 */ /* 0x000f220000000800 */
[----:B--2---:R-:W-:-:S07]  /*2ca0*/  LEA R7, R12, R7, 0x1 ;  /* 0x000000070c077211 */ /* 0x004fce00078e08ff */
[----:B------:R-:W2:Y:S01]  /*2cb0*/  LDC R27, c[0x0][0x268] ;  /* 0x00009a00ff1b7b82 */ /* 0x000ea20000000800 */
[----:B------:R3:W-:Y:S07]  /*2cc0*/  STL [R1+0x1c], R7 ;  /* 0x00001c0701007387 */ /* 0x0007ee0000100800 */
[----:B------:R-:W3:Y:S08]  /*2cd0*/  LDC R12, c[0x0][0x268] ;  /* 0x00009a00ff0c7b82 */ /* 0x000ef00000000800 */
[----:B------:R-:W2:Y:S01]  /*2ce0*/  LDC R28, c[0x0][0x268] ;  /* 0x00009a00ff1c7b82 */ /* 0x000ea20000000800 */
[----:B---3--:R-:W-:-:S07]  /*2cf0*/  IMAD R7, R12, 0x2, R7 ;  /* 0x000000020c077824 */ /* 0x008fce00078e0207 */
[----:B------:R-:W3:Y:S01]  /*2d00*/  LDC R12, c[0x0][0x268] ;  /* 0x00009a00ff0c7b82 */ /* 0x000ee20000000800 */
[----:B------:R3:W-:Y:S02]  /*2d10*/  STL [R1+0x30], R7 ;  /* 0x0000300701007387 */ /* 0x0007e40000100800 */
[----:B---3--:R-:W-:-:S05]  /*2d20*/  LEA R7, R12, R7, 0x1 ;  /* 0x000000070c077211 */ /* 0x008fca00078e08ff */
[----:B------:R-:W3:Y:S01]  /*2d30*/  LDC R12, c[0x0][0x268] ;  /* 0x00009a00ff0c7b82 */ /* 0x000ee20000000800 */
[----:B------:R3:W-:Y:S02]  /*2d40*/  STL [R1+0x2c], R7 ;  /* 0x00002c0701007387 */ /* 0x0007e40000100800 */
[----:B---3--:R-:W-:-:S05]  /*2d50*/  IMAD R7, R12, 0x2, R7 ;  /* 0x000000020c077824 */ /* 0x008fca00078e0207 */
        /* <DEDUP_REMOVED lines=44> */
[----:B0-----:R-:W-:-:S05]  /*3020*/  LEA R7, R13, R7, 0x1 ;  /* 0x000000070d077211 */ /* 0x001fca00078e08ff */
[----:B------:R-:W0:Y:S02]  /*3030*/  LDC R13, c[0x0][0x268] ;  /* 0x00009a00ff0d7b82 */ /* 0x000e240000000800 */
[----:B0-----:R3:W-:Y:S04]  /*3040*/  STL [R1+0x1570], R13 ;  /* 0x0015700d01007387 */ /* 0x0017e80000100800 */
[----:B------:R0:W-:Y:S01]  /*3050*/  STL [R1+0x64], R7 ;  /* 0x0000640701007387 */ /* 0x0001e20000100800 */
[----:B---3--:R-:W-:Y:S02]  /*3060*/  IMAD R13, R12, 0x2, R7 ;  /* 0x000000020c0d7824 */ /* 0x008fe400078e0207 */
[----:B------:R-:W3:Y:S01]  /*3070*/  LDC R12, c[0x0][0x268] ;  /* 0x00009a00ff0c7b82 */ /* 0x000ee20000000800 */
[----:B0-----:R-:W4:Y:S04]  /*3080*/  LDL.LU R7, [R1+0x1670] ;  /* 0x0016700001077983 */ /* 0x001f280000300800 */
[----:B------:R3:W-:Y:S02]  /*3090*/  STL [R1+0x78], R13 ;  /* 0x0000780d01007387 */ /* 0x0007e40000100800 */
[----:B---3--:R-:W-:-:S02]  /*30a0*/  LEA R13, R12, R13, 0x1 ;  /* 0x0000000d0c0d7211 */ /* 0x008fc400078e08ff */
[----:B------:R-:W0:Y:S03]  /*30b0*/  LDC R12, c[0x0][0x268] ;  /* 0x00009a00ff0c7b82 */ /* 0x000e260000000800 */
[----:B------:R0:W-:Y:S02]  /*30c0*/  STL [R1+0x74], R13 ;  /* 0x0000740d01007387 */ /* 0x0001e40000100800 */
[----:B0-----:R-:W-:-:S03]  /*30d0*/  IMAD R13, R12, 0x2, R13 ;  /* 0x000000020c0d7824 */ /* 0x001fc600078e020d */
[----:B------:R-:W0:Y:S02]  /*30e0*/  LDC R12, c[0x0][0x268] ;  /* 0x00009a00ff0c7b82 */ /* 0x000e240000000800 */
[----:B------:R0:W-:Y:S02]  /*30f0*/  STL [R1+0x70], R13 ;  /* 0x0000700d01007387 */ /* 0x0001e40000100800 */
[----:B0-----:R-:W-:-:S04]  /*3100*/  LEA R13, R12, R13, 0x1 ;  /* 0x0000000d0c0d7211 */ /* 0x001fc800078e08ff */
[----:B------:R-:W0:Y:S01]  /*3110*/  LDC R12, c[0x0][0x268] ;  /* 0x00009a00ff0c7b82 */ /* 0x000e220000000800 */
[----:B------:R0:W-:Y:S02]  /*3120*/  STL [R1+0x84], R13 ;  /* 0x0000840d01007387 */ /* 0x0001e40000100800 */
[----:B0-----:R-:W-:-:S05]  /*3130*/  IMAD R13, R12, 0x2, R13 ;  /* 0x000000020c0d7824 */ /* 0x001fca00078e020d */
[----:B------:R-:W0:Y:S01]  /*3140*/  LDC R12, c[0x0][0x268] ;  /* 0x00009a00ff0c7b82 */ /* 0x000e220000000800 */
[----:B------:R0:W-:Y:S02]  /*3150*/  STL [R1+0x80], R13 ;  /* 0x0000800d01007387 */ /* 0x0001e40000100800 */
[----:B0-----:R-:W-:-:S05]  /*3160*/  LEA R13, R12, R13, 0x1 ;  /* 0x0000000d0c0d7211 */ /* 0x001fca00078e08ff */
        /* <DEDUP_REMOVED lines=10> */
[----:B------:R3:W-:Y:S01]  /*3210*/  STL [R1+0x88], R13 ;  /* 0x0000880d01007387 */ /* 0x0007e20000100800 */
[----:B0-----:R-:W-:-:S06]  /*3220*/  LEA R12, R12, R13, 0x1 ;  /* 0x0000000d0c0c7211 */ /* 0x001fcc00078e08ff */
[----:B---3--:R-:W0:Y:S01]  /*3230*/  LDC R13, c[0x0][0x268] ;  /* 0x00009a00ff0d7b82 */ /* 0x008e220000000800 */
[----:B------:R3:W-:Y:S01]  /*3240*/  STL [R1+0xa0], R12 ;  /* 0x0000a00c01007387 */ /* 0x0007e20000100800 */
[----:B0-----:R-:W-:-:S03]  /*3250*/  IMAD R13, R13, 0x2, R12 ;  /* 0x000000020d0d7824 */ /* 0x001fc600078e020c */
[----:B---3--:R-:W3:Y:S04]  /*3260*/  LDL.LU R12, [R1+0x166c] ;  /* 0x00166c00010c7983 */ /* 0x008ee80000300800 */
[----:B------:R0:W-:Y:S01]  /*3270*/  STL [R1+0x9c], R13 ;  /* 0x00009c0d01007387 */ /* 0x0001e20000100800 */
[----:B---3--:R-:W-:Y:S02]  /*3280*/  LEA R12, R12, R13, 0x1 ;  /* 0x0000000d0c0c7211 */ /* 0x008fe400078e08ff */
[----:B0-----:R-:W0:Y:S03]  /*3290*/  LDC R13, c[0x0][0x268] ;  /* 0x00009a00ff0d7b82 */ /* 0x001e260000000800 */
[----:B------:R3:W-:Y:S01]  /*32a0*/  STL [R1+0x98], R12 ;  /* 0x0000980c01007387 */ /* 0x0007e20000100800 */
[----:B0-----:R-:W-:-:S03]  /*32b0*/  IMAD R13, R13, 0x2, R12 ;  /* 0x000000020d0d7824 */ /* 0x001fc600078e020c */
[----:B---3--:R-:W3:Y:S02]  /*32c0*/  LDL.LU R12, [R1+0x1668] ;  /* 0x00166800010c7983 */ /* 0x008ee40000300800 */
[----:B----4-:R-:W-:Y:S02]  /*32d0*/  LEA R7, R7, R13, 0x1 ;  /* 0x0000000d07077211 */ /* 0x010fe400078e08ff */
[----:B------:R0:W-:Y:S04]  /*32e0*/  STL [R1+0xb8], R13 ;  /* 0x0000b80d01007387 */ /* 0x0001e80000100800 */
[----:B------:R4:W-:Y:S01]  /*32f0*/  STL [R1+0xb4], R7 ;  /* 0x0000b40701007387 */ /* 0x0009e20000100800 */
[----:B0-----:R-:W0:Y:S02]  /*3300*/  LDC R13, c[0x0][0x268] ;  /* 0x00009a00ff0d7b82 */ /* 0x001e240000000800 */
[----:B0-----:R-:W-:-:S02]  /*3310*/  IMAD R13, R13, 0x2, R7 ;  /* 0x000000020d0d7824 */ /* 0x001fc400078e0207 */
[----:B----4-:R0:W4:Y:S03]  /*3320*/  LDL.LU R7, [R1+0x1664] ;  /* 0x0016640001077983 */ /* 0x0101260000300800 */
[----:B------:R-:W-:Y:S01]  /*3330*/  LEA R0, R0, R13, 0x1 ;  /* 0x0000000d00007211 */ /* 0x000fe200078e08ff */
[----:B------:R1:W-:Y:S04]  /*3340*/  STL [R1+0xb0], R13 ;  /* 0x0000b00d01007387 */ /* 0x0003e80000100800 */
[----:B------:R2:W-:Y:S01]  /*3350*/  STL [R1+0xd0], R0 ;  /* 0x0000d00001007387 */ /* 0x0005e20000100800 */
[----:B-1----:R-:W1:Y:S02]  /*3360*/  LDC R13, c[0x0][0x268] ;  /* 0x00009a00ff0d7b82 */ /* 0x002e640000000800 */
[----:B-1----:R-:W-:-:S02]  /*3370*/  IMAD R13, R13, 0x2, R0 ;  /* 0x000000020d0d7824 */ /* 0x002fc400078e0200 */
[----:B--2---:R-:W2:Y:S03]  /*3380*/  LDL.LU R0, [R1+0x1660] ;  /* 0x0016600001007983 */ /* 0x004ea60000300800 */
[----:B------:R-:W-:Y:S01]  /*3390*/  LEA R3, R3, R13, 0x1 ;  /* 0x0000000d03037211 */ /* 0x000fe200078e08ff */
[----:B------:R1:W-:Y:S04]  /*33a0*/  STL [R1+0xcc], R13 ;  /* 0x0000cc0d01007387 */ /* 0x0003e80000100800 */
[----:B------:R0:W-:Y:S01]  /*33b0*/  STL [R1+0xc8], R3 ;  /* 0x0000c80301007387 */ /* 0x0001e20000100800 */
[----:B-1----:R-:W1:Y:S02]  /*33c0*/  LDC R13, c[0x0][0x268] ;  /* 0x00009a00ff0d7b82 */ /* 0x002e640000000800 */
[----:B-1----:R-:W-:-:S02]  /*33d0*/  IMAD R13, R13, 0x2, R3 ;  /* 0x000000020d0d7824 */ /* 0x002fc400078e0203 */
[----:B0-----:R-:W3:Y:S04]  /*33e0*/  LDL.LU R3, [R1+0x165c] ;  /* 0x00165c0001037983 */ /* 0x001ee80000300800 */
[----:B------:R0:W-:Y:S02]  /*33f0*/  STL [R1+0xe8], R13 ;  /* 0x0000e80d01007387 */ /* 0x0001e40000100800 */
[----:B0-----:R-:W-:-:S05]  /*3400*/  LEA R13, R18, R13, 0x1 ;  /* 0x0000000d120d7211 */ /* 0x001fca00078e08ff */
[----:B------:R0:W-:Y:S02]  /*3410*/  STL [R1+0xe4], R13 ;  /* 0x0000e40d01007387 */ /* 0x0001e40000100800 */
[----:B0-----:R-:W-:Y:S02]  /*3420*/  IMAD R13, R19, 0x2, R13 ;  /* 0x00000002130d7824 */ /* 0x001fe400078e020d */
[----:B------:R-:W0:Y:S03]  /*3430*/  LDC R19, c[0x0][0x268] ;  /* 0x00009a00ff137b82 */ /* 0x000e260000000800 */
[----:B------:R-:W-:Y:S01]  /*3440*/  LEA R14, R14, R13, 0x1 ;  /* 0x0000000d0e0e7211 */ /* 0x000fe200078e08ff */
[----:B------:R1:W-:Y:S04]  /*3450*/  STL [R1+0xe0], R13 ;  /* 0x0000e00d01007387 */ /* 0x0003e80000100800 */
[----:B-1----:R-:W-:-:S05]  /*3460*/  IMAD R13, R16, 0x2, R14 ;  /* 0x00000002100d7824 */ /* 0x002fca00078e020e */
[----:B------:R-:W-:Y:S01]  /*3470*/  LEA R11, R11, R13, 0x1 ;  /* 0x0000000d0b0b7211 */ /* 0x000fe200078e08ff */
[----:B------:R1:W-:Y:S04]  /*3480*/  STL [R1+0xfc], R13 ;  /* 0x0000fc0d01007387 */ /* 0x0003e80000100800 */
[----:B------:R-:W-:Y:S01]  /*3490*/  IMAD R9, R9, 0x2, R11 ;  /* 0x0000000209097824 */ /* 0x000fe200078e020b */
[----:B------:R1:W-:Y:S04]  /*34a0*/  STL [R1+0xf8], R11 ;  /* 0x0000f80b01007387 */ /* 0x0003e80000100800 */
[----:B-1----:R-:W-:-:S04]  /*34b0*/  LEA R13, R5, R9, 0x1 ;  /* 0x00000009050d7211 */ /* 0x002fc800078e08ff */
[----:B------:R-:W-:Y:S01]  /*34c0*/  LEA R6, R6, R13, 0x1 ;  /* 0x0000000d06067211 */ /* 0x000fe200078e08ff */
[----:B------:R-:W4:Y:S04]  /*34d0*/  LDL.LU R11, [R1+0xa4] ;  /* 0x0000a400010b7983 */ /* 0x000f280000300800 */
[----:B------:R1:W-:Y:S04]  /*34e0*/  STL [R1+0x110], R9 ;  /* 0x0001100901007387 */ /* 0x0003e80000100800 */
[----:B------:R0:W-:Y:S04]  /*34f0*/  STL [R1+0x10c], R13 ;  /* 0x00010c0d01007387 */ /* 0x0001e80000100800 */
[----:B------:R-:W4:Y:S01]  /*3500*/  LDL.LU R5, [R1+0xa8] ;  /* 0x0000a80001057983 */ /* 0x000f220000300800 */
[----:B-1----:R-:W-:-:S03]  /*3510*/  IMAD.MOV.U32 R9, RZ, RZ, R26 ;  /* 0x000000ffff097224 */ /* 0x002fc600078e001a */
[----:B------:R-:W4:Y:S01]  /*3520*/  LDL.LU R26, [R1+0x8] ;  /* 0x00000800011a7983 */ /* 0x000f220000300800 */
[----:B0-----:R-:W-:-:S05]  /*3530*/  IMAD R13, R4, 0x2, R6 ;  /* 0x00000002040d7824 */ /* 0x001fca00078e0206 */
[----:B------:R-:W-:Y:S01]  /*3540*/  LEA R15, R15, R13, 0x1 ;  /* 0x0000000d0f0f7211 */ /* 0x000fe200078e08ff */
[----:B------:R-:W-:-:S04]  /*3550*/  IMAD R19, R19, 0x2, R13 ;  /* 0x0000000213137824 */ /* 0x000fc800078e020d */
[C---:B------:R-:W-:Y:S01]  /*3560*/  IMAD R16, R2.reuse, 0x2, R15 ;  /* 0x0000000202107824 */ /* 0x040fe200078e020f */
[----:B------:R0:W-:Y:S03]  /*3570*/  STL [R1+0x108], R6 ;  /* 0x0001080601007387 */ /* 0x0001e60000100800 */
[----:B------:R-:W-:Y:S01]  /*3580*/  IMAD R17, R17, 0x2, R16 ;  /* 0x0000000211117824 */ /* 0x000fe200078e0210 */
[----:B------:R-:W4:Y:S01]  /*3590*/  LDL R4, [R1] ;  /* 0x0000000001047983 */ /* 0x000f220000100800 */
[----:B------:R-:W-:-:S03]  /*35a0*/  LEA R19, R2, R19, 0x1 ;  /* 0x0000001302137211 */ /* 0x000fc600078e08ff */
[----:B0-----:R-:W4:Y:S04]  /*35b0*/  LDL R6, [R1+0x4] ;  /* 0x0000040001067983 */ /* 0x001f280000100800 */
[----:B------:R0:W-:Y:S04]  /*35c0*/  STL [R1+0x12c], R15 ;  /* 0x00012c0f01007387 */ /* 0x0001e80000100800 */
[----:B------:R-:W-:Y:S04]  /*35d0*/  STL [R1+0x128], R16 ;  /* 0x0001281001007387 */ /* 0x000fe80000100800 */
[----:B------:R1:W-:Y:S01]  /*35e0*/  STL [R1+0x13c], R17 ;  /* 0x00013c1101007387 */ /* 0x0003e20000100800 */
[----:B0-----:R-:W3:Y:S03]  /*35f0*/  LDC R15, c[0x0][0x268] ;  /* 0x00009a00ff0f7b82 */ /* 0x001ee60000000800 */
[----:B------:R-:W4:Y:S01]  /*3600*/  LDL.LU R2, [R1+0x1658] ;  /* 0x0016580001027983 */ /* 0x000f220000300800 */
[----:B-1----:R-:W-:-:S02]  /*3610*/  MOV R17, R14 ;  /* 0x0000000e00117202 */ /* 0x002fc40000000f00 */
[----:B---3--:R-:W-:-:S04]  /*3620*/  LEA R15, R15, R3, 0x1 ;  /* 0x000000030f0f7211 */ /* 0x008fc800078e08ff */
[----:B--2---:R-:W-:Y:S02]  /*3630*/  LEA R16, P1, R15, R0, 0x1 ;  /* 0x000000000f107211 */ /* 0x004fe400078208ff */
[----:B------:R-:W0:Y:S02]  /*3640*/  LDC R15, c[0x0][0x268] ;  /* 0x00009a00ff0f7b82 */ /* 0x000e240000000800 */
[----:B0-----:R-:W-:Y:S01]  /*3650*/  IMAD R19, R15, 0x2, R19 ;  /* 0x000000020f137824 */ /* 0x001fe200078e0213 */
[----:B------:R-:W-:-:S05]  /*3660*/  MOV R15, R17 ;  /* 0x00000011000f7202 */ /* 0x000fca0000000f00 */
[----:B------:R-:W0:Y:S01]  /*3670*/  LDC R17, c[0x0][0x268] ;  /* 0x00009a00ff117b82 */ /* 0x000e220000000800 */
[----:B------:R-:W-:Y:S02]  /*3680*/  LEA R18, P0, R3, R0, 0x1 ;  /* 0x0000000003127211 */ /* 0x000fe400078008ff */
[----:B------:R-:W-:-:S04]  /*3690*/  LEA R10, R10, R19, 0x1 ;  /* 0x000000130a0a7211 */ /* 0x000fc800078e08ff */
[----:B------:R-:W-:Y:S01]  /*36a0*/  LEA R8, R8, R10, 0x1 ;  /* 0x0000000a08087211 */ /* 0x000fe200078e08ff */
[----:B0-----:R-:W-:Y:S01]  /*36b0*/  IMAD R17, R17, 0x2, R3 ;  /* 0x0000000211117824 */ /* 0x001fe200078e0203 */
[----:B----4-:R-:W-:Y:S02]  /*36c0*/  LEA R14, P2, R11, R0, 0x1 ;  /* 0x000000000b0e7211 */ /* 0x010fe400078408ff */
[-C--:B------:R-:W-:Y:S02]  /*36d0*/  LEA.HI.X.SX32 R19, R3, R2.reuse, 0x1, P0 ;  /* 0x0000000203137211 */ /* 0x080fe400000f0eff */
[-C--:B------:R-:W-:Y:S01]  /*36e0*/  LEA.HI.X.SX32 R17, R17, R2.reuse, 0x1, P1 ;  /* 0x0000000211117211 */ /* 0x080fe200008f0eff */
[----:B------:R-:W-:Y:S01]  /*36f0*/  IMAD.MOV.U32 R3, RZ, RZ, R15 ;  /* 0x000000ffff037224 */ /* 0x000fe200078e000f */
[----:B------:R-:W-:Y:S01]  /*3700*/  LEA.HI.X.SX32 R15, R11, R2, 0x1, P2 ;  /* 0x000000020b0f7211 */ /* 0x000fe200010f0eff */
[----:B------:R0:W-:Y:S01]  /*3710*/  STL.64 [R1+0x1440], R18 ;  /* 0x0014401201007387 */ /* 0x0001e20000100a00 */
[----:B------:R-:W-:-:S03]  /*3720*/  MOV R11, R8 ;  /* 0x00000008000b7202 */ /* 0x000fc60000000f00 */
[----:B0-----:R-:W2:Y:S04]  /*3730*/  LDL.LU.64 R18, [R1+0x1650] ;  /* 0x0016500001127983 */ /* 0x001ea80000300a00 */
[----:B------:R0:W-:Y:S04]  /*3740*/  STL.64 [R1+0x1438], R16 ;  /* 0x0014381001007387 */ /* 0x0001e80000100a00 */
[----:B0-----:R-:W3:Y:S04]  /*3750*/  LDL.LU.64 R16, [R1+0x1648] ;  /* 0x0016480001107983 */ /* 0x001ee80000300a00 */
[----:B------:R-:W-:Y:S04]  /*3760*/  STL [R1+0x138], R10 ;  /* 0x0001380a01007387 */ /* 0x000fe80000100800 */
[----:B------:R0:W-:Y:S01]  /*3770*/  STL.64 [R1+0x1430], R14 ;  /* 0x0014300e01007387 */ /* 0x0001e20000100a00 */
[----:B------:R-:W-:-:S02]  /*3780*/  IMAD R29, R29, 0x2, R11 ;  /* 0x000000021d1d7824 */ /* 0x000fc400078e020b */
[----:B0-----:R-:W-:Y:S01]  /*3790*/  IMAD.MOV.U32 R15, RZ, RZ, R9 ;  /* 0x000000ffff0f7224 */ /* 0x001fe200078e0009 */
[-C--:B------:R-:W-:Y:S02]  /*37a0*/  LEA R14, P0, R9, R0.reuse, 0x1 ;  /* 0x00000000090e7211 */ /* 0x080fe400078008ff */
[----:B------:R-:W-:Y:S02]  /*37b0*/  LEA R10, P1, R5, R0, 0x1 ;  /* 0x00000000050a7211 */ /* 0x000fe400078208ff */
[-C--:B------:R-:W-:Y:S01]  /*37c0*/  LEA.HI.X.SX32 R15, R15, R2.reuse, 0x1, P0 ;  /* 0x000000020f0f7211 */ /* 0x080fe200000f0eff */
[----:B------:R-:W-:Y:S01]  /*37d0*/  STL [R1+0x124], R8 ;  /* 0x0001240801007387 */ /* 0x000fe20000100800 */
[----:B------:R-:W-:-:S03]  /*37e0*/  LEA.HI.X.SX32 R11, R5, R2, 0x1, P1 ;  /* 0x00000002050b7211 */ /* 0x000fc600008f0eff */
[----:B------:R0:W-:Y:S04]  /*37f0*/  STL.64 [R1+0x1428], R14 ;  /* 0x0014280e01007387 */ /* 0x0001e80000100a00 */
[----:B0-----:R-:W4:Y:S04]  /*3800*/  LDL.LU.64 R14, [R1+0x1640] ;  /* 0x00164000010e7983 */ /* 0x001f280000300a00 */
[----:B------:R0:W2:Y:S01]  /*3810*/  LDL.LU R5, [R1+0x1638] ;  /* 0x0016380001057983 */ /* 0x0000a20000300800 */
[----:B------:R-:W-:-:S03]  /*3820*/  LEA R8, P2, R26, R0, 0x1 ;  /* 0x000000001a087211 */ /* 0x000fc600078408ff */
[----:B------:R1:W-:Y:S01]  /*3830*/  STL.64 [R1+0x1420], R10 ;  /* 0x0014200a01007387 */ /* 0x0003e20000100a00 */
[----:B------:R-:W-:Y:S02]  /*3840*/  LEA.HI.X.SX32 R9, R26, R2, 0x1, P2 ;  /* 0x000000021a097211 */ /* 0x000fe400010f0eff */
[-C--:B------:R-:W-:Y:S02]  /*3850*/  LEA R6, P0, R6, R0.reuse, 0x1 ;  /* 0x0000000006067211 */ /* 0x080fe400078008ff */
[----:B------:R-:W-:Y:S02]  /*3860*/  LEA R27, R27, R29, 0x1 ;  /* 0x0000001d1b1b7211 */ /* 0x000fe400078e08ff */
[-C--:B------:R-:W-:Y:S01]  /*3870*/  LEA R4, P1, R4, R0.reuse, 0x1 ;  /* 0x0000000004047211 */ /* 0x080fe200078208ff */
[----:B-1----:R-:W3:Y:S04]  /*3880*/  LDL.LU.64 R10, [R1+0x1630] ;  /* 0x00163000010a7983 */ /* 0x002ee80000300a00 */
[----:B------:R-:W-:Y:S04]  /*3890*/  STL [R1+0x134], R29 ;  /* 0x0001341d01007387 */ /* 0x000fe80000100800 */
[----:B------:R-:W4:Y:S04]  /*38a0*/  LDL.LU R26, [R1+0x1628] ;  /* 0x00162800011a7983 */ /* 0x000f280000300800 */
[----:B------:R1:W-:Y:S04]  /*38b0*/  STL.64 [R1+0x1418], R8 ;  /* 0x0014180801007387 */ /* 0x0003e80000100a00 */
[----:B-1----:R-:W3:Y:S04]  /*38c0*/  LDL.LU.64 R8, [R1+0x1620] ;  /* 0x0016200001087983 */ /* 0x002ee80000300a00 */
[----:B------:R-:W4:Y:S04]  /*38d0*/  LDL.LU R29, [R1+0x1618] ;  /* 0x00161800011d7983 */ /* 0x000f280000300800 */
[----:B------:R1:W-:Y:S04]  /*38e0*/  STL [R1+0x1410], R6 ;  /* 0x0014100601007387 */ /* 0x0003e80000100800 */
[----:B-1----:R-:W3:Y:S04]  /*38f0*/  LDL.LU.64 R6, [R1+0x1610] ;  /* 0x0016100001067983 */ /* 0x002ee80000300a00 */
[----:B------:R4:W-:Y:S04]  /*3900*/  STL [R1+0x1408], R4 ;  /* 0x0014080401007387 */ /* 0x0009e80000100800 */
[----:B--2---:R0:W2:Y:S01]  /*3910*/  LDL.LU R5, [R1+0x1608] ;  /* 0x0016080001057983 */ /* 0x0040a20000300800 */
[----:B------:R-:W-:Y:S01]  /*3920*/  IMAD R28, R28, 0x2, R27 ;  /* 0x000000021c1c7824 */ /* 0x000fe200078e021b */
[----:B----4-:R-:W-:-:S05]  /*3930*/  LEA R4, P2, R29, R0, 0x1 ;  /* 0x000000001d047211 */ /* 0x010fca00078408ff */
[----:B------:R2:W-:Y:S04]  /*3940*/  STL [R1+0x1400], R4 ;  /* 0x0014000401007387 */ /* 0x0005e80000100800 */
[----:B--2---:R-:W2:Y:S04]  /*3950*/  LDL.LU.64 R4, [R1+0x1600] ;  /* 0x0016000001047983 */ /* 0x004ea80000300a00 */
[----:B------:R1:W-:Y:S04]  /*3960*/  STL [R1+0x120], R27 ;  /* 0x0001201b01007387 */ /* 0x0003e80000100800 */
[----:B-1----:R-:W4:Y:S04]  /*3970*/  LDL.LU R27, [R1+0x15fc] ;  /* 0x0015fc00011b7983 */ /* 0x002f280000300800 */
[----:B------:R1:W-:Y:S04]  /*3980*/  STL [R1+0x11c], R28 ;  /* 0x00011c1c01007387 */ /* 0x0003e80000100800 */
[----:B-1----:R-:W3:Y:S04]  /*3990*/  LDL.LU R28, [R1+0x15f8] ;  /* 0x0015f800011c7983 */ /* 0x002ee80000300800 */
[----:B------:R1:W-:Y:S04]  /*39a0*/  STL.64 [R1+0x15f0], R18 ;  /* 0x0015f01201007387 */ /* 0x0003e80000100a00 */
[----:B-1----:R-:W2:Y:S01]  /*39b0*/  LDL R18, [R1+0x11c] ;  /* 0x00011c0001127983 */ /* 0x002ea20000100800 */
[----:B------:R-:W2:Y:S03]  /*39c0*/  LDC R19, c[0x0][0x268] ;  /* 0x00009a00ff137b82 */ /* 0x000ea60000000800 */
[----:B------:R1:W-:Y:S04]  /*39d0*/  STL.64 [R1+0x15e8], R20 ;  /* 0x0015e81401007387 */ /* 0x0003e80000100a00 */
[----:B-1----:R0:W4:Y:S04]  /*39e0*/  LDL.64 R20, [R1+0x1400] ;  /* 0x0014000001147983 */ /* 0x0021280000100a00 */
[----:B----4-:R-:W4:Y:S04]  /*39f0*/  LDL.LU R21, [R1] ;  /* 0x0000000001157983 */ /* 0x010f280000300800 */
[----:B------:R1:W-:Y:S04]  /*3a00*/  STL.64 [R1+0x15e0], R22 ;  /* 0x0015e01601007387 */ /* 0x0003e80000100a00 */
[----:B-1----:R0:W3:Y:S04]  /*3a10*/  LDL.64 R22, [R1+0x1408] ;  /* 0x0014080001167983 */ /* 0x0020e80000100a00 */
[----:B---3--:R-:W3:Y:S04]  /*3a20*/  LDL.LU R23, [R1+0x4] ;  /* 0x0000040001177983 */ /* 0x008ee80000300800 */
[----:B------:R1:W-:Y:S04]  /*3a30*/  STL.64 [R1+0x15d8], R24 ;  /* 0x0015d81801007387 */ /* 0x0003e80000100a00 */
[----:B-1----:R0:W3:Y:S01]  /*3a40*/  LDL.64 R24, [R1+0x1410] ;  /* 0x0014100001187983 */ /* 0x0020e20000100a00 */
[----:B--2---:R-:W-:-:S02]  /*3a50*/  LEA R22, R19, R18, 0x1 ;  /* 0x0000001213167211 */ /* 0x004fc400078e08ff */
[-C--:B---3--:R-:W-:Y:S02]  /*3a60*/  LEA.HI.X.SX32 R25, R23, R2.reuse, 0x1, P0 ;  /* 0x0000000217197211 */ /* 0x088fe400000f0eff */
[----:B----4-:R-:W-:Y:S02]  /*3a70*/  LEA.HI.X.SX32 R23, R21, R2, 0x1, P1 ;  /* 0x0000000215177211 */ /* 0x010fe400008f0eff */
[C---:B------:R-:W-:Y:S02]  /*3a80*/  LEA R18, P0, R28.reuse, R0, 0x1 ;  /* 0x000000001c127211 */ /* 0x040fe400078008ff */
[-C--:B------:R-:W-:Y:S01]  /*3a90*/  LEA.HI.X.SX32 R21, R29, R2.reuse, 0x1, P2 ;  /* 0x000000021d157211 */ /* 0x080fe200010f0eff */
[----:B------:R1:W-:Y:S01]  /*3aa0*/  STL [R1+0x140c], R23 ;  /* 0x00140c1701007387 */ /* 0x0003e20000100800 */
[----:B------:R-:W-:-:S03]  /*3ab0*/  LEA.HI.X.SX32 R19, R28, R2, 0x1, P0 ;  /* 0x000000021c137211 */ /* 0x000fc600000f0eff */
[----:B------:R-:W-:Y:S01]  /*3ac0*/  STL [R1+0x1414], R25 ;  /* 0x0014141901007387 */ /* 0x000fe20000100800 */
[----:B------:R-:W-:-:S03]  /*3ad0*/  LEA R20, P1, R27, R0, 0x1 ;  /* 0x000000001b147211 */ /* 0x000fc600078208ff */
[----:B------:R2:W-:Y:S01]  /*3ae0*/  STL [R1+0x1404], R21 ;  /* 0x0014041501007387 */ /* 0x0005e20000100800 */
[----:B-1----:R-:W1:Y:S03]  /*3af0*/  LDC R23, c[0x0][0x268] ;  /* 0x00009a00ff177b82 */ /* 0x002e660000000800 */
[----:B------:R-:W-:Y:S04]  /*3b00*/  STL [R1+0x118], R22 ;  /* 0x0001181601007387 */ /* 0x000fe80000100800 */
[----:B------:R3:W-:Y:S01]  /*3b10*/  STL.64 [R1+0x13f8], R18 ;  /* 0x0013f81201007387 */ /* 0x0007e20000100a00 */
[----:B--2---:R-:W-:-:S03]  /*3b20*/  LEA.HI.X.SX32 R21, R27, R2, 0x1, P1 ;  /* 0x000000021b157211 */ /* 0x004fc600008f0eff */
[----:B---3--:R-:W2:Y:S04]  /*3b30*/  LDL.LU.64 R18, [R1+0x15f0] ;  /* 0x0015f00001127983 */ /* 0x008ea80000300a00 */
[----:B------:R3:W-:Y:S04]  /*3b40*/  STL.64 [R1+0x13f0], R20 ;  /* 0x0013f01401007387 */ /* 0x0007e80000100a00 */
[----:B---3--:R-:W3:Y:S01]  /*3b50*/  LDL.LU.64 R20, [R1+0x15e8] ;  /* 0x0015e80001147983 */ /* 0x008ee20000300a00 */
[----:B-1----:R-:W-:Y:S02]  /*3b60*/  IMAD R22, R23, 0x2, R22 ;  /* 0x0000000217167824 */ /* 0x002fe400078e0216 */
[----:B------:R-:W1:Y:S03]  /*3b70*/  LDC R23, c[0x0][0x268] ;  /* 0x00009a00ff177b82 */ /* 0x000e660000000800 */
[----:B------:R1:W-:Y:S01]  /*3b80*/  STL [R1+0x114], R22 ;  /* 0x0001141601007387 */ /* 0x0003e20000100800 */
[----:B------:R-:W-:-:S02]  /*3b90*/  LEA R24, P2, R26, R0, 0x1 ;  /* 0x000000001a187211 */ /* 0x000fc400078408ff */
[----:B-1----:R-:W-:Y:S02]  /*3ba0*/  LEA R22, R23, R22, 0x1 ;  /* 0x0000001617167211 */ /* 0x002fe400078e08ff */
[----:B------:R-:W1:Y:S01]  /*3bb0*/  LDC R23, c[0x0][0x268] ;  /* 0x00009a00ff177b82 */ /* 0x000e620000000800 */
[----:B------:R-:W-:Y:S02]  /*3bc0*/  LEA.HI.X.SX32 R25, R26, R2, 0x1, P2 ;  /* 0x000000021a197211 */ /* 0x000fe400010f0eff */
[----:B------:R-:W-:-:S03]  /*3bd0*/  LEA R28, P0, R4, R0, 0x1 ;  /* 0x00000000041c7211 */ /* 0x000fc600078008ff */
[----:B------:R-:W-:Y:S01]  /*3be0*/  STL.64 [R1+0x13e8], R24 ;  /* 0x0013e81801007387 */ /* 0x000fe20000100a00 */
[----:B------:R-:W-:-:S03]  /*3bf0*/  LEA.HI.X.SX32 R29, R4, R2, 0x1, P0 ;  /* 0x00000002041d7211 */ /* 0x000fc600000f0eff */
[----:B------:R1:W-:Y:S02]  /*3c00*/  STL [R1+0xf4], R22 ;  /* 0x0000f41601007387 */ /* 0x0003e40000100800 */
[----:B-1----:R-:W-:Y:S02]  /*3c10*/  IMAD R22, R23, 0x2, R22 ;  /* 0x0000000217167824 */ /* 0x002fe400078e0216 */
[----:B------:R-:W1:Y:S03]  /*3c20*/  LDC R23, c[0x0][0x268] ;  /* 0x00009a00ff177b82 */ /* 0x000e660000000800 */
[----:B------:R-:W-:Y:S04]  /*3c30*/  STL [R1+0x104], R22 ;  /* 0x0001041601007387 */ /* 0x000fe80000100800 */
[----:B------:R4:W-:Y:S02]  /*3c40*/  STL.64 [R1+0x13e0], R28 ;  /* 0x0013e01c01007387 */ /* 0x0009e40000100a00 */
[----:B----4-:R-:W4:Y:S01]  /*3c50*/  LDC R29, c[0x0][0x268] ;  /* 0x00009a00ff1d7b82 */ /* 0x010f220000000800 */
[----:B------:R-:W-:-:S02]  /*3c60*/  LEA R26, P1, R5, R0, 0x1 ;  /* 0x00000000051a7211 */ /* 0x000fc400078208ff */
[C---:B------:R-:W-:Y:S02]  /*3c70*/  LEA R24, P2, R6.reuse, R0, 0x1 ;  /* 0x0000000006187211 */ /* 0x040fe400078408ff */
[-C--:B------:R-:W-:Y:S02]  /*3c80*/  LEA.HI.X.SX32 R27, R5, R2.reuse, 0x1, P1 ;  /* 0x00000002051b7211 */ /* 0x080fe400008f0eff */
[----:B------:R-:W-:Y:S02]  /*3c90*/  LEA.HI.X.SX32 R25, R6, R2, 0x1, P2 ;  /* 0x0000000206197211 */ /* 0x000fe400010f0eff */
[----:B-1----:R-:W-:Y:S01]  /*3ca0*/  LEA R4, R23, R22, 0x1 ;  /* 0x0000001617047211 */ /* 0x002fe200078e08ff */
[----:B------:R-:W-:Y:S04]  /*3cb0*/  STL.64 [R1+0x13d8], R26 ;  /* 0x0013d81a01007387 */ /* 0x000fe80000100a00 */
[----:B------:R-:W-:Y:S04]  /*3cc0*/  STL.64 [R1+0x13d0], R24 ;  /* 0x0013d01801007387 */ /* 0x000fe80000100a00 */
[----:B------:R4:W-:Y:S02]  /*3cd0*/  STL [R1+0xf0], R4 ;  /* 0x0000f00401007387 */ /* 0x0009e40000100800 */
[----:B----4-:R-:W-:-:S02]  /*3ce0*/  IMAD R4, R29, 0x2, R4 ;  /* 0x000000021d047824 */ /* 0x010fc400078e0204 */
[----:B------:R-:W1:Y:S01]  /*3cf0*/  LDC R29, c[0x0][0x268] ;  /* 0x00009a00ff1d7b82 */ /* 0x000e620000000800 */
[CC--:B------:R-:W-:Y:S02]  /*3d00*/  LEA R22, P0, R7.reuse, R0.reuse, 0x1 ;  /* 0x0000000007167211 */ /* 0x0c0fe400078008ff */
[C---:B------:R-:W-:Y:S02]  /*3d10*/  LEA R24, P1, R8.reuse, R0, 0x1 ;  /* 0x0000000008187211 */ /* 0x040fe400078208ff */
[-C--:B------:R-:W-:Y:S02]  /*3d20*/  LEA.HI.X.SX32 R23, R7, R2.reuse, 0x1, P0 ;  /* 0x0000000207177211 */ /* 0x080fe400000f0eff */
[----:B------:R-:W-:-:S03]  /*3d30*/  LEA.HI.X.SX32 R25, R8, R2, 0x1, P1 ;  /* 0x0000000208197211 */ /* 0x000fc600008f0eff */
[----:B------:R4:W-:Y:S04]  /*3d40*/  STL.64 [R1+0x13c8], R22 ;  /* 0x0013c81601007387 */ /* 0x0009e80000100a00 */
[----:B----4-:R-:W4:Y:S04]  /*3d50*/  LDL.LU.64 R22, [R1+0x15e0] ;  /* 0x0015e00001167983 */ /* 0x010f280000300a00 */
[----:B------:R0:W-:Y:S04]  /*3d60*/  STL.64 [R1+0x13c0], R24 ;  /* 0x0013c01801007387 */ /* 0x0001e80000100a00 */
[----:B0-----:R-:W4:Y:S04]  /*3d70*/  LDL.LU.64 R24, [R1+0x15d8] ;  /* 0x0015d80001187983 */ /* 0x001f280000300a00 */
[----:B------:R1:W-:Y:S02]  /*3d80*/  STL [R1+0xec], R4 ;  /* 0x0000ec0401007387 */ /* 0x0003e40000100800 */
[----:B-1----:R-:W-:-:S02]  /*3d90*/  LEA R4, R29, R4, 0x1 ;  /* 0x000000041d047211 */ /* 0x002fc400078e08ff */
[----:B------:R-:W0:Y:S01]  /*3da0*/  LDC R29, c[0x0][0x268] ;  /* 0x00009a00ff1d7b82 */ /* 0x000e220000000800 */
[----:B------:R-:W-:-:S04]  /*3db0*/  LEA R26, P2, R9, R0, 0x1 ;  /* 0x00000000091a7211 */ /* 0x000fc800078408ff */
[----:B------:R-:W-:-:S05]  /*3dc0*/  LEA.HI.X.SX32 R27, R9, R2, 0x1, P2 ;  /* 0x00000002091b7211 */ /* 0x000fca00010f0eff */
[----:B------:R-:W-:Y:S04]  /*3dd0*/  STL.64 [R1+0x13b8], R26 ;  /* 0x0013b81a01007387 */ /* 0x000fe80000100a00 */
[----:B------:R0:W-:Y:S02]  /*3de0*/  STL [R1+0xdc], R4 ;  /* 0x0000dc0401007387 */ /* 0x0001e40000100800 */
[----:B0-----:R-:W-:Y:S02]  /*3df0*/  IMAD R4, R29, 0x2, R4 ;  /* 0x000000021d047824 */ /* 0x001fe400078e0204 */
[----:B------:R-:W0:Y:S03]  /*3e00*/  LDC R29, c[0x0][0x268] ;  /* 0x00009a00ff1d7b82 */ /* 0x000e260000000800 */
[----:B------:R0:W-:Y:S01]  /*3e10*/  STL [R1+0xd8], R4 ;  /* 0x0000d80401007387 */ /* 0x0001e20000100800 */
[----:B------:R-:W-:-:S02]  /*3e20*/  LEA R26, P0, R10, R0, 0x1 ;  /* 0x000000000a1a7211 */ /* 0x000fc400078008ff */
[-C--:B------:R-:W-:Y:S02]  /*3e30*/  LEA R8, P1, R11, R0.reuse, 0x1 ;  /* 0x000000000b087211 */ /* 0x080fe400078208ff */
[----:B------:R-:W-:Y:S02]  /*3e40*/  LEA R6, P2, R12, R0, 0x1 ;  /* 0x000000000c067211 */ /* 0x000fe400078408ff */
[----:B0-----:R-:W-:Y:S02]  /*3e50*/  LEA R4, R29, R4, 0x1 ;  /* 0x000000041d047211 */ /* 0x001fe400078e08ff */
[----:B------:R-:W0:Y:S01]  /*3e60*/  LDC R29, c[0x0][0x268] ;  /* 0x00009a00ff1d7b82 */ /* 0x000e220000000800 */
[-C--:B------:R-:W-:Y:S02]  /*3e70*/  LEA.HI.X.SX32 R27, R10, R2.reuse, 0x1, P0 ;  /* 0x000000020a1b7211 */ /* 0x080fe400000f0eff */
[-C--:B------:R-:W-:Y:S02]  /*3e80*/  LEA.HI.X.SX32 R9, R11, R2.reuse, 0x1, P1 ;  /* 0x000000020b097211 */ /* 0x080fe400008f0eff */
[----:B------:R-:W-:Y:S01]  /*3e90*/  LEA.HI.X.SX32 R7, R12, R2, 0x1, P2 ;  /* 0x000000020c077211 */ /* 0x000fe200010f0eff */
[----:B------:R1:W-:Y:S04]  /*3ea0*/  STL.64 [R1+0x13b0], R26 ;  /* 0x0013b01a01007387 */ /* 0x0003e80000100a00 */
[----:B------:R-:W-:Y:S04]  /*3eb0*/  STL.64 [R1+0x13a8], R8 ;  /* 0x0013a80801007387 */ /* 0x000fe80000100a00 */
[----:B------:R-:W-:Y:S04]  /*3ec0*/  STL.64 [R1+0x13a0], R6 ;  /* 0x0013a00601007387 */ /* 0x000fe80000100a00 */
[----:B------:R0:W-:Y:S01]  /*3ed0*/  STL [R1+0xc4], R4 ;  /* 0x0000c40401007387 */ /* 0x0001e20000100800 */
[----:B------:R-:W-:Y:S01]  /*3ee0*/  LEA R10, P0, R14, R0, 0x1 ;  /* 0x000000000e0a7211 */ /* 0x000fe200078008ff */
[----:B-1----:R-:W1:Y:S01]  /*3ef0*/  LDC R27, c[0x0][0x268] ;  /* 0x00009a00ff1b7b82 */ /* 0x002e620000000800 */
[----:B0-----:R-:W-:-:S07]  /*3f00*/  IMAD R4, R29, 0x2, R4 ;  /* 0x000000021d047824 */ /* 0x001fce00078e0204 */
[----:B------:R-:W0:Y:S01]  /*3f10*/  LDC R29, c[0x0][0x268] ;  /* 0x00009a00ff1d7b82 */ /* 0x000e220000000800 */
[----:B------:R0:W-:Y:S01]  /*3f20*/  STL [R1+0xd4], R4 ;  /* 0x0000d40401007387 */ /* 0x0001e20000100800 */
[-C--:B------:R-:W-:Y:S02]  /*3f30*/  LEA R8, P1, R15, R0.reuse, 0x1 ;  /* 0x000000000f087211 */ /* 0x080fe400078208ff */
[----:B------:R-:W-:Y:S02]  /*3f40*/  LEA R6, P2, R16, R0, 0x1 ;  /* 0x0000000010067211 */ /* 0x000fe400078408ff */
[----:B------:R-:W-:Y:S02]  /*3f50*/  LEA.HI.X.SX32 R11, R14, R2, 0x1, P0 ;  /* 0x000000020e0b7211 */ /* 0x000fe400000f0eff */
[----:B0-----:R-:W-:Y:S02]  /*3f60*/  LEA R4, R29, R4, 0x1 ;  /* 0x000000041d047211 */ /* 0x001fe400078e08ff */
[----:B------:R-:W0:Y:S01]  /*3f70*/  LDC R29, c[0x0][0x268] ;  /* 0x00009a00ff1d7b82 */ /* 0x000e220000000800 */
[----:B------:R-:W-:-:S02]  /*3f80*/  LEA.HI.X.SX32 R9, R15, R2, 0x1, P1 ;  /* 0x000000020f097211 */ /* 0x000fc400008f0eff */
[----:B------:R-:W-:Y:S01]  /*3f90*/  LEA.HI.X.SX32 R7, R16, R2, 0x1, P2 ;  /* 0x0000000210077211 */ /* 0x000fe200010f0eff */
[----:B------:R-:W-:Y:S04]  /*3fa0*/  STL.64 [R1+0x1398], R10 ;  /* 0x0013980a01007387 */ /* 0x000fe80000100a00 */
[----:B------:R-:W-:Y:S04]  /*3fb0*/  STL.64 [R1+0x1390], R8 ;  /* 0x0013900801007387 */ /* 0x000fe80000100a00 */
[----:B------:R2:W-:Y:S04]  /*3fc0*/  STL.64 [R1+0x1388], R6 ;  /* 0x0013880601007387 */ /* 0x0005e80000100a00 */
[----:B--2---:R-:W2:Y:S04]  /*3fd0*/  LDL.LU R7, [R1+0x14] ;  /* 0x0000140001077983 */ /* 0x004ea80000300800 */
[----:B------:R-:W2:Y:S04]  /*3fe0*/  LDL.LU R6, [R1+0x10] ;  /* 0x0000100001067983 */ /* 0x000ea80000300800 */
[----:B------:R0:W-:Y:S02]  /*3ff0*/  STL [R1+0xc0], R4 ;  /* 0x0000c00401007387 */ /* 0x0001e40000100800 */
[----:B0-----:R-:W-:Y:S01]  /*4000*/  IMAD R4, R29, 0x2, R4 ;  /* 0x000000021d047824 */ /* 0x001fe200078e0204 */
[----:B------:R-:W-:-:S02]  /*4010*/  MOV R29, R3 ;  /* 0x00000003001d7202 */ /* 0x000fc40000000f00 */
[----:B------:R-:W0:Y:S01]  /*4020*/  LDC R3, c[0x0][0x268] ;  /* 0x00009a00ff037b82 */ /* 0x000e220000000800 */
[C---:B------:R-:W-:Y:S01]  /*4030*/  LEA R14, P0, R17.reuse, R0, 0x1 ;  /* 0x00000000110e7211 */ /* 0x040fe200078008ff */
[----:B------:R0:W-:Y:S03]  /*4040*/  STL [R1+0xbc], R4 ;  /* 0x0000bc0401007387 */ /* 0x0001e60000100800 */
[----:B------:R-:W-:-:S05]  /*4050*/  LEA.HI.X.SX32 R15, R17, R2, 0x1, P0 ;  /* 0x00000002110f7211 */ /* 0x000fca00000f0eff */
[----:B------:R3:W-:Y:S04]  /*4060*/  STL.64 [R1+0x1380], R14 ;  /* 0x0013800e01007387 */ /* 0x0007e80000100a00 */
[----:B------:R-:W2:Y:S01]  /*4070*/  LDL.LU R17, [R1+0x18] ;  /* 0x0000180001117983 */ /* 0x000ea20000300800 */
[----:B0-----:R-:W-:Y:S02]  /*4080*/  IMAD R4, R3, 0x2, R4 ;  /* 0x0000000203047824 */ /* 0x001fe400078e0204 */
[----:B------:R-:W0:Y:S01]  /*4090*/  LDC R3, c[0x0][0x268] ;  /* 0x00009a00ff037b82 */ /* 0x000e220000000800 */
[-C--:B------:R-:W-:Y:S02]  /*40a0*/  LEA R10, P1, R18, R0.reuse, 0x1 ;  /* 0x00000000120a7211 */ /* 0x080fe400078208ff */
[----:B------:R-:W-:-:S02]  /*40b0*/  LEA R8, P2, R19, R0, 0x1 ;  /* 0x0000000013087211 */ /* 0x000fc400078408ff */
[-C--:B------:R-:W-:Y:S02]  /*40c0*/  LEA.HI.X.SX32 R11, R18, R2.reuse, 0x1, P1 ;  /* 0x00000002120b7211 */ /* 0x080fe400008f0eff */
[----:B------:R-:W-:Y:S02]  /*40d0*/  LEA.HI.X.SX32 R9, R19, R2, 0x1, P2 ;  /* 0x0000000213097211 */ /* 0x000fe400010f0eff */
[C---:B---3--:R-:W-:Y:S01]  /*40e0*/  LEA R14, P0, R20.reuse, R0, 0x1 ;  /* 0x00000000140e7211 */ /* 0x048fe200078008ff */
[----:B------:R3:W-:Y:S04]  /*40f0*/  STL.64 [R1+0x1378], R10 ;  /* 0x0013780a01007387 */ /* 0x0007e80000100a00 */
[----:B------:R-:W-:Y:S01]  /*4100*/  STL.64 [R1+0x1370], R8 ;  /* 0x0013700801007387 */ /* 0x000fe20000100a00 */
[----:B------:R-:W-:-:S03]  /*4110*/  LEA.HI.X.SX32 R15, R20, R2, 0x1, P0 ;  /* 0x00000002140f7211 */ /* 0x000fc600000f0eff */
[----:B------:R0:W-:Y:S01]  /*4120*/  STL [R1+0xac], R4 ;  /* 0x0000ac0401007387 */ /* 0x0001e20000100800 */
[----:B---3--:R-:W-:-:S03]  /*4130*/  LEA R10, P1, R21, R0, 0x1 ;  /* 0x00000000150a7211 */ /* 0x008fc600078208ff */
[----:B------:R-:W3:Y:S01]  /*4140*/  LDL.LU R16, [R1+0x24] ;  /* 0x0000240001107983 */ /* 0x000ee20000300800 */
[----:B------:R-:W-:Y:S02]  /*4150*/  LEA.HI.X.SX32 R11, R21, R2, 0x1, P1 ;  /* 0x00000002150b7211 */ /* 0x000fe400008f0eff */
[----:B0-----:R-:W-:Y:S02]  /*4160*/  LEA R4, R3, R4, 0x1 ;  /* 0x0000000403047211 */ /* 0x001fe400078e08ff */
[----:B------:R-:W0:Y:S03]  /*4170*/  LDC R3, c[0x0][0x268] ;  /* 0x00009a00ff037b82 */ /* 0x000e260000000800 */
[----:B------:R-:W-:Y:S04]  /*4180*/  STL [R1+0xa8], R4 ;  /* 0x0000a80401007387 */ /* 0x000fe80000100800 */
[----:B------:R1:W-:Y:S04]  /*4190*/  STL.64 [R1+0x1368], R14 ;  /* 0x0013680e01007387 */ /* 0x0003e80000100a00 */
[----:B------:R-:W-:Y:S04]  /*41a0*/  STL.64 [R1+0x1360], R10 ;  /* 0x0013600a01007387 */ /* 0x000fe80000100a00 */
[----:B-1----:R-:W3:Y:S04]  /*41b0*/  LDL.LU R14, [R1+0x20] ;  /* 0x00002000010e7983 */ /* 0x002ee80000300800 */
[----:B------:R-:W3:Y:S01]  /*41c0*/  LDL.LU R12, [R1+0x1c] ;  /* 0x00001c00010c7983 */ /* 0x000ee20000300800 */
[----:B------:R-:W-:-:S02]  /*41d0*/  MOV R28, R13 ;  /* 0x0000000d001c7202 */ /* 0x000fc40000000f00 */
[----:B------:R-:W1:Y:S01]  /*41e0*/  LDC R13, c[0x0][0x268] ;  /* 0x00009a00ff0d7b82 */ /* 0x000e620000000800 */
[----:B0-----:R-:W-:Y:S01]  /*41f0*/  IMAD R3, R3, 0x2, R4 ;  /* 0x0000000203037824 */ /* 0x001fe200078e0204 */
[----:B----4-:R-:W-:-:S04]  /*4200*/  LEA R8, P2, R22, R0, 0x1 ;  /* 0x0000000016087211 */ /* 0x010fc800078408ff */
[----:B------:R-:W-:Y:S01]  /*4210*/  LEA.HI.X.SX32 R9, R22, R2, 0x1, P2 ;  /* 0x0000000216097211 */ /* 0x000fe200010f0eff */
[----:B-1----:R-:W-:-:S04]  /*4220*/  IMAD R13, R13, 0x2, R3 ;  /* 0x000000020d0d7824 */ /* 0x002fc800078e0203 */
[----:B------:R-:W-:Y:S04]  /*4230*/  STL.64 [R1+0x1358], R8 ;  /* 0x0013580801007387 */ /* 0x000fe80000100a00 */
[----:B------:R0:W-:Y:S02]  /*4240*/  STL [R1+0x94], R3 ;  /* 0x0000940301007387 */ /* 0x0001e40000100800 */
[----:B0-----:R-:W0:Y:S01]  /*4250*/  LDC R3, c[0x0][0x268] ;  /* 0x00009a00ff037b82 */ /* 0x001e220000000800 */
[-C--:B------:R-:W-:Y:S02]  /*4260*/  LEA R10, P0, R23, R0.reuse, 0x1 ;  /* 0x00000000170a7211 */ /* 0x080fe400078008ff */
[-C--:B------:R-:W-:Y:S02]  /*4270*/  LEA R8, P1, R24, R0.reuse, 0x1 ;  /* 0x0000000018087211 */ /* 0x080fe400078208ff */
[----:B------:R-:W-:-:S02]  /*4280*/  LEA R4, P2, R25, R0, 0x1 ;  /* 0x0000000019047211 */ /* 0x000fc400078408ff */
[-C--:B------:R-:W-:Y:S02]  /*4290*/  LEA.HI.X.SX32 R11, R23, R2.reuse, 0x1, P0 ;  /* 0x00000002170b7211 */ /* 0x080fe400000f0eff */
[-C--:B------:R-:W-:Y:S02]  /*42a0*/  LEA.HI.X.SX32 R9, R24, R2.reuse, 0x1, P1 ;  /* 0x0000000218097211 */ /* 0x080fe400008f0eff */
[----:B0-----:R-:W-:Y:S02]  /*42b0*/  LEA R26, R3, R13, 0x1 ;  /* 0x0000000d031a7211 */ /* 0x001fe400078e08ff */
[----:B------:R-:W0:Y:S01]  /*42c0*/  LDC R3, c[0x0][0x268] ;  /* 0x00009a00ff037b82 */ /* 0x000e220000000800 */
[----:B------:R-:W-:Y:S01]  /*42d0*/  LEA.HI.X.SX32 R5, R25, R2, 0x1, P2 ;  /* 0x0000000219057211 */ /* 0x000fe200010f0eff */
[----:B------:R-:W-:Y:S04]  /*42e0*/  STL.64 [R1+0x1350], R10 ;  /* 0x0013500a01007387 */ /* 0x000fe80000100a00 */
[----:B------:R1:W-:Y:S04]  /*42f0*/  STL.64 [R1+0x1348], R8 ;  /* 0x0013480801007387 */ /* 0x0003e80000100a00 */
[----:B-1----:R-:W4:Y:S04]  /*4300*/  LDL.LU R8, [R1+0x30] ;  /* 0x0000300001087983 */ /* 0x002f280000300800 */
[----:B------:R-:W4:Y:S04]  /*4310*/  LDL.LU R15, [R1+0x2c] ;  /* 0x00002c00010f7983 */ /* 0x000f280000300800 */
[----:B------:R2:W-:Y:S01]  /*4320*/  STL.64 [R1+0x1340], R4 ;  /* 0x0013400401007387 */ /* 0x0005e20000100a00 */
[----:B0-----:R-:W-:-:S03]  /*4330*/  IMAD R3, R3, 0x2, R26 ;  /* 0x0000000203037824 */ /* 0x001fc600078e021a */
[----:B------:R-:W4:Y:S04]  /*4340*/  LDL.LU R9, [R1+0x28] ;  /* 0x0000280001097983 */ /* 0x000f280000300800 */
[----:B------:R-:W-:Y:S01]  /*4350*/  STL [R1+0x1574], R26 ;  /* 0x0015741a01007387 */ /* 0x000fe20000100800 */
[----:B--2---:R-:W-:-:S04]  /*4360*/  LEA R4, P2, R6, R0, 0x1 ;  /* 0x0000000006047211 */ /* 0x004fc800078408ff */
[----:B------:R-:W-:-:S05]  /*4370*/  LEA.HI.X.SX32 R5, R6, R2, 0x1, P2 ;  /* 0x0000000206057211 */ /* 0x000fca00010f0eff */
[----:B------:R0:W-:Y:S01]  /*4380*/  STL.64 [R1+0x1328], R4 ;  /* 0x0013280401007387 */ /* 0x0001e20000100a00 */
[----:B------:R-:W-:Y:S02]  /*4390*/  LEA R10, P1, R7, R0, 0x1 ;  /* 0x00000000070a7211 */ /* 0x000fe400078208ff */
[----:B0-----:R-:W-:Y:S02]  /*43a0*/  LEA R4, R27, R3, 0x1 ;  /* 0x000000031b047211 */ /* 0x001fe400078e08ff */
[----:B------:R-:W0:Y:S01]  /*43b0*/  LDC R27, c[0x0][0x268] ;  /* 0x00009a00ff1b7b82 */ /* 0x000e220000000800 */
[----:B------:R-:W-:Y:S02]  /*43c0*/  LEA.HI.X.SX32 R11, R7, R2, 0x1, P1 ;  /* 0x00000002070b7211 */ /* 0x000fe400008f0eff */
[----:B------:R-:W-:-:S04]  /*43d0*/  LEA R18, P0, R17, R0, 0x1 ;  /* 0x0000000011127211 */ /* 0x000fc800078008ff */
[----:B------:R-:W-:-:S05]  /*43e0*/  LEA.HI.X.SX32 R19, R17, R2, 0x1, P0 ;  /* 0x0000000211137211 */ /* 0x000fca00000f0eff */
[----:B------:R-:W-:Y:S04]  /*43f0*/  STL.64 [R1+0x1338], R18 ;  /* 0x0013381201007387 */ /* 0x000fe80000100a00 */
[----:B------:R1:W-:Y:S04]  /*4400*/  STL.64 [R1+0x1330], R10 ;  /* 0x0013300a01007387 */ /* 0x0003e80000100a00 */
[----:B------:R-:W2:Y:S01]  /*4410*/  LDL.LU R17, [R1+0x3c] ;  /* 0x00003c0001117983 */ /* 0x000ea20000300800 */
[----:B0-----:R-:W-:Y:S02]  /*4420*/  IMAD R5, R27, 0x2, R4 ;  /* 0x000000021b057824 */ /* 0x001fe400078e0204 */
[----:B------:R-:W0:Y:S01]  /*4430*/  LDC R27, c[0x0][0x268] ;  /* 0x00009a00ff1b7b82 */ /* 0x000e220000000800 */
[----:B-1----:R-:W2:Y:S04]  /*4440*/  LDL.LU R10, [R1+0x38] ;  /* 0x00003800010a7983 */ /* 0x002ea80000300800 */
[----:B------:R-:W2:Y:S01]  /*4450*/  LDL.LU R11, [R1+0x34] ;  /* 0x00003400010b7983 */ /* 0x000ea20000300800 */
[----:B---3--:R-:W-:-:S03]  /*4460*/  LEA R20, P0, R16, R0, 0x1 ;  /* 0x0000000010147211 */ /* 0x008fc600078008ff */
[----:B------:R-:W-:Y:S01]  /*4470*/  STL [R1+0x1598], R3 ;  /* 0x0015980301007387 */ /* 0x000fe20000100800 */
[----:B------:R-:W-:Y:S02]  /*4480*/  LEA.HI.X.SX32 R21, R16, R2, 0x1, P0 ;  /* 0x0000000210157211 */ /* 0x000fe400000f0eff */
[-C--:B------:R-:W-:Y:S02]  /*4490*/  LEA R18, P1, R14, R0.reuse, 0x1 ;  /* 0x000000000e127211 */ /* 0x080fe400078208ff */
[----:B------:R-:W-:Y:S02]  /*44a0*/  LEA R6, P2, R12, R0, 0x1 ;  /* 0x000000000c067211 */ /* 0x000fe400078408ff */
[-C--:B------:R-:W-:Y:S02]  /*44b0*/  LEA.HI.X.SX32 R19, R14, R2.reuse, 0x1, P1 ;  /* 0x000000020e137211 */ /* 0x080fe400008f0eff */
[----:B------:R-:W-:-:S05]  /*44c0*/  LEA.HI.X.SX32 R7, R12, R2, 0x1, P2 ;  /* 0x000000020c077211 */ /* 0x000fca00010f0eff */
[----:B------:R0:W-:Y:S04]  /*44d0*/  STL.64 [R1+0x1310], R6 ;  /* 0x0013100601007387 */ /* 0x0001e80000100a00 */
[----:B------:R1:W-:Y:S04]  /*44e0*/  STL.64 [R1+0x1320], R20 ;  /* 0x0013201401007387 */ /* 0x0003e80000100a00 */
[----:B------:R3:W-:Y:S04]  /*44f0*/  STL.64 [R1+0x1318], R18 ;  /* 0x0013181201007387 */ /* 0x0007e80000100a00 */
[----:B------:R-:W2:Y:S01]  /*4500*/  LDL.LU R12, [R1+0x48] ;  /* 0x00004800010c7983 */ /* 0x000ea20000300800 */
[----:B0-----:R-:W-:Y:S01]  /*4510*/  LEA R6, R27, R5, 0x1 ;  /* 0x000000051b067211 */ /* 0x001fe200078e08ff */
[----:B------:R-:W-:Y:S01]  /*4520*/  IMAD.MOV.U32 R27, RZ, RZ, R28 ;  /* 0x000000ffff1b7224 */ /* 0x000fe200078e001c */
[----:B------:R-:W0:Y:S01]  /*4530*/  LDC R7, c[0x0][0x268] ;  /* 0x00009a00ff077b82 */ /* 0x000e220000000800 */
[----:B------:R-:W2:Y:S04]  /*4540*/  LDL.LU R28, [R1+0x44] ;  /* 0x00004400011c7983 */ /* 0x000ea80000300800 */
[----:B------:R-:W2:Y:S04]  /*4550*/  LDL.LU R14, [R1+0x40] ;  /* 0x00004000010e7983 */ /* 0x000ea80000300800 */
[----:B------:R-:W-:Y:S04]  /*4560*/  STL.64 [R1+0x1578], R4 ;  /* 0x0015780401007387 */ /* 0x000fe80000100a00 */
[----:B------:R-:W-:Y:S01]  /*4570*/  STL [R1+0x15a8], R5 ;  /* 0x0015a80501007387 */ /* 0x000fe20000100800 */
[----:B0-----:R-:W-:-:S02]  /*4580*/  LEA R7, R7, R6, 0x1 ;  /* 0x0000000607077211 */ /* 0x001fc400078e08ff */
[CC--:B----4-:R-:W-:Y:S02]  /*4590*/  LEA R22, P0, R8.reuse, R0.reuse, 0x1 ;  /* 0x0000000008167211 */ /* 0x0d0fe400078008ff */
[C---:B-1----:R-:W-:Y:S02]  /*45a0*/  LEA R20, P1, R15.reuse, R0, 0x1 ;  /* 0x000000000f147211 */ /* 0x042fe400078208ff */
[-C--:B------:R-:W-:Y:S02]  /*45b0*/  LEA.HI.X.SX32 R23, R8, R2.reuse, 0x1, P0 ;  /* 0x0000000208177211 */ /* 0x080fe400000f0eff */
[----:B------:R-:W-:Y:S01]  /*45c0*/  LEA.HI.X.SX32 R21, R15, R2, 0x1, P1 ;  /* 0x000000020f157211 */ /* 0x000fe200008f0eff */
[----:B------:R-:W0:Y:S01]  /*45d0*/  LDC R8, c[0x0][0x268] ;  /* 0x00009a00ff087b82 */ /* 0x000e220000000800 */
[C---:B---3--:R-:W-:Y:S01]  /*45e0*/  LEA R18, P2, R9.reuse, R0, 0x1 ;  /* 0x0000000009127211 */ /* 0x048fe200078408ff */
[----:B------:R1:W-:Y:S03]  /*45f0*/  STL.64 [R1+0x1308], R22 ;  /* 0x0013081601007387 */ /* 0x0003e60000100a00 */
[----:B------:R-:W-:Y:S01]  /*4600*/  LEA.HI.X.SX32 R19, R9, R2, 0x1, P2 ;  /* 0x0000000209137211 */ /* 0x000fe200010f0eff */
[----:B------:R2:W-:Y:S02]  /*4610*/  STL.64 [R1+0x1300], R20 ;  /* 0x0013001401007387 */ /* 0x0005e40000100a00 */
[----:B------:R-:W3:Y:S02]  /*4620*/  LDC R9, c[0x0][0x268] ;  /* 0x00009a00ff097b82 */ /* 0x000ee40000000800 */
[----:B------:R-:W4:Y:S04]  /*4630*/  LDL.LU R15, [R1+0x54] ;  /* 0x00005400010f7983 */ /* 0x000f280000300800 */
[----:B------:R2:W-:Y:S04]  /*4640*/  STL.64 [R1+0x12f8], R18 ;  /* 0x0012f81201007387 */ /* 0x0005e80000100a00 */
[----:B------:R-:W4:Y:S04]  /*4650*/  LDL.LU R24, [R1+0x50] ;  /* 0x0000500001187983 */ /* 0x000f280000300800 */
[----:B------:R-:W4:Y:S04]  /*4660*/  LDL.LU R16, [R1+0x4c] ;  /* 0x00004c0001107983 */ /* 0x000f280000300800 */
[----:B------:R-:W-:Y:S04]  /*4670*/  STL.64 [R1+0x1580], R6 ;  /* 0x0015800601007387 */ /* 0x000fe80000100a00 */
[----:B------:R-:W-:Y:S04]  /*4680*/  STL [R1+0x15d0], R7 ;  /* 0x0015d00701007387 */ /* 0x000fe80000100800 */
[----:B-1----:R-:W4:Y:S01]  /*4690*/  LDL.LU R23, [R1+0x60] ;  /* 0x0000600001177983 */ /* 0x002f220000300800 */
[----:B0-----:R-:W-:-:S05]  /*46a0*/  IMAD R8, R8, 0x2, R7 ;  /* 0x0000000208087824 */ /* 0x001fca00078e0207 */
[----:B---3--:R-:W-:Y:S02]  /*46b0*/  LEA R9, R9, R8, 0x1 ;  /* 0x0000000809097211 */ /* 0x008fe400078e08ff */
[----:B--2---:R-:W-:-:S04]  /*46c0*/  LEA R20, P0, R17, R0, 0x1 ;  /* 0x0000000011147211 */ /* 0x004fc800078008ff */
[----:B------:R-:W-:-:S05]  /*46d0*/  LEA.HI.X.SX32 R21, R17, R2, 0x1, P0 ;  /* 0x0000000211157211 */ /* 0x000fca00000f0eff */
[----:B------:R0:W-:Y:S04]  /*46e0*/  STL.64 [R1+0x12f0], R20 ;  /* 0x0012f01401007387 */ /* 0x0001e80000100a00 */
[----:B------:R-:W2:Y:S01]  /*46f0*/  LDL.LU R17, [R1+0x5c] ;  /* 0x00005c0001117983 */ /* 0x000ea20000300800 */
[CC--:B------:R-:W-:Y:S02]  /*4700*/  LEA R18, P1, R10.reuse, R0.reuse, 0x1 ;  /* 0x000000000a127211 */ /* 0x0c0fe400078208ff */
[C---:B------:R-:W-:Y:S02]  /*4710*/  LEA R4, P2, R11.reuse, R0, 0x1 ;  /* 0x000000000b047211 */ /* 0x040fe400078408ff */
[-C--:B------:R-:W-:Y:S02]  /*4720*/  LEA.HI.X.SX32 R19, R10, R2.reuse, 0x1, P1 ;  /* 0x000000020a137211 */ /* 0x080fe400008f0eff */
[----:B------:R-:W-:Y:S01]  /*4730*/  LEA.HI.X.SX32 R5, R11, R2, 0x1, P2 ;  /* 0x000000020b057211 */ /* 0x000fe200010f0eff */
[----:B------:R-:W1:Y:S01]  /*4740*/  LDC R10, c[0x0][0x268] ;  /* 0x00009a00ff0a7b82 */ /* 0x000e620000000800 */
[----:B0-----:R-:W-:Y:S01]  /*4750*/  MOV R20, R27 ;  /* 0x0000001b00147202 */ /* 0x001fe20000000f00 */
[----:B------:R0:W-:Y:S06]  /*4760*/  STL.64 [R1+0x12e8], R18 ;  /* 0x0012e81201007387 */ /* 0x0001ec0000100a00 */
[----:B------:R-:W3:Y:S01]  /*4770*/  LDC R11, c[0x0][0x268] ;  /* 0x00009a00ff0b7b82 */ /* 0x000ee20000000800 */
[----:B0-----:R-:W2:Y:S04]  /*4780*/  LDL.LU R18, [R1+0x58] ;  /* 0x0000580001127983 */ /* 0x001ea80000300800 */
[----:B------:R-:W-:Y:S04]  /*4790*/  STL.64 [R1+0x1588], R8 ;  /* 0x0015880801007387 */ /* 0x000fe80000100a00 */
[----:B------:R-:W-:Y:S04]  /*47a0*/  STL.64 [R1+0x12e0], R4 ;  /* 0x0012e00401007387 */ /* 0x000fe80000100a00 */
[----:B------:R-:W2:Y:S01]  /*47b0*/  LDL.LU R19, [R1+0x6c] ;  /* 0x00006c0001137983 */ /* 0x000ea20000300800 */
[----:B------:R-:W-:-:S04]  /*47c0*/  LEA R26, P0, R12, R0, 0x1 ;  /* 0x000000000c1a7211 */ /* 0x000fc800078008ff */
[----:B------:R-:W-:Y:S02]  /*47d0*/  LEA.HI.X.SX32 R27, R12, R2, 0x1, P0 ;  /* 0x000000020c1b7211 */ /* 0x000fe400000f0eff */
[C---:B------:R-:W-:Y:S01]  /*47e0*/  LEA R6, P1, R28.reuse, R0, 0x1 ;  /* 0x000000001c067211 */ /* 0x040fe200078208ff */
[----:B------:R-:W0:Y:S02]  /*47f0*/  LDC R12, c[0x0][0x268] ;  /* 0x00009a00ff0c7b82 */ /* 0x000e240000000800 */
[----:B------:R1:W-:Y:S01]  /*4800*/  STL.64 [R1+0x12d8], R26 ;  /* 0x0012d81a01007387 */ /* 0x0003e20000100a00 */
[----:B------:R-:W-:-:S03]  /*4810*/  LEA.HI.X.SX32 R7, R28, R2, 0x1, P1 ;  /* 0x000000021c077211 */ /* 0x000fc600008f0eff */
[----:B------:R-:W2:Y:S04]  /*4820*/  LDL.LU R28, [R1+0x68] ;  /* 0x00006800011c7983 */ /* 0x000ea80000300800 */
[----:B------:R-:W-:Y:S04]  /*4830*/  STL.64 [R1+0x12d0], R6 ;  /* 0x0012d00601007387 */ /* 0x000fe80000100a00 */
[----:B-1----:R-:W2:Y:S01]  /*4840*/  LDL.LU R27, [R1+0x64] ;  /* 0x00006400011b7983 */ /* 0x002ea20000300800 */
[----:B------:R-:W-:Y:S01]  /*4850*/  IMAD R10, R10, 0x2, R9 ;  /* 0x000000020a0a7824 */ /* 0x000fe200078e0209 */
[----:B------:R-:W-:-:S03]  /*4860*/  LEA R4, P2, R14, R0, 0x1 ;  /* 0x000000000e047211 */ /* 0x000fc600078408ff */
[----:B---3--:R-:W-:Y:S01]  /*4870*/  IMAD R11, R11, 0x2, R10 ;  /* 0x000000020b0b7824 */ /* 0x008fe200078e020a */
[----:B------:R-:W-:Y:S02]  /*4880*/  LEA.HI.X.SX32 R5, R14, R2, 0x1, P2 ;  /* 0x000000020e057211 */ /* 0x000fe400010f0eff */
[----:B------:R-:W1:Y:S02]  /*4890*/  LDC R14, c[0x0][0x268] ;  /* 0x00009a00ff0e7b82 */ /* 0x000e640000000800 */
[----:B------:R-:W-:Y:S01]  /*48a0*/  STL.64 [R1+0x1590], R10 ;  /* 0x0015900a01007387 */ /* 0x000fe20000100a00 */
[----:B0-----:R-:W-:-:S03]  /*48b0*/  LEA R12, R12, R11, 0x1 ;  /* 0x0000000b0c0c7211 */ /* 0x001fc600078e08ff */
[----:B------:R-:W-:Y:S04]  /*48c0*/  STL.64 [R1+0x12c8], R4 ;  /* 0x0012c80401007387 */ /* 0x000fe80000100a00 */
[----:B------:R0:W-:Y:S04]  /*48d0*/  STL.64 [R1+0x15a0], R12 ;  /* 0x0015a00c01007387 */ /* 0x0001e80000100a00 */
[----:B------:R-:W3:Y:S04]  /*48e0*/  LDL.LU R21, [R1+0x78] ;  /* 0x0000780001157983 */ /* 0x000ee80000300800 */
[----:B0-----:R-:W3:Y:S01]  /*48f0*/  LDL.LU R13, [R1+0x74] ;  /* 0x00007400010d7983 */ /* 0x001ee20000300800 */
[----:B-1----:R-:W-:Y:S01]  /*4900*/  IMAD R14, R14, 0x2, R12 ;  /* 0x000000020e0e7824 */ /* 0x002fe200078e020c */
[----:B----4-:R-:W-:-:S04]  /*4910*/  LEA R10, P0, R15, R0, 0x1 ;  /* 0x000000000f0a7211 */ /* 0x010fc800078008ff */
[----:B------:R-:W-:Y:S02]  /*4920*/  LEA.HI.X.SX32 R11, R15, R2, 0x1, P0 ;  /* 0x000000020f0b7211 */ /* 0x000fe400000f0eff */
[----:B------:R-:W0:Y:S01]  /*4930*/  LDC R15, c[0x0][0x268] ;  /* 0x00009a00ff0f7b82 */ /* 0x000e220000000800 */
[C---:B------:R-:W-:Y:S02]  /*4940*/  LEA R6, P1, R24.reuse, R0, 0x1 ;  /* 0x0000000018067211 */ /* 0x040fe400078208ff */
[----:B------:R1:W-:Y:S02]  /*4950*/  STL.64 [R1+0x12c0], R10 ;  /* 0x0012c00a01007387 */ /* 0x0003e40000100a00 */
[----:B------:R-:W-:Y:S02]  /*4960*/  LEA.HI.X.SX32 R7, R24, R2, 0x1, P1 ;  /* 0x0000000218077211 */ /* 0x000fe400008f0eff */
[----:B------:R-:W4:Y:S01]  /*4970*/  LDL.LU R22, [R1+0x70] ;  /* 0x0000700001167983 */ /* 0x000f220000300800 */
[----:B------:R-:W-:-:S03]  /*4980*/  LEA R4, P2, R16, R0, 0x1 ;  /* 0x0000000010047211 */ /* 0x000fc600078408ff */
[----:B------:R2:W-:Y:S01]  /*4990*/  STL.64 [R1+0x12b8], R6 ;  /* 0x0012b80601007387 */ /* 0x0005e20000100a00 */
[----:B------:R-:W-:Y:S02]  /*49a0*/  LEA.HI.X.SX32 R5, R16, R2, 0x1, P2 ;  /* 0x0000000210057211 */ /* 0x000fe400010f0eff */
[----:B------:R-:W2:Y:S01]  /*49b0*/  LDC R16, c[0x0][0x268] ;  /* 0x00009a00ff107b82 */ /* 0x000ea20000000800 */
[C---:B-1----:R-:W-:Y:S02]  /*49c0*/  LEA R10, P0, R23.reuse, R0, 0x1 ;  /* 0x00000000170a7211 */ /* 0x042fe400078008ff */
[----:B------:R-:W-:Y:S02]  /*49d0*/  STL.64 [R1+0x12b0], R4 ;  /* 0x0012b00401007387 */ /* 0x000fe40000100a00 */
[----:B------:R-:W-:Y:S02]  /*49e0*/  LEA.HI.X.SX32 R11, R23, R2, 0x1, P0 ;  /* 0x00000002170b7211 */ /* 0x000fe400000f0eff */
[----:B0-----:R-:W-:-:S05]  /*49f0*/  LEA R15, R15, R14, 0x1 ;  /* 0x0000000e0f0f7211 */ /* 0x001fca00078e08ff */
[----:B------:R-:W-:Y:S04]  /*4a00*/  STL.64 [R1+0x15b0], R14 ;  /* 0x0015b00e01007387 */ /* 0x000fe80000100a00 */
[----:B------:R-:W4:Y:S01]  /*4a10*/  LDL.LU R23, [R1+0x84] ;  /* 0x0000840001177983 */ /* 0x000f220000300800 */
[----:B--2---:R-:W-:-:S03]  /*4a20*/  IMAD R16, R16, 0x2, R15 ;  /* 0x0000000210107824 */ /* 0x004fc600078e020f */
[----:B------:R-:W-:Y:S04]  /*4a30*/  STL.64 [R1+0x12a8], R10 ;  /* 0x0012a80a01007387 */ /* 0x000fe80000100a00 */
[----:B------:R-:W2:Y:S01]  /*4a40*/  LDL.LU R8, [R1+0x80] ;  /* 0x0000800001087983 */ /* 0x000ea20000300800 */
[----:B------:R-:W-:Y:S01]  /*4a50*/  IMAD.MOV.U32 R24, RZ, RZ, R29 ;  /* 0x000000ffff187224 */ /* 0x000fe200078e001d */
[----:B------:R-:W-:-:S04]  /*4a60*/  LEA R6, P1, R17, R0, 0x1 ;  /* 0x0000000011067211 */ /* 0x000fc800078208ff */
[----:B------:R-:W-:Y:S02]  /*4a70*/  LEA.HI.X.SX32 R7, R17, R2, 0x1, P1 ;  /* 0x0000000211077211 */ /* 0x000fe400008f0eff */
[----:B------:R-:W0:Y:S03]  /*4a80*/  LDC R17, c[0x0][0x268] ;  /* 0x00009a00ff117b82 */ /* 0x000e260000000800 */
[----:B------:R1:W-:Y:S04]  /*4a90*/  STL.64 [R1+0x12a0], R6 ;  /* 0x0012a00601007387 */ /* 0x0003e80000100a00 */
[----:B-1----:R-:W2:Y:S01]  /*4aa0*/  LDL.LU R7, [R1+0x7c] ;  /* 0x00007c0001077983 */ /* 0x002ea20000300800 */
[----:B------:R-:W-:-:S04]  /*4ab0*/  LEA R4, P2, R18, R0, 0x1 ;  /* 0x0000000012047211 */ /* 0x000fc800078408ff */
[----:B------:R-:W-:Y:S02]  /*4ac0*/  LEA.HI.X.SX32 R5, R18, R2, 0x1, P2 ;  /* 0x0000000212057211 */ /* 0x000fe400010f0eff */
[----:B------:R-:W1:Y:S01]  /*4ad0*/  LDC R18, c[0x0][0x268] ;  /* 0x00009a00ff127b82 */ /* 0x000e620000000800 */
[----:B0-----:R-:W-:Y:S01]  /*4ae0*/  IMAD R17, R17, 0x2, R16 ;  /* 0x0000000211117824 */ /* 0x001fe200078e0210 */
[C---:B------:R-:W-:Y:S01]  /*4af0*/  LEA R14, P0, R19.reuse, R0, 0x1 ;  /* 0x00000000130e7211 */ /* 0x040fe200078008ff */
[----:B------:R0:W-:Y:S03]  /*4b00*/  STL.64 [R1+0x1298], R4 ;  /* 0x0012980401007387 */ /* 0x0001e60000100a00 */
[----:B------:R-:W-:Y:S01]  /*4b10*/  LEA.HI.X.SX32 R15, R19, R2, 0x1, P0 ;  /* 0x00000002130f7211 */ /* 0x000fe200000f0eff */
[----:B------:R-:W-:Y:S04]  /*4b20*/  STL.64 [R1+0x15b8], R16 ;  /* 0x0015b81001007387 */ /* 0x000fe80000100a00 */
[----:B------:R-:W2:Y:S04]  /*4b30*/  LDL.LU R6, [R1+0x90] ;  /* 0x0000900001067983 */ /* 0x000ea80000300800 */
[----:B------:R3:W-:Y:S01]  /*4b40*/  STL.64 [R1+0x1290], R14 ;  /* 0x0012900e01007387 */ /* 0x0007e20000100a00 */
[----:B------:R-:W-:-:S04]  /*4b50*/  LEA R10, P1, R28, R0, 0x1 ;  /* 0x000000001c0a7211 */ /* 0x000fc800078208ff */
[----:B------:R-:W-:Y:S02]  /*4b60*/  LEA.HI.X.SX32 R11, R28, R2, 0x1, P1 ;  /* 0x000000021c0b7211 */ /* 0x000fe400008f0eff */
[----:B------:R-:W3:Y:S03]  /*4b70*/  LDC R28, c[0x0][0x268] ;  /* 0x00009a00ff1c7b82 */ /* 0x000ee60000000800 */
[----:B------:R3:W-:Y:S04]  /*4b80*/  STL.64 [R1+0x1288], R10 ;  /* 0x0012880a01007387 */ /* 0x0007e80000100a00 */
[----:B------:R-:W2:Y:S04]  /*4b90*/  LDL.LU R25, [R1+0x8c] ;  /* 0x00008c0001197983 */ /* 0x000ea80000300800 */
[----:B------:R-:W2:Y:S01]  /*4ba0*/  LDL.LU R29, [R1+0x88] ;  /* 0x00008800011d7983 */ /* 0x000ea20000300800 */
[----:B0-----:R-:W-:-:S04]  /*4bb0*/  LEA R4, P2, R27, R0, 0x1 ;  /* 0x000000001b047211 */ /* 0x001fc800078408ff */
[----:B------:R-:W-:-:S05]  /*4bc0*/  LEA.HI.X.SX32 R5, R27, R2, 0x1, P2 ;  /* 0x000000021b057211 */ /* 0x000fca00010f0eff */
[----:B------:R4:W-:Y:S04]  /*4bd0*/  STL.64 [R1+0x1280], R4 ;  /* 0x0012800401007387 */ /* 0x0009e80000100a00 */
[----:B------:R-:W2:Y:S01]  /*4be0*/  LDL.LU R26, [R1+0xa0] ;  /* 0x0000a000011a7983 */ /* 0x000ea20000300800 */
[----:B-1----:R-:W-:-:S04]  /*4bf0*/  LEA R18, R18, R17, 0x1 ;  /* 0x0000001112127211 */ /* 0x002fc800078e08ff */
[----:B---3--:R-:W-:Y:S02]  /*4c00*/  LEA R19, R28, R18, 0x1 ;  /* 0x000000121c137211 */ /* 0x008fe400078e08ff */
[----:B------:R-:W0:Y:S01]  /*4c10*/  LDC R28, c[0x0][0x268] ;  /* 0x00009a00ff1c7b82 */ /* 0x000e220000000800 */
[----:B------:R-:W-:Y:S02]  /*4c20*/  MOV R3, R20 ;  /* 0x0000001400037202 */ /* 0x000fe40000000f00 */
[----:B0-----:R-:W-:Y:S02]  /*4c30*/  IMAD R20, R28, 0x2, R19 ;  /* 0x000000021c147824 */ /* 0x001fe400078e0213 */
[----:B------:R-:W3:Y:S01]  /*4c40*/  LDL.LU R28, [R1+0x9c] ;  /* 0x00009c00011c7983 */ /* 0x000ee20000300800 */
[-C--:B------:R-:W-:Y:S02]  /*4c50*/  LEA R14, P0, R21, R0.reuse, 0x1 ;  /* 0x00000000150e7211 */ /* 0x080fe400078008ff */
[----:B------:R-:W-:Y:S01]  /*4c60*/  LEA R10, P1, R13, R0, 0x1 ;  /* 0x000000000d0a7211 */ /* 0x000fe200078208ff */
[----:B------:R-:W3:Y:S01]  /*4c70*/  LDL.LU R27, [R1+0x98] ;  /* 0x00009800011b7983 */ /* 0x000ee20000300800 */
[----:B------:R-:W-:-:S02]  /*4c80*/  LEA.HI.X.SX32 R15, R21, R2, 0x1, P0 ;  /* 0x00000002150f7211 */ /* 0x000fc400000f0eff */
[----:B------:R-:W0:Y:S01]  /*4c90*/  LDC R21, c[0x0][0x268] ;  /* 0x00009a00ff157b82 */ /* 0x000e220000000800 */
[----:B------:R-:W-:Y:S01]  /*4ca0*/  LEA.HI.X.SX32 R11, R13, R2, 0x1, P1 ;  /* 0x000000020d0b7211 */ /* 0x000fe200008f0eff */
[----:B------:R-:W-:Y:S04]  /*4cb0*/  STL.64 [R1+0x15c0], R18 ;  /* 0x0015c01201007387 */ /* 0x000fe80000100a00 */
[----:B------:R1:W-:Y:S04]  /*4cc0*/  STL.64 [R1+0x1278], R14 ;  /* 0x0012780e01007387 */ /* 0x0003e80000100a00 */
[----:B------:R2:W-:Y:S01]  /*4cd0*/  STL.64 [R1+0x1270], R10 ;  /* 0x0012700a01007387 */ /* 0x0005e20000100a00 */
[----:B----4-:R-:W-:-:S04]  /*4ce0*/  LEA R4, P2, R22, R0, 0x1 ;  /* 0x0000000016047211 */ /* 0x010fc800078408ff */
[----:B------:R-:W-:Y:S02]  /*4cf0*/  LEA.HI.X.SX32 R5, R22, R2, 0x1, P2 ;  /* 0x0000000216057211 */ /* 0x000fe400010f0eff */
[----:B0-----:R-:W-:Y:S01]  /*4d00*/  LEA R21, R21, R20, 0x1 ;  /* 0x0000001415157211 */ /* 0x001fe200078e08ff */
[----:B------:R-:W0:Y:S02]  /*4d10*/  LDC R22, c[0x0][0x268] ;  /* 0x00009a00ff167b82 */ /* 0x000e240000000800 */
[----:B------:R4:W-:Y:S04]  /*4d20*/  STL.64 [R1+0x1268], R4 ;  /* 0x0012680401007387 */ /* 0x0009e80000100a00 */
[----:B------:R-:W3:Y:S04]  /*4d30*/  LDL.LU R13, [R1+0xb8] ;  /* 0x0000b800010d7983 */ /* 0x000ee80000300800 */
[----:B-1----:R-:W3:Y:S04]  /*4d40*/  LDL.LU R14, [R1+0xb4] ;  /* 0x0000b400010e7983 */ /* 0x002ee80000300800 */
[----:B------:R-:W3:Y:S01]  /*4d50*/  LDL.LU R15, [R1+0xb0] ;  /* 0x0000b000010f7983 */ /* 0x000ee20000300800 */
[----:B------:R-:W-:-:S04]  /*4d60*/  LEA R16, P0, R23, R0, 0x1 ;  /* 0x0000000017107211 */ /* 0x000fc800078008ff */
[----:B------:R-:W-:Y:S02]  /*4d70*/  LEA.HI.X.SX32 R17, R23, R2, 0x1, P0 ;  /* 0x0000000217117211 */ /* 0x000fe400000f0eff */
[C---:B--2---:R-:W-:Y:S01]  /*4d80*/  LEA R10, P1, R8.reuse, R0, 0x1 ;  /* 0x00000000080a7211 */ /* 0x044fe200078208ff */
[----:B------:R-:W-:Y:S01]  /*4d90*/  STL.64 [R1+0x15c8], R20 ;  /* 0x0015c81401007387 */ /* 0x000fe20000100a00 */
[----:B------:R-:W1:Y:S02]  /*4da0*/  LDC R23, c[0x0][0x268] ;  /* 0x00009a00ff177b82 */ /* 0x000e640000000800 */
[----:B------:R-:W-:Y:S01]  /*4db0*/  LEA.HI.X.SX32 R11, R8, R2, 0x1, P1 ;  /* 0x00000002080b7211 */ /* 0x000fe200008f0eff */
[----:B------:R2:W-:Y:S04]  /*4dc0*/  STL.64 [R1+0x1260], R16 ;  /* 0x0012601001007387 */ /* 0x0005e80000100a00 */
[----:B------:R0:W-:Y:S01]  /*4dd0*/  STL.64 [R1+0x1258], R10 ;  /* 0x0012580a01007387 */ /* 0x0001e20000100a00 */
[----:B----4-:R-:W-:-:S04]  /*4de0*/  LEA R4, P2, R7, R0, 0x1 ;  /* 0x0000000007047211 */ /* 0x010fc800078408ff */
[----:B------:R-:W-:-:S05]  /*4df0*/  LEA.HI.X.SX32 R5, R7, R2, 0x1, P2 ;  /* 0x0000000207057211 */ /* 0x000fca00010f0eff */
[----:B------:R4:W-:Y:S01]  /*4e00*/  STL.64 [R1+0x1250], R4 ;  /* 0x0012500401007387 */ /* 0x0009e20000100a00 */
[----:B--2---:R-:W-:-:S04]  /*4e10*/  LEA R16, P0, R6, R0, 0x1 ;  /* 0x0000000006107211 */ /* 0x004fc800078008ff */
[----:B------:R-:W-:-:S05]  /*4e20*/  LEA.HI.X.SX32 R17, R6, R2, 0x1, P0 ;  /* 0x0000000206117211 */ /* 0x000fca00000f0eff */
[----:B------:R-:W-:Y:S04]  /*4e30*/  STL.64 [R1+0x1248], R16 ;  /* 0x0012481001007387 */ /* 0x000fe80000100a00 */
[----:B------:R-:W2:Y:S01]  /*4e40*/  LDL.LU R12, [R1+0xd0] ;  /* 0x0000d000010c7983 */ /* 0x000ea20000300800 */
[-C--:B0-----:R-:W-:Y:S02]  /*4e50*/  LEA R10, P1, R25, R0.reuse, 0x1 ;  /* 0x00000000190a7211 */ /* 0x081fe400078208ff */
[----:B----4-:R-:W-:Y:S02]  /*4e60*/  LEA R4, P2, R29, R0, 0x1 ;  /* 0x000000001d047211 */ /* 0x010fe400078408ff */
[-C--:B------:R-:W-:Y:S02]  /*4e70*/  LEA.HI.X.SX32 R11, R25, R2.reuse, 0x1, P1 ;  /* 0x00000002190b7211 */ /* 0x080fe400008f0eff */
[----:B------:R-:W-:-:S02]  /*4e80*/  LEA.HI.X.SX32 R5, R29, R2, 0x1, P2 ;  /* 0x000000021d057211 */ /* 0x000fc400010f0eff */
[----:B------:R-:W-:Y:S01]  /*4e90*/  MOV R7, R24 ;  /* 0x0000001800077202 */ /* 0x000fe20000000f00 */
[----:B------:R-:W-:Y:S01]  /*4ea0*/  STL.64 [R1+0x1240], R10 ;  /* 0x0012400a01007387 */ /* 0x000fe20000100a00 */
[----:B------:R-:W0:Y:S03]  /*4eb0*/  LDC R24, c[0x0][0x268] ;  /* 0x00009a00ff187b82 */ /* 0x000e260000000800 */
[----:B------:R-:W4:Y:S04]  /*4ec0*/  LDL.LU R6, [R1+0xcc] ;  /* 0x0000cc0001067983 */ /* 0x000f280000300800 */
[----:B------:R1:W-:Y:S01]  /*4ed0*/  STL.64 [R1+0x1238], R4 ;  /* 0x0012380401007387 */ /* 0x0003e20000100a00 */
[C---:B------:R-:W-:Y:S01]  /*4ee0*/  LEA R18, P0, R26.reuse, R0, 0x1 ;  /* 0x000000001a127211 */ /* 0x040fe200078008ff */
[----:B------:R-:W0:Y:S02]  /*4ef0*/  LDC R29, c[0x0][0x268] ;  /* 0x00009a00ff1d7b82 */ /* 0x000e240000000800 */
[----:B-1----:R-:W4:Y:S01]  /*4f00*/  LDL.LU R5, [R1+0xc8] ;  /* 0x0000c80001057983 */ /* 0x002f220000300800 */
[----:B------:R-:W-:-:S03]  /*4f10*/  LEA.HI.X.SX32 R19, R26, R2, 0x1, P0 ;  /* 0x000000021a137211 */ /* 0x000fc600000f0eff */
[----:B------:R-:W4:Y:S04]  /*4f20*/  LDL.LU R8, [R1+0xe8] ;  /* 0x0000e80001087983 */ /* 0x000f280000300800 */
[----:B------:R-:W-:Y:S04]  /*4f30*/  STL.64 [R1+0x1230], R18 ;  /* 0x0012301201007387 */ /* 0x000fe80000100a00 */
[----:B------:R-:W4:Y:S01]  /*4f40*/  LDL.LU R26, [R1+0xe4] ;  /* 0x0000e400011a7983 */ /* 0x000f220000300800 */
[----:B---3--:R-:W-:-:S04]  /*4f50*/  LEA R16, P1, R28, R0, 0x1 ;  /* 0x000000001c107211 */ /* 0x008fc800078208ff */
[----:B------:R-:W-:Y:S01]  /*4f60*/  LEA.HI.X.SX32 R17, R28, R2, 0x1, P1 ;  /* 0x000000021c117211 */ /* 0x000fe200008f0eff */
[----:B------:R-:W-:Y:S01]  /*4f70*/  IMAD R22, R22, 0x2, R21 ;  /* 0x0000000216167824 */ /* 0x000fe200078e0215 */
[----:B------:R-:W1:Y:S03]  /*4f80*/  LDC R28, c[0x0][0x268] ;  /* 0x00009a00ff1c7b82 */ /* 0x000e660000000800 */
[----:B------:R3:W-:Y:S01]  /*4f90*/  STL.64 [R1+0x1228], R16 ;  /* 0x0012281001007387 */ /* 0x0007e20000100a00 */
[----:B------:R-:W-:-:S03]  /*4fa0*/  IMAD R23, R23, 0x2, R22 ;  /* 0x0000000217177824 */ /* 0x000fc600078e0216 */
[----:B------:R-:W4:Y:S02]  /*4fb0*/  LDL.LU R4, [R1+0xe0] ;  /* 0x0000e00001047983 */ /* 0x000f240000300800 */
[----:B0-----:R-:W-:-:S05]  /*4fc0*/  LEA R24, R24, R23, 0x1 ;  /* 0x0000001718187211 */ /* 0x001fca00078e08ff */
[----:B------:R-:W-:Y:S02]  /*4fd0*/  IMAD R25, R29, 0x2, R24 ;  /* 0x000000021d197824 */ /* 0x000fe400078e0218 */
[----:B------:R-:W0:Y:S01]  /*4fe0*/  LDC R29, c[0x0][0x268] ;  /* 0x00009a00ff1d7b82 */ /* 0x000e220000000800 */
[----:B------:R-:W-:-:S04]  /*4ff0*/  LEA R10, P2, R27, R0, 0x1 ;  /* 0x000000001b0a7211 */ /* 0x000fc800078408ff */
[----:B------:R-:W-:-:S03]  /*5000*/  LEA.HI.X.SX32 R11, R27, R2, 0x1, P2 ;  /* 0x000000021b0b7211 */ /* 0x000fc600010f0eff */
[----:B------:R-:W1:Y:S02]  /*5010*/  LDC R27, c[0x0][0x268] ;  /* 0x00009a00ff1b7b82 */ /* 0x000e640000000800 */
[----:B------:R-:W-:Y:S01]  /*5020*/  STL.64 [R1+0x1220], R10 ;  /* 0x0012200a01007387 */ /* 0x000fe20000100a00 */
[----:B0-----:R-:W-:Y:S02]  /*5030*/  LEA R29, R29, R25, 0x1 ;  /* 0x000000191d1d7211 */ /* 0x001fe400078e08ff */
[----:B---3--:R-:W-:-:S03]  /*5040*/  LEA R16, P0, R13, R0, 0x1 ;  /* 0x000000000d107211 */ /* 0x008fc600078008ff */
[----:B-1----:R-:W-:Y:S01]  /*5050*/  IMAD R28, R28, 0x2, R29 ;  /* 0x000000021c1c7824 */ /* 0x002fe200078e021d */
[----:B------:R-:W-:-:S04]  /*5060*/  LEA.HI.X.SX32 R17, R13, R2, 0x1, P0 ;  /* 0x000000020d117211 */ /* 0x000fc800000f0eff */
[----:B------:R-:W-:Y:S04]  /*5070*/  STL.64 [R1+0x14e8], R28 ;  /* 0x0014e81c01007387 */ /* 0x000fe80000100a00 */
[----:B------:R0:W-:Y:S04]  /*5080*/  STL.64 [R1+0x1218], R16 ;  /* 0x0012181001007387 */ /* 0x0001e80000100a00 */
[----:B0-----:R-:W3:Y:S04]  /*5090*/  LDL.LU R16, [R1+0xfc] ;  /* 0x0000fc0001107983 */ /* 0x001ee80000300800 */
[----:B------:R-:W3:Y:S01]  /*50a0*/  LDL.LU R17, [R1+0xf8] ;  /* 0x0000f80001117983 */ /* 0x000ee20000300800 */
[----:B------:R-:W-:-:S02]  /*50b0*/  LEA R18, P1, R14, R0, 0x1 ;  /* 0x000000000e127211 */ /* 0x000fc400078208ff */
[C---:B------:R-:W-:Y:S02]  /*50c0*/  LEA R10, P2, R15.reuse, R0, 0x1 ;  /* 0x000000000f0a7211 */ /* 0x040fe400078408ff */
[-C--:B------:R-:W-:Y:S02]  /*50d0*/  LEA.HI.X.SX32 R19, R14, R2.reuse, 0x1, P1 ;  /* 0x000000020e137211 */ /* 0x080fe400008f0eff */
[----:B------:R-:W-:Y:S02]  /*50e0*/  LEA.HI.X.SX32 R11, R15, R2, 0x1, P2 ;  /* 0x000000020f0b7211 */ /* 0x000fe400010f0eff */
[----:B------:R-:W-:Y:S02]  /*50f0*/  LEA R27, R27, R28, 0x1 ;  /* 0x0000001c1b1b7211 */ /* 0x000fe400078e08ff */
[----:B------:R-:W3:Y:S04]  /*5100*/  LDL.LU R28, [R1+0x110] ;  /* 0x00011000011c7983 */ /* 0x000ee80000300800 */
[----:B------:R4:W-:Y:S04]  /*5110*/  STL.64 [R1+0x1210], R18 ;  /* 0x0012101201007387 */ /* 0x0009e80000100a00 */
[----:B------:R-:W3:Y:S04]  /*5120*/  LDL.LU R14, [R1+0x10c] ;  /* 0x00010c00010e7983 */ /* 0x000ee80000300800 */
[----:B------:R0:W-:Y:S04]  /*5130*/  STL.64 [R1+0x1208], R10 ;  /* 0x0012080a01007387 */ /* 0x0001e80000100a00 */
[----:B------:R-:W3:Y:S01]  /*5140*/  LDL.LU R15, [R1+0x108] ;  /* 0x00010800010f7983 */ /* 0x000ee20000300800 */
[----:B--2---:R-:W-:-:S04]  /*5150*/  LEA R20, P0, R12, R0, 0x1 ;  /* 0x000000000c147211 */ /* 0x004fc800078008ff */
[----:B------:R-:W-:-:S05]  /*5160*/  LEA.HI.X.SX32 R21, R12, R2, 0x1, P0 ;  /* 0x000000020c157211 */ /* 0x000fca00000f0eff */
[----:B------:R1:W-:Y:S01]  /*5170*/  STL.64 [R1+0x1200], R20 ;  /* 0x0012001401007387 */ /* 0x0003e20000100a00 */
[----:B----4-:R-:W-:-:S04]  /*5180*/  LEA R18, P1, R6, R0, 0x1 ;  /* 0x0000000006127211 */ /* 0x010fc800078208ff */
[----:B------:R-:W-:Y:S01]  /*5190*/  LEA.HI.X.SX32 R19, R6, R2, 0x1, P1 ;  /* 0x0000000206137211 */ /* 0x000fe200008f0eff */
[----:B------:R-:W-:Y:S01]  /*51a0*/  IMAD.MOV.U32 R13, RZ, RZ, R7 ;  /* 0x000000ffff0d7224 */ /* 0x000fe200078e0007 */
[----:B------:R-:W2:Y:S08]  /*51b0*/  LDC R6, c[0x0][0x268] ;  /* 0x00009a00ff067b82 */ /* 0x000eb00000000800 */
[----:B------:R-:W4:Y:S01]  /*51c0*/  LDC R7, c[0x0][0x268] ;  /* 0x00009a00ff077b82 */ /* 0x000f220000000800 */
[----:B0-----:R-:W-:-:S04]  /*51d0*/  LEA R10, P2, R5, R0, 0x1 ;  /* 0x00000000050a7211 */ /* 0x001fc800078408ff */
[----:B------:R-:W-:-:S05]  /*51e0*/  LEA.HI.X.SX32 R11, R5, R2, 0x1, P2 ;  /* 0x00000002050b7211 */ /* 0x000fca00010f0eff */
[----:B------:R0:W-:Y:S04]  /*51f0*/  STL.64 [R1+0x11f0], R10 ;  /* 0x0011f00a01007387 */ /* 0x0001e80000100a00 */
[----:B------:R2:W-:Y:S04]  /*5200*/  STL.64 [R1+0x11f8], R18 ;  /* 0x0011f81201007387 */ /* 0x0005e80000100a00 */
[----:B------:R-:W3:Y:S01]  /*5210*/  LDL.LU R5, [R1+0x12c] ;  /* 0x00012c0001057983 */ /* 0x000ee20000300800 */
[----:B-1----:R-:W-:Y:S01]  /*5220*/  LEA R20, P1, R26, R0, 0x1 ;  /* 0x000000001a147211 */ /* 0x002fe200078208ff */
[----:B0-----:R-:W0:Y:S01]  /*5230*/  LDC R10, c[0x0][0x268] ;  /* 0x00009a00ff0a7b82 */ /* 0x001e220000000800 */
[----:B----4-:R-:W-:-:S07]  /*5240*/  LEA R29, R7, R27, 0x1 ;  /* 0x0000001b071d7211 */ /* 0x010fce00078e08ff */
[----:B------:R-:W1:Y:S01]  /*5250*/  LDC R7, c[0x0][0x268] ;  /* 0x00009a00ff077b82 */ /* 0x000e620000000800 */
[----:B------:R-:W-:-:S07]  /*5260*/  LEA.HI.X.SX32 R21, R26, R2, 0x1, P1 ;  /* 0x000000021a157211 */ /* 0x000fce00008f0eff */
[----:B------:R-:W4:Y:S01]  /*5270*/  LDC R26, c[0x0][0x268] ;  /* 0x00009a00ff1a7b82 */ /* 0x000f220000000800 */
[----:B-1----:R-:W-:-:S04]  /*5280*/  IMAD R7, R7, 0x2, R29 ;  /* 0x0000000207077824 */ /* 0x002fc800078e021d */
[----:B--2---:R-:W-:-:S05]  /*5290*/  IMAD R12, R6, 0x2, R7 ;  /* 0x00000002060c7824 */ /* 0x004fca00078e0207 */
[----:B0-----:R-:W-:-:S05]  /*52a0*/  LEA R29, R10, R12, 0x1 ;  /* 0x0000000c0a1d7211 */ /* 0x001fca00078e08ff */
[----:B----4-:R-:W-:Y:S02]  /*52b0*/  IMAD R10, R26, 0x2, R29 ;  /* 0x000000021a0a7824 */ /* 0x010fe400078e021d */
[----:B------:R-:W0:Y:S01]  /*52c0*/  LDC R26, c[0x0][0x268] ;  /* 0x00009a00ff1a7b82 */ /* 0x000e220000000800 */
[-C--:B------:R-:W-:Y:S02]  /*52d0*/  LEA R6, P0, R8, R0.reuse, 0x1 ;  /* 0x0000000008067211 */ /* 0x080fe400078008ff */
[----:B------:R-:W-:Y:S02]  /*52e0*/  LEA R18, P2, R4, R0, 0x1 ;  /* 0x0000000004127211 */ /* 0x000fe400078408ff */
[-C--:B------:R-:W-:Y:S02]  /*52f0*/  LEA.HI.X.SX32 R7, R8, R2.reuse, 0x1, P0 ;  /* 0x0000000208077211 */ /* 0x080fe400000f0eff */
[----:B------:R-:W-:Y:S02]  /*5300*/  MOV R11, R3 ;  /* 0x00000003000b7202 */ /* 0x000fe40000000f00 */
[----:B------:R-:W2:Y:S01]  /*5310*/  LDL.LU R3, [R1+0x128] ;  /* 0x0001280001037983 */ /* 0x000ea20000300800 */
[----:B------:R-:W-:-:S03]  /*5320*/  LEA.HI.X.SX32 R19, R4, R2, 0x1, P2 ;  /* 0x0000000204137211 */ /* 0x000fc600010f0eff */
[----:B------:R-:W-:Y:S04]  /*5330*/  STL [R1], R12 ;  /* 0x0000000c01007387 */ /* 0x000fe80000100800 */
[----:B------:R1:W-:Y:S04]  /*5340*/  STL.64 [R1+0x11e8], R6 ;  /* 0x0011e80601007387 */ /* 0x0003e80000100a00 */
[----:B-1----:R1:W4:Y:S04]  /*5350*/  LDL.LU R7, [R1+0x15d0] ;  /* 0x0015d00001077983 */ /* 0x0023280000300800 */
[----:B------:R-:W4:Y:S04]  /*5360*/  LDL R8, [R1+0x13c] ;  /* 0x00013c0001087983 */ /* 0x000f280000100800 */
[----:B------:R-:W-:Y:S04]  /*5370*/  STL.64 [R1+0x11e0], R20 ;  /* 0x0011e01401007387 */ /* 0x000fe80000100a00 */
[----:B------:R-:W4:Y:S04]  /*5380*/  LDL R6, [R1+0x138] ;  /* 0x0001380001067983 */ /* 0x000f280000100800 */
[----:B------:R-:W4:Y:S04]  /*5390*/  LDL R4, [R1+0x124] ;  /* 0x0001240001047983 */ /* 0x000f280000100800 */
[----:B------:R-:W-:Y:S04]  /*53a0*/  STL.64 [R1+0x11d8], R18 ;  /* 0x0011d81201007387 */ /* 0x000fe80000100a00 */
[----:B------:R0:W-:Y:S02]  /*53b0*/  STL [R1+0x10], R10 ;  /* 0x0000100a01007387 */ /* 0x0001e40000100800 */
[----:B0-----:R-:W-:-:S02]  /*53c0*/  IMAD R10, R26, 0x2, R10 ;  /* 0x000000021a0a7824 */ /* 0x001fc400078e020a */
[----:B------:R-:W0:Y:S01]  /*53d0*/  LDC R26, c[0x0][0x268] ;  /* 0x00009a00ff1a7b82 */ /* 0x000e220000000800 */
[----:B------:R-:W-:Y:S02]  /*53e0*/  LEA R20, P0, R13, R0, 0x1 ;  /* 0x000000000d147211 */ /* 0x000fe400078008ff */
[----:B------:R-:W-:-:S04]  /*53f0*/  MOV R21, R13 ;  /* 0x0000000d00157202 */ /* 0x000fc80000000f00 */
[----:B------:R-:W-:-:S05]  /*5400*/  LEA.HI.X.SX32 R21, R21, R2, 0x1, P0 ;  /* 0x0000000215157211 */ /* 0x000fca00000f0eff */
[----:B------:R1:W-:Y:S04]  /*5410*/  STL.64 [R1+0x11d0], R20 ;  /* 0x0011d01401007387 */ /* 0x0003e80000100a00 */
[----:B-1----:R-:W4:Y:S04]  /*5420*/  LDL.LU.64 R20, [R1+0x15c8] ;  /* 0x0015c80001147983 */ /* 0x002f280000300a00 */
[----:B------:R0:W-:Y:S02]  /*5430*/  STL [R1+0xc], R10 ;  /* 0x00000c0a01007387 */ /* 0x0001e40000100800 */
[----:B0-----:R-:W-:-:S02]  /*5440*/  LEA R10, R26, R10, 0x1 ;  /* 0x0000000a1a0a7211 */ /* 0x001fc400078e08ff */
[----:B------:R-:W0:Y:S01]  /*5450*/  LDC R26, c[0x0][0x268] ;  /* 0x00009a00ff1a7b82 */ /* 0x000e220000000800 */
[CC--:B---3--:R-:W-:Y:S02]  /*5460*/  LEA R18, P1, R16.reuse, R0.reuse, 0x1 ;  /* 0x0000000010127211 */ /* 0x0c8fe400078208ff */
[C---:B------:R-:W-:Y:S02]  /*5470*/  LEA R12, P2, R17.reuse, R0, 0x1 ;  /* 0x00000000110c7211 */ /* 0x040fe400078408ff */
[-C--:B------:R-:W-:Y:S02]  /*5480*/  LEA.HI.X.SX32 R19, R16, R2.reuse, 0x1, P1 ;  /* 0x0000000210137211 */ /* 0x080fe400008f0eff */
[----:B------:R-:W-:-:S03]  /*5490*/  LEA.HI.X.SX32 R13, R17, R2, 0x1, P2 ;  /* 0x00000002110d7211 */ /* 0x000fc600010f0eff */
[----:B------:R-:W-:Y:S04]  /*54a0*/  STL.64 [R1+0x11c8], R18 ;  /* 0x0011c81201007387 */ /* 0x000fe80000100a00 */
[----:B------:R-:W-:Y:S04]  /*54b0*/  STL.64 [R1+0x11c0], R12 ;  /* 0x0011c00c01007387 */ /* 0x000fe80000100a00 */
[----:B------:R0:W-:Y:S02]  /*54c0*/  STL [R1+0x20], R10 ;  /* 0x0000200a01007387 */ /* 0x0001e40000100800 */
[----:B0-----:R-:W-:-:S02]  /*54d0*/  IMAD R10, R26, 0x2, R10 ;  /* 0x000000021a0a7824 */ /* 0x001fc400078e020a */
[----:B------:R-:W0:Y:S01]  /*54e0*/  LDC R26, c[0x0][0x268] ;  /* 0x00009a00ff1a7b82 */ /* 0x000e220000000800 */
[-C--:B------:R-:W-:Y:S02]  /*54f0*/  LEA R18, P0, R28, R0.reuse, 0x1 ;  /* 0x000000001c127211 */ /* 0x080fe400078008ff */
[----:B------:R-:W-:Y:S02]  /*5500*/  LEA R16, P1, R14, R0, 0x1 ;  /* 0x000000000e107211 */ /* 0x000fe400078208ff */
[----:B------:R-:W-:Y:S02]  /*5510*/  LEA.HI.X.SX32 R19, R28, R2, 0x1, P0 ;  /* 0x000000021c137211 */ /* 0x000fe400000f0eff */
[C---:B------:R-:W-:Y:S02]  /*5520*/  LEA R12, P2, R15.reuse, R0, 0x1 ;  /* 0x000000000f0c7211 */ /* 0x040fe400078408ff */
[-C--:B------:R-:W-:Y:S01]  /*5530*/  LEA.HI.X.SX32 R17, R14, R2.reuse, 0x1, P1 ;  /* 0x000000020e117211 */ /* 0x080fe200008f0eff */
[----:B------:R1:W-:Y:S01]  /*5540*/  STL.64 [R1+0x11b8], R18 ;  /* 0x0011b81201007387 */ /* 0x0003e20000100a00 */
[----:B------:R-:W-:Y:S01]  /*5550*/  LEA.HI.X.SX32 R13, R15, R2, 0x1, P2 ;  /* 0x000000020f0d7211 */ /* 0x000fe200010f0eff */
[----:B------:R-:W-:Y:S01]  /*5560*/  IMAD.MOV.U32 R15, RZ, RZ, R11 ;  /* 0x000000ffff0f7224 */ /* 0x000fe200078e000b */
[----:B------:R-:W-:Y:S01]  /*5570*/  LEA R14, P0, R11, R0, 0x1 ;  /* 0x000000000b0e7211 */ /* 0x000fe200078008ff */
[----:B-1----:R-:W3:Y:S04]  /*5580*/  LDL.LU.64 R18, [R1+0x15c0] ;  /* 0x0015c00001127983 */ /* 0x002ee80000300a00 */
[----:B------:R1:W-:Y:S01]  /*5590*/  STL.64 [R1+0x11b0], R16 ;  /* 0x0011b01001007387 */ /* 0x0003e20000100a00 */
[----:B0-----:R-:W-:-:S02]  /*55a0*/  LEA R28, R26, R10, 0x1 ;  /* 0x0000000a1a1c7211 */ /* 0x001fc400078e08ff */
[----:B------:R-:W-:Y:S01]  /*55b0*/  LEA.HI.X.SX32 R15, R15, R2, 0x1, P0 ;  /* 0x000000020f0f7211 */ /* 0x000fe200000f0eff */
[----:B------:R-:W0:Y:S01]  /*55c0*/  LDC R26, c[0x0][0x268] ;  /* 0x00009a00ff1a7b82 */ /* 0x000e220000000800 */
[----:B-1----:R-:W3:Y:S04]  /*55d0*/  LDL.LU.64 R16, [R1+0x15b8] ;  /* 0x0015b80001107983 */ /* 0x002ee80000300a00 */
[----:B------:R-:W-:Y:S04]  /*55e0*/  STL [R1+0x1c], R10 ;  /* 0x00001c0a01007387 */ /* 0x000fe80000100800 */
[----:B------:R-:W-:Y:S04]  /*55f0*/  STL.64 [R1+0x11a8], R12 ;  /* 0x0011a80c01007387 */ /* 0x000fe80000100a00 */
[----:B------:R-:W-:Y:S04]  /*5600*/  STL [R1+0x18], R28 ;  /* 0x0000181c01007387 */ /* 0x000fe80000100800 */
[----:B------:R1:W-:Y:S04]  /*5610*/  STL.64 [R1+0x11a0], R14 ;  /* 0x0011a00e01007387 */ /* 0x0003e80000100a00 */
[----:B-1----:R-:W3:Y:S01]  /*5620*/  LDL.LU.64 R14, [R1+0x15b0] ;  /* 0x0015b000010e7983 */ /* 0x002ee20000300a00 */
[----:B------:R-:W-:-:S04]  /*5630*/  LEA R12, P1, R5, R0, 0x1 ;  /* 0x00000000050c7211 */ /* 0x000fc800078208ff */
[----:B------:R-:W-:Y:S02]  /*5640*/  LEA.HI.X.SX32 R13, R5, R2, 0x1, P1 ;  /* 0x00000002050d7211 */ /* 0x000fe400008f0eff */
[----:B------:R1:W3:Y:S04]  /*5650*/  LDL.LU R5, [R1+0x15a8] ;  /* 0x0015a80001057983 */ /* 0x0002e80000300800 */
[----:B------:R1:W-:Y:S04]  /*5660*/  STL.64 [R1+0x1198], R12 ;  /* 0x0011980c01007387 */ /* 0x0003e80000100a00 */
[----:B-1----:R-:W3:Y:S01]  /*5670*/  LDL.LU.64 R12, [R1+0x15a0] ;  /* 0x0015a000010c7983 */ /* 0x002ee20000300a00 */
[----:B0-----:R-:W-:-:S02]  /*5680*/  LEA R28, R26, R28, 0x1 ;  /* 0x0000001c1a1c7211 */ /* 0x001fc400078e08ff */
[----:B------:R-:W0:Y:S03]  /*5690*/  LDC R26, c[0x0][0x268] ;  /* 0x00009a00ff1a7b82 */ /* 0x000e260000000800 */
[----:B------:R-:W-:Y:S01]  /*56a0*/  STL [R1+0x30], R28 ;  /* 0x0000301c01007387 */ /* 0x000fe20000100800 */
[----:B0-----:R-:W-:Y:S01]  /*56b0*/  IMAD R26, R26, 0x2, R28 ;  /* 0x000000021a1a7824 */ /* 0x001fe200078e021c */
[----:B--2---:R-:W-:-:S04]  /*56c0*/  LEA R10, P2, R3, R0, 0x1 ;  /* 0x00000000030a7211 */ /* 0x004fc800078408ff */
[----:B------:R-:W-:Y:S02]  /*56d0*/  LEA.HI.X.SX32 R11, R3, R2, 0x1, P2 ;  /* 0x00000002030b7211 */ /* 0x000fe400010f0eff */
[----:B------:R-:W2:Y:S04]  /*56e0*/  LDL.LU R3, [R1+0x1598] ;  /* 0x0015980001037983 */ /* 0x000ea80000300800 */
[----:B------:R0:W-:Y:S04]  /*56f0*/  STL.64 [R1+0x1190], R10 ;  /* 0x0011900a01007387 */ /* 0x0001e80000100a00 */
[----:B0-----:R-:W2:Y:S01]  /*5700*/  LDL.LU.64 R10, [R1+0x1590] ;  /* 0x00159000010a7983 */ /* 0x001ea20000300a00 */
[----:B----4-:R-:W-:-:S05]  /*5710*/  LEA R8, P0, R8, R0, 0x1 ;  /* 0x0000000008087211 */ /* 0x010fca00078008ff */
[----:B------:R0:W-:Y:S01]  /*5720*/  STL [R1+0x1188], R8 ;  /* 0x0011880801007387 */ /* 0x0001e20000100800 */
[-C--:B------:R-:W-:Y:S02]  /*5730*/  LEA R6, P1, R6, R0.reuse, 0x1 ;  /* 0x0000000006067211 */ /* 0x080fe400078208ff */
[----:B------:R-:W-:Y:S01]  /*5740*/  LEA R4, P2, R4, R0, 0x1 ;  /* 0x0000000004047211 */ /* 0x000fe200078408ff */
[----:B0-----:R-:W4:Y:S04]  /*5750*/  LDL.LU.64 R8, [R1+0x1588] ;  /* 0x0015880001087983 */ /* 0x001f280000300a00 */
[----:B------:R-:W-:Y:S04]  /*5760*/  STL [R1+0x2c], R26 ;  /* 0x00002c1a01007387 */ /* 0x000fe80000100800 */
[----:B------:R0:W-:Y:S04]  /*5770*/  STL [R1+0x1180], R6 ;  /* 0x0011800601007387 */ /* 0x0001e80000100800 */
[----:B0-----:R-:W2:Y:S04]  /*5780*/  LDL.LU.64 R6, [R1+0x1580] ;  /* 0x0015800001067983 */ /* 0x001ea80000300a00 */
[----:B------:R3:W-:Y:S04]  /*5790*/  STL [R1+0x1178], R4 ;  /* 0x0011780401007387 */ /* 0x0007e80000100800 */
[----:B---3--:R-:W3:Y:S01]  /*57a0*/  LDL.LU.64 R4, [R1+0x1578] ;  /* 0x0015780001047983 */ /* 0x008ee20000300a00 */
[----:B------:R-:W-:-:S02]  /*57b0*/  MOV R28, R13 ;  /* 0x0000000d001c7202 */ /* 0x000fc40000000f00 */
[----:B------:R-:W0:Y:S02]  /*57c0*/  LDC R13, c[0x0][0x268] ;  /* 0x00009a00ff0d7b82 */ /* 0x000e240000000800 */
[----:B0-----:R-:W-:Y:S02]  /*57d0*/  IMAD R13, R13, 0x2, R26 ;  /* 0x000000020d0d7824 */ /* 0x001fe400078e021a */
[----:B------:R-:W4:Y:S04]  /*57e0*/  LDL.LU R26, [R1+0x1574] ;  /* 0x00157400011a7983 */ /* 0x000f280000300800 */
[----:B------:R0:W-:Y:S04]  /*57f0*/  STL [R1+0x28], R13 ;  /* 0x0000280d01007387 */ /* 0x0001e80000100800 */
[----:B0-----:R-:W2:Y:S04]  /*5800*/  LDL.LU R13, [R1+0x1570] ;  /* 0x00157000010d7983 */ /* 0x001ea80000300800 */
[----:B------:R0:W-:Y:S04]  /*5810*/  STL.64 [R1+0x1568], R20 ;  /* 0x0015681401007387 */ /* 0x0001e80000100a00 */
[----:B0-----:R-:W4:Y:S04]  /*5820*/  LDL.LU R20, [R1+0x104] ;  /* 0x0001040001147983 */ /* 0x001f280000300800 */
[----:B------:R-:W4:Y:S04]  /*5830*/  LDL.LU R21, [R1+0xdc] ;  /* 0x0000dc0001157983 */ /* 0x000f280000300800 */
[----:B------:R0:W-:Y:S04]  /*5840*/  STL.64 [R1+0x1560], R22 ;  /* 0x0015601601007387 */ /* 0x0001e80000100a00 */
[----:B0-----:R-:W4:Y:S04]  /*5850*/  LDL R22, [R1+0x28] ;  /* 0x0000280001167983 */ /* 0x001f280000100800 */
[----:B------:R0:W-:Y:S04]  /*5860*/  STL.64 [R1+0x1558], R24 ;  /* 0x0015581801007387 */ /* 0x0001e80000100a00 */
[----:B0-----:R-:W4:Y:S04]  /*5870*/  LDL.LU R25, [R1+0xac] ;  /* 0x0000ac0001197983 */ /* 0x001f280000300800 */
[----:B------:R-:W4:Y:S04]  /*5880*/  LDL.LU R23, [R1+0xd4] ;  /* 0x0000d40001177983 */ /* 0x000f280000300800 */
[----:B------:R-:W4:Y:S04]  /*5890*/  LDL.LU R24, [R1+0xf4] ;  /* 0x0000f40001187983 */ /* 0x000f280000300800 */
[----:B---3--:R0:W-:Y:S04]  /*58a0*/  STL.64 [R1+0x1550], R4 ;  /* 0x0015500401007387 */ /* 0x0081e80000100a00 */
[----:B0-----:R-:W3:Y:S04]  /*58b0*/  LDL.LU R5, [R1+0x138] ;  /* 0x0001380001057983 */ /* 0x001ee80000300800 */
[----:B------:R-:W3:Y:S04]  /*58c0*/  LDL.LU R4, [R1+0x124] ;  /* 0x0001240001047983 */ /* 0x000ee80000300800 */
[----:B--2---:R0:W-:Y:S04]  /*58d0*/  STL [R1+0x1548], R13 ;  /* 0x0015480d01007387 */ /* 0x0041e80000100800 */
[----:B0-----:R-:W2:Y:S04]  /*58e0*/  LDL.LU R13, [R1+0x13c] ;  /* 0x00013c00010d7983 */ /* 0x001ea80000300800 */
[----:B------:R0:W-:Y:S04]  /*58f0*/  STL.64 [R1+0x1540], R6 ;  /* 0x0015400601007387 */ /* 0x0001e80000100a00 */
[----:B0-----:R0:W3:Y:S04]  /*5900*/  LDL.64 R6, [R1+0x1180] ;  /* 0x0011800001067983 */ /* 0x0010e80000100a00 */
[----:B------:R1:W-:Y:S04]  /*5910*/  STL [R1+0x1538], R12 ;  /* 0x0015380c01007387 */ /* 0x0003e80000100800 */
[----:B-1----:R-:W2:Y:S04]  /*5920*/  LDL.LU R12, [R1+0x11c] ;  /* 0x00011c00010c7983 */ /* 0x002ea80000300800 */
[----:B----4-:R1:W-:Y:S04]  /*5930*/  STL.64 [R1+0x1530], R8 ;  /* 0x0015300801007387 */ /* 0x0103e80000100a00 */
[----:B-1----:R-:W4:Y:S04]  /*5940*/  LDL.LU R8, [R1+0x114] ;  /* 0x0001140001087983 */ /* 0x002f280000300800 */
[----:B------:R1:W-:Y:S04]  /*5950*/  STL.64 [R1+0x1528], R10 ;  /* 0x0015280a01007387 */ /* 0x0003e80000100a00 */
[----:B-1----:R-:W4:Y:S04]  /*5960*/  LDL.LU R10, [R1+0x120] ;  /* 0x00012000010a7983 */ /* 0x002f280000300800 */
[----:B------:R-:W4:Y:S04]  /*5970*/  LDL.LU R11, [R1+0x118] ;  /* 0x00011800010b7983 */ /* 0x000f280000300800 */
[----:B------:R1:W-:Y:S04]  /*5980*/  STL.64 [R1+0x1520], R14 ;  /* 0x0015200e01007387 */ /* 0x0003e80000100a00 */
[----:B-1----:R-:W4:Y:S04]  /*5990*/  LDL.LU R15, [R1+0x134] ;  /* 0x00013400010f7983 */ /* 0x002f280000300800 */
[----:B------:R1:W-:Y:S04]  /*59a0*/  STL.64 [R1+0x1518], R16 ;  /* 0x0015181001007387 */ /* 0x0003e80000100a00 */
[----:B-1----:R0:W4:Y:S04]  /*59b0*/  LDL.64 R16, [R1+0x1178] ;  /* 0x0011780001107983 */ /* 0x0021280000100a00 */
[----:B------:R1:W-:Y:S04]  /*59c0*/  STL.64 [R1+0x1510], R18 ;  /* 0x0015101201007387 */ /* 0x0003e80000100a00 */
[----:B-1----:R0:W2:Y:S04]  /*59d0*/  LDL.64 R18, [R1+0x1188] ;  /* 0x0011880001127983 */ /* 0x0020a80000100a00 */
[----:B------:R-:W-:Y:S01]  /*59e0*/  STL [R1+0x1508], R27 ;  /* 0x0015081b01007387 */ /* 0x000fe20000100800 */
[----:B------:R-:W-:-:S02]  /*59f0*/  MOV R9, R20 ;  /* 0x0000001400097202 */ /* 0x000fc40000000f00 */
[----:B------:R-:W1:Y:S01]  /*5a00*/  LDC R20, c[0x0][0x268] ;  /* 0x00009a00ff147b82 */ /* 0x000e620000000800 */
[-C--:B---3--:R-:W-:Y:S02]  /*5a10*/  LEA.HI.X.SX32 R7, R5, R2.reuse, 0x1, P1 ;  /* 0x0000000205077211 */ /* 0x088fe400008f0eff */
[----:B--2---:R-:W-:-:S05]  /*5a20*/  LEA.HI.X.SX32 R19, R13, R2, 0x1, P0 ;  /* 0x000000020d137211 */ /* 0x004fca00000f0eff */
[----:B------:R-:W-:Y:S04]  /*5a30*/  STL [R1+0x118c], R19 ;  /* 0x00118c1301007387 */ /* 0x000fe80000100800 */
[----:B------:R2:W-:Y:S04]  /*5a40*/  STL [R1+0x1184], R7 ;  /* 0x0011840701007387 */ /* 0x0005e80000100800 */
[----:B--2---:R-:W2:Y:S04]  /*5a50*/  LDL.LU R7, [R1+0xf0] ;  /* 0x0000f00001077983 */ /* 0x004ea80000300800 */
[----:B------:R-:W3:Y:S01]  /*5a60*/  LDL.LU R5, [R1+0xec] ;  /* 0x0000ec0001057983 */ /* 0x000ee20000300800 */
[----:B----4-:R-:W-:-:S03]  /*5a70*/  LEA.HI.X.SX32 R17, R4, R2, 0x1, P2 ;  /* 0x0000000204117211 */ /* 0x010fc600010f0eff */
[----:B------:R-:W4:Y:S04]  /*5a80*/  LDL.LU R13, [R1+0xd8] ;  /* 0x0000d800010d7983 */ /* 0x000f280000300800 */
[----:B------:R0:W-:Y:S04]  /*5a90*/  STL [R1+0x117c], R17 ;  /* 0x00117c1101007387 */ /* 0x0001e80000100800 */
[----:B------:R-:W4:Y:S01]  /*5aa0*/  LDL.LU R14, [R1+0xc4] ;  /* 0x0000c400010e7983 */ /* 0x000f220000300800 */
[----:B-1----:R-:W-:Y:S02]  /*5ab0*/  IMAD R4, R20, 0x2, R22 ;  /* 0x0000000214047824 */ /* 0x002fe400078e0216 */
[----:B------:R-:W1:Y:S01]  /*5ac0*/  LDC R22, c[0x0][0x268] ;  /* 0x00009a00ff167b82 */ /* 0x000e620000000800 */
[----:B------:R-:W-:-:S02]  /*5ad0*/  LEA R20, P0, R15, R0, 0x1 ;  /* 0x000000000f147211 */ /* 0x000fc400078008ff */
[----:B------:R-:W-:Y:S02]  /*5ae0*/  MOV R6, R21 ;  /* 0x0000001500067202 */ /* 0x000fe40000000f00 */
[----:B------:R-:W-:Y:S01]  /*5af0*/  LEA R18, P1, R10, R0, 0x1 ;  /* 0x000000000a127211 */ /* 0x000fe200078208ff */
[----:B------:R1:W-:Y:S01]  /*5b00*/  STL [R1+0x44], R4 ;  /* 0x0000440401007387 */ /* 0x0003e20000100800 */
[----:B------:R-:W-:Y:S02]  /*5b10*/  LEA.HI.X.SX32 R21, R15, R2, 0x1, P0 ;  /* 0x000000020f157211 */ /* 0x000fe400000f0eff */
[----:B------:R-:W-:Y:S02]  /*5b20*/  LEA R16, P2, R12, R0, 0x1 ;  /* 0x000000000c107211 */ /* 0x000fe400078408ff */
[-C--:B------:R-:W-:Y:S01]  /*5b30*/  LEA.HI.X.SX32 R19, R10, R2.reuse, 0x1, P1 ;  /* 0x000000020a137211 */ /* 0x080fe200008f0eff */
[----:B------:R1:W-:Y:S01]  /*5b40*/  STL.64 [R1+0x1170], R20 ;  /* 0x0011701401007387 */ /* 0x0003e20000100a00 */
[----:B0-----:R-:W-:Y:S01]  /*5b50*/  LEA.HI.X.SX32 R17, R12, R2, 0x1, P2 ;  /* 0x000000020c117211 */ /* 0x001fe200010f0eff */
[----:B-1----:R-:W-:-:S02]  /*5b60*/  IMAD R4, R22, 0x2, R4 ;  /* 0x0000000216047824 */ /* 0x002fc400078e0204 */
[----:B------:R-:W4:Y:S01]  /*5b70*/  LDL.LU.64 R20, [R1+0x1568] ;  /* 0x0015680001147983 */ /* 0x000f220000300a00 */
[----:B------:R-:W0:Y:S03]  /*5b80*/  LDC R22, c[0x0][0x268] ;  /* 0x00009a00ff167b82 */ /* 0x000e260000000800 */
[----:B------:R1:W-:Y:S04]  /*5b90*/  STL [R1+0x40], R4 ;  /* 0x0000400401007387 */ /* 0x0003e80000100800 */
[----:B------:R-:W-:Y:S04]  /*5ba0*/  STL.64 [R1+0x1168], R18 ;  /* 0x0011681201007387 */ /* 0x000fe80000100a00 */
[----:B------:R-:W4:Y:S04]  /*5bb0*/  LDL.LU R12, [R1+0xc0] ;  /* 0x0000c000010c7983 */ /* 0x000f280000300800 */
[----:B------:R1:W-:Y:S04]  /*5bc0*/  STL.64 [R1+0x1160], R16 ;  /* 0x0011601001007387 */ /* 0x0003e80000100a00 */
[----:B------:R-:W4:Y:S01]  /*5bd0*/  LDL.LU R10, [R1+0xbc] ;  /* 0x0000bc00010a7983 */ /* 0x000f220000300800 */
[----:B0-----:R-:W-:-:S02]  /*5be0*/  LEA R27, R22, R4, 0x1 ;  /* 0x00000004161b7211 */ /* 0x001fc400078e08ff */
[----:B-1----:R-:W0:Y:S01]  /*5bf0*/  LDC R4, c[0x0][0x268] ;  /* 0x00009a00ff047b82 */ /* 0x002e220000000800 */
[----:B------:R-:W-:-:S04]  /*5c00*/  LEA R16, P0, R11, R0, 0x1 ;  /* 0x000000000b107211 */ /* 0x000fc800078008ff */
[----:B------:R-:W-:Y:S01]  /*5c10*/  LEA.HI.X.SX32 R17, R11, R2, 0x1, P0 ;  /* 0x000000020b117211 */ /* 0x000fe200000f0eff */
[----:B------:R-:W-:Y:S01]  /*5c20*/  IMAD.MOV.U32 R11, RZ, RZ, R25 ;  /* 0x000000ffff0b7224 */ /* 0x000fe200078e0019 */
[----:B------:R1:W-:Y:S01]  /*5c30*/  STL [R1+0x3c], R27 ;  /* 0x00003c1b01007387 */ /* 0x0003e20000100800 */
[----:B------:R-:W1:Y:S01]  /*5c40*/  LDC R25, c[0x0][0x268] ;  /* 0x00009a00ff197b82 */ /* 0x000e620000000800 */
[----:B0-----:R-:W-:Y:S02]  /*5c50*/  LEA R4, R4, R27, 0x1 ;  /* 0x0000001b04047211 */ /* 0x001fe400078e08ff */
[----:B-1----:R-:W4:Y:S04]  /*5c60*/  LDL.LU R27, [R1+0xa8] ;  /* 0x0000a800011b7983 */ /* 0x002f280000300800 */
[----:B------:R-:W-:Y:S04]  /*5c70*/  STL [R1+0x50], R4 ;  /* 0x0000500401007387 */ /* 0x000fe80000100800 */
[----:B------:R0:W-:Y:S02]  /*5c80*/  STL.64 [R1+0x1158], R16 ;  /* 0x0011581001007387 */ /* 0x0001e40000100a00 */
[----:B0-----:R-:W-:-:S02]  /*5c90*/  IMAD.MOV.U32 R17, RZ, RZ, R28 ;  /* 0x000000ffff117224 */ /* 0x001fc400078e001c */
[----:B------:R-:W4:Y:S01]  /*5ca0*/  LDL.LU R16, [R1+0x94] ;  /* 0x0000940001107983 */ /* 0x000f220000300800 */
[----:B------:R-:W0:Y:S01]  /*5cb0*/  LDC R28, c[0x0][0x268] ;  /* 0x00009a00ff1c7b82 */ /* 0x000e220000000800 */
[-C--:B------:R-:W-:Y:S01]  /*5cc0*/  LEA R22, P1, R8, R0.reuse, 0x1 ;  /* 0x0000000008167211 */ /* 0x080fe200078208ff */
[----:B------:R-:W-:Y:S01]  /*5cd0*/  IMAD.MOV.U32 R15, RZ, RZ, R23 ;  /* 0x000000ffff0f7224 */ /* 0x000fe200078e0017 */
[----:B------:R-:W-:Y:S02]  /*5ce0*/  LEA R18, P2, R24, R0, 0x1 ;  /* 0x0000000018127211 */ /* 0x000fe400078408ff */
[-C--:B------:R-:W-:Y:S02]  /*5cf0*/  LEA.HI.X.SX32 R23, R8, R2.reuse, 0x1, P1 ;  /* 0x0000000208177211 */ /* 0x080fe400008f0eff */
[----:B------:R-:W-:Y:S02]  /*5d00*/  LEA.HI.X.SX32 R19, R24, R2, 0x1, P2 ;  /* 0x0000000218137211 */ /* 0x000fe400010f0eff */
[----:B------:R-:W-:Y:S01]  /*5d10*/  LEA R4, R25, R4, 0x1 ;  /* 0x0000000419047211 */ /* 0x000fe200078e08ff */
[----:B------:R1:W-:Y:S04]  /*5d20*/  STL.64 [R1+0x1150], R22 ;  /* 0x0011501601007387 */ /* 0x0003e80000100a00 */
[----:B-1----:R-:W4:Y:S04]  /*5d30*/  LDL.LU.64 R22, [R1+0x1560] ;  /* 0x0015600001167983 */ /* 0x002f280000300a00 */
[----:B------:R-:W-:Y:S04]  /*5d40*/  STL.64 [R1+0x1148], R18 ;  /* 0x0011481201007387 */ /* 0x000fe80000100a00 */
[----:B------:R0:W-:Y:S02]  /*5d50*/  STL [R1+0x4c], R4 ;  /* 0x00004c0401007387 */ /* 0x0001e40000100800 */
[----:B0-----:R-:W-:-:S02]  /*5d60*/  IMAD R4, R28, 0x2, R4 ;  /* 0x000000021c047824 */ /* 0x001fc400078e0204 */
[----:B------:R-:W0:Y:S01]  /*5d70*/  LDC R28, c[0x0][0x268] ;  /* 0x00009a00ff1c7b82 */ /* 0x000e220000000800 */
[----:B------:R-:W-:Y:S02]  /*5d80*/  LEA R24, P0, R9, R0, 0x1 ;  /* 0x0000000009187211 */ /* 0x000fe400078008ff */
[----:B------:R-:W-:-:S04]  /*5d90*/  MOV R25, R9 ;  /* 0x0000000900197202 */ /* 0x000fc80000000f00 */
[----:B------:R-:W-:-:S05]  /*5da0*/  LEA.HI.X.SX32 R25, R25, R2, 0x1, P0 ;  /* 0x0000000219197211 */ /* 0x000fca00000f0eff */
[----:B------:R1:W-:Y:S01]  /*5db0*/  STL.64 [R1+0x1140], R24 ;  /* 0x0011401801007387 */ /* 0x0003e20000100a00 */
[----:B0-----:R-:W-:-:S03]  /*5dc0*/  LEA R28, R28, R4, 0x1 ;  /* 0x000000041c1c7211 */ /* 0x001fc600078e08ff */
[----:B-1----:R-:W4:Y:S04]  /*5dd0*/  LDL.LU.64 R24, [R1+0x1558] ;  /* 0x0015580001187983 */ /* 0x002f280000300a00 */
[----:B------:R0:W-:Y:S02]  /*5de0*/  STL [R1+0x48], R4 ;  /* 0x0000480401007387 */ /* 0x0001e40000100800 */
[-C--:B0-----:R-:W-:Y:S02]  /*5df0*/  LEA R4, P0, R6, R0.reuse, 0x1 ;  /* 0x0000000006047211 */ /* 0x081fe400078008ff */
[----:B--2---:R-:W-:-:S04]  /*5e00*/  LEA R18, P1, R7, R0, 0x1 ;  /* 0x0000000007127211 */ /* 0x004fc800078208ff */
[----:B------:R-:W-:Y:S02]  /*5e10*/  LEA.HI.X.SX32 R19, R7, R2, 0x1, P1 ;  /* 0x0000000207137211 */ /* 0x000fe400008f0eff */
[----:B------:R-:W0:Y:S01]  /*5e20*/  LDC R7, c[0x0][0x268] ;  /* 0x00009a00ff077b82 */ /* 0x000e220000000800 */
[----:B---3--:R-:W-:-:S04]  /*5e30*/  LEA R8, P2, R5, R0, 0x1 ;  /* 0x0000000005087211 */ /* 0x008fc800078408ff */
[----:B------:R-:W-:Y:S01]  /*5e40*/  LEA.HI.X.SX32 R9, R5, R2, 0x1, P2 ;  /* 0x0000000205097211 */ /* 0x000fe200010f0eff */
[----:B------:R-:W-:Y:S01]  /*5e50*/  IMAD.MOV.U32 R5, RZ, RZ, R6 ;  /* 0x000000ffff057224 */ /* 0x000fe200078e0006 */
[----:B------:R4:W-:Y:S01]  /*5e60*/  STL.64 [R1+0x1138], R18 ;  /* 0x0011381201007387 */ /* 0x0009e20000100a00 */
[----:B0-----:R-:W-:Y:S02]  /*5e70*/  LEA R6, R7, R28, 0x1 ;  /* 0x0000001c07067211 */ /* 0x001fe400078e08ff */
[----:B------:R-:W0:Y:S01]  /*5e80*/  LDC R7, c[0x0][0x268] ;  /* 0x00009a00ff077b82 */ /* 0x000e220000000800 */
[----:B------:R1:W-:Y:S01]  /*5e90*/  STL.64 [R1+0x1130], R8 ;  /* 0x0011300801007387 */ /* 0x0003e20000100a00 */
[----:B------:R-:W-:Y:S02]  /*5ea0*/  LEA.HI.X.SX32 R5, R5, R2, 0x1, P0 ;  /* 0x0000000205057211 */ /* 0x000fe400000f0eff */
[----:B----4-:R-:W-:-:S03]  /*5eb0*/  LEA R18, P1, R13, R0, 0x1 ;  /* 0x000000000d127211 */ /* 0x010fc600078208ff */
[----:B------:R2:W-:Y:S01]  /*5ec0*/  STL.64 [R1+0x1128], R4 ;  /* 0x0011280401007387 */ /* 0x0005e20000100a00 */
[C---:B-1----:R-:W-:Y:S02]  /*5ed0*/  LEA R8, P2, R14.reuse, R0, 0x1 ;  /* 0x000000000e087211 */ /* 0x042fe400078408ff */
[-C--:B------:R-:W-:Y:S02]  /*5ee0*/  LEA.HI.X.SX32 R19, R13, R2.reuse, 0x1, P1 ;  /* 0x000000020d137211 */ /* 0x080fe400008f0eff */
[----:B------:R-:W-:Y:S01]  /*5ef0*/  LEA.HI.X.SX32 R9, R14, R2, 0x1, P2 ;  /* 0x000000020e097211 */ /* 0x000fe200010f0eff */
[----:B--2---:R-:W2:Y:S04]  /*5f00*/  LDL.LU.64 R4, [R1+0x1550] ;  /* 0x0015500001047983 */ /* 0x004ea80000300a00 */
[----:B------:R-:W3:Y:S04]  /*5f10*/  LDL.LU R13, [R1+0x1548] ;  /* 0x00154800010d7983 */ /* 0x000ee80000300800 */
[----:B------:R-:W-:Y:S04]  /*5f20*/  STL [R1+0x60], R6 ;  /* 0x0000600601007387 */ /* 0x000fe80000100800 */
[----:B------:R0:W-:Y:S04]  /*5f30*/  STL.64 [R1+0x1118], R8 ;  /* 0x0011180801007387 */ /* 0x0001e80000100a00 */
[----:B------:R-:W-:Y:S01]  /*5f40*/  STL.64 [R1+0x1120], R18 ;  /* 0x0011201201007387 */ /* 0x000fe20000100a00 */
[----:B0-----:R-:W-:Y:S01]  /*5f50*/  IMAD R8, R7, 0x2, R6 ;  /* 0x0000000207087824 */ /* 0x001fe200078e0206 */
[----:B------:R-:W-:Y:S01]  /*5f60*/  LEA R6, P0, R15, R0, 0x1 ;  /* 0x000000000f067211 */ /* 0x000fe200078008ff */
[----:B------:R-:W0:Y:S01]  /*5f70*/  LDC R9, c[0x0][0x268] ;  /* 0x00009a00ff097b82 */ /* 0x000e220000000800 */
[----:B------:R-:W-:-:S04]  /*5f80*/  MOV R7, R15 ;  /* 0x0000000f00077202 */ /* 0x000fc80000000f00 */
[----:B------:R-:W-:Y:S01]  /*5f90*/  LEA.HI.X.SX32 R7, R7, R2, 0x1, P0 ;  /* 0x0000000207077211 */ /* 0x000fe200000f0eff */
[----:B------:R-:W-:Y:S04]  /*5fa0*/  STL [R1+0x5c], R8 ;  /* 0x00005c0801007387 */ /* 0x000fe80000100800 */
[----:B------:R1:W-:Y:S04]  /*5fb0*/  STL.64 [R1+0x1110], R6 ;  /* 0x0011100601007387 */ /* 0x0003e80000100a00 */
[----:B-1----:R-:W4:Y:S01]  /*5fc0*/  LDL.LU.64 R6, [R1+0x1540] ;  /* 0x0015400001067983 */ /* 0x002f220000300a00 */
[----:B0-----:R-:W-:-:S02]  /*5fd0*/  IMAD R8, R9, 0x2, R8 ;  /* 0x0000000209087824 */ /* 0x001fc400078e0208 */
[----:B------:R-:W0:Y:S01]  /*5fe0*/  LDC R9, c[0x0][0x268] ;  /* 0x00009a00ff097b82 */ /* 0x000e220000000800 */
[-C--:B------:R-:W-:Y:S02]  /*5ff0*/  LEA R14, P2, R10, R0.reuse, 0x1 ;  /* 0x000000000a0e7211 */ /* 0x080fe400078408ff */
[----:B------:R-:W-:Y:S02]  /*6000*/  LEA R18, P1, R12, R0, 0x1 ;  /* 0x000000000c127211 */ /* 0x000fe400078208ff */
[-C--:B------:R-:W-:Y:S02]  /*6010*/  LEA.HI.X.SX32 R15, R10, R2.reuse, 0x1, P2 ;  /* 0x000000020a0f7211 */ /* 0x080fe400010f0eff */
[----:B------:R-:W-:Y:S02]  /*6020*/  LEA.HI.X.SX32 R19, R12, R2, 0x1, P1 ;  /* 0x000000020c137211 */ /* 0x000fe400008f0eff */
[----:B------:R-:W3:Y:S04]  /*6030*/  LDL.LU R12, [R1+0x1538] ;  /* 0x00153800010c7983 */ /* 0x000ee80000300800 */
[----:B------:R-:W-:Y:S04]  /*6040*/  STL [R1+0x7c], R8 ;  /* 0x00007c0801007387 */ /* 0x000fe80000100800 */
[----:B------:R0:W-:Y:S02]  /*6050*/  STL.64 [R1+0x1100], R14 ;  /* 0x0011000e01007387 */ /* 0x0001e40000100a00 */
[----:B0-----:R-:W-:Y:S01]  /*6060*/  LEA R14, R9, R8, 0x1 ;  /* 0x00000008090e7211 */ /* 0x001fe200078e08ff */
[----:B------:R-:W-:Y:S01]  /*6070*/  IMAD.MOV.U32 R9, RZ, RZ, R11 ;  /* 0x000000ffff097224 */ /* 0x000fe200078e000b */
[----:B------:R-:W-:Y:S01]  /*6080*/  LEA R8, P0, R11, R0, 0x1 ;  /* 0x000000000b087211 */ /* 0x000fe200078008ff */
[----:B------:R-:W-:Y:S01]  /*6090*/  STL.64 [R1+0x1108], R18 ;  /* 0x0011081201007387 */ /* 0x000fe20000100a00 */
[----:B------:R-:W0:Y:S02]  /*60a0*/  LDC R15, c[0x0][0x268] ;  /* 0x00009a00ff0f7b82 */ /* 0x000e240000000800 */
[----:B------:R-:W-:Y:S01]  /*60b0*/  LEA.HI.X.SX32 R9, R9, R2, 0x1, P0 ;  /* 0x0000000209097211 */ /* 0x000fe200000f0eff */
[----:B------:R-:W-:Y:S04]  /*60c0*/  STL [R1+0x78], R14 ;  /* 0x0000780e01007387 */ /* 0x000fe80000100800 */
[----:B------:R1:W-:Y:S04]  /*60d0*/  STL.64 [R1+0x10f8], R8 ;  /* 0x0010f80801007387 */ /* 0x0003e80000100a00 */
[----:B-1----:R-:W3:Y:S01]  /*60e0*/  LDL.LU.64 R8, [R1+0x1530] ;  /* 0x0015300001087983 */ /* 0x002ee20000300a00 */
[----:B0-----:R-:W-:-:S02]  /*60f0*/  LEA R14, R15, R14, 0x1 ;  /* 0x0000000e0f0e7211 */ /* 0x001fc400078e08ff */
[----:B------:R-:W0:Y:S01]  /*6100*/  LDC R15, c[0x0][0x268] ;  /* 0x00009a00ff0f7b82 */ /* 0x000e220000000800 */
[CC--:B------:R-:W-:Y:S02]  /*6110*/  LEA R10, P1, R27.reuse, R0.reuse, 0x1 ;  /* 0x000000001b0a7211 */ /* 0x0c0fe400078208ff */
[C---:B------:R-:W-:Y:S02]  /*6120*/  LEA R18, P2, R16.reuse, R0, 0x1 ;  /* 0x0000000010127211 */ /* 0x040fe400078408ff */
[-C--:B------:R-:W-:Y:S02]  /*6130*/  LEA.HI.X.SX32 R11, R27, R2.reuse, 0x1, P1 ;  /* 0x000000021b0b7211 */ /* 0x080fe400008f0eff */
[----:B------:R-:W-:Y:S01]  /*6140*/  LEA.HI.X.SX32 R19, R16, R2, 0x1, P2 ;  /* 0x0000000210137211 */ /* 0x000fe200010f0eff */
[----:B------:R-:W1:Y:S02]  /*6150*/  LDC R27, c[0x0][0x268] ;  /* 0x00009a00ff1b7b82 */ /* 0x000e640000000800 */
[----:B------:R0:W-:Y:S04]  /*6160*/  STL.64 [R1+0x10f0], R10 ;  /* 0x0010f00a01007387 */ /* 0x0001e80000100a00 */
[----:B0-----:R-:W3:Y:S04]  /*6170*/  LDL.LU.64 R10, [R1+0x1528] ;  /* 0x00152800010a7983 */ /* 0x001ee80000300a00 */
[----:B------:R-:W-:Y:S04]  /*6180*/  STL [R1+0x74], R14 ;  /* 0x0000740e01007387 */ /* 0x000fe80000100800 */
[----:B------:R0:W-:Y:S02]  /*6190*/  STL.64 [R1+0x10e8], R18 ;  /* 0x0010e81201007387 */ /* 0x0001e40000100a00 */
[----:B0-----:R-:W-:Y:S01]  /*61a0*/  IMAD R18, R15, 0x2, R14 ;  /* 0x000000020f127824 */ /* 0x001fe200078e020e */
[----:B------:R-:W-:-:S02]  /*61b0*/  LEA R14, P0, R17, R0, 0x1 ;  /* 0x00000000110e7211 */ /* 0x000fc400078008ff */
[----:B------:R-:W-:-:S04]  /*61c0*/  MOV R15, R17 ;  /* 0x00000011000f7202 */ /* 0x000fc80000000f00 */
[----:B------:R-:W-:Y:S01]  /*61d0*/  LEA.HI.X.SX32 R15, R15, R2, 0x1, P0 ;  /* 0x000000020f0f7211 */ /* 0x000fe200000f0eff */
[----:B------:R-:W-:Y:S04]  /*61e0*/  STL [R1+0x88], R18 ;  /* 0x0000881201007387 */ /* 0x000fe80000100800 */
[----:B------:R0:W-:Y:S01]  /*61f0*/  STL.64 [R1+0x10e0], R14 ;  /* 0x0010e00e01007387 */ /* 0x0001e20000100a00 */
[----:B------:R-:W-:-:S03]  /*6200*/  IMAD.MOV.U32 R17, RZ, RZ, R18 ;  /* 0x000000ffff117224 */ /* 0x000fc600078e0012 */
[----:B0-----:R-:W3:Y:S01]  /*6210*/  LDL.LU.64 R14, [R1+0x1520] ;  /* 0x00152000010e7983 */ /* 0x001ee20000300a00 */
[C---:B------:R-:W-:Y:S02]  /*6220*/  LEA R16, P1, R26.reuse, R0, 0x1 ;  /* 0x000000001a107211 */ /* 0x040fe400078208ff */
[----:B-1----:R-:W-:Y:S02]  /*6230*/  LEA R27, R27, R17, 0x1 ;  /* 0x000000111b1b7211 */ /* 0x002fe400078e08ff */
[----:B------:R-:W-:Y:S02]  /*6240*/  LEA.HI.X.SX32 R17, R26, R2, 0x1, P1 ;  /* 0x000000021a117211 */ /* 0x000fe400008f0eff */
[----:B------:R-:W0:Y:S01]  /*6250*/  LDC R26, c[0x0][0x268] ;  /* 0x00009a00ff1a7b82 */ /* 0x000e220000000800 */
[----:B------:R-:W-:-:S04]  /*6260*/  LEA R18, P2, R3, R0, 0x1 ;  /* 0x0000000003127211 */ /* 0x000fc800078408ff */
[----:B------:R-:W-:Y:S01]  /*6270*/  LEA.HI.X.SX32 R19, R3, R2, 0x1, P2 ;  /* 0x0000000203137211 */ /* 0x000fe200010f0eff */
[----:B------:R1:W-:Y:S04]  /*6280*/  STL.64 [R1+0x10d8], R16 ;  /* 0x0010d81001007387 */ /* 0x0003e80000100a00 */
[----:B-1----:R-:W3:Y:S01]  /*6290*/  LDL.LU.64 R16, [R1+0x1518] ;  /* 0x0015180001107983 */ /* 0x002ee20000300a00 */
[----:B0-----:R-:W-:Y:S02]  /*62a0*/  IMAD R3, R26, 0x2, R27 ;  /* 0x000000021a037824 */ /* 0x001fe400078e021b */
[----:B------:R-:W0:Y:S01]  /*62b0*/  LDC R26, c[0x0][0x268] ;  /* 0x00009a00ff1a7b82 */ /* 0x000e220000000800 */
[----:B------:R-:W-:Y:S04]  /*62c0*/  STL [R1+0x84], R27 ;  /* 0x0000841b01007387 */ /* 0x000fe80000100800 */
[----:B------:R1:W-:Y:S04]  /*62d0*/  STL.64 [R1+0x10d0], R18 ;  /* 0x0010d01201007387 */ /* 0x0003e80000100a00 */
[----:B-1----:R-:W3:Y:S04]  /*62e0*/  LDL.LU.64 R18, [R1+0x1510] ;  /* 0x0015100001127983 */ /* 0x002ee80000300a00 */
[----:B------:R-:W3:Y:S04]  /*62f0*/  LDL.LU R27, [R1+0x1508] ;  /* 0x00150800011b7983 */ /* 0x000ee80000300800 */
[----:B------:R-:W-:Y:S04]  /*6300*/  STL.64 [R1+0x1500], R20 ;  /* 0x0015001401007387 */ /* 0x000fe80000100a00 */
[----:B------:R-:W-:Y:S04]  /*6310*/  STL.64 [R1+0x14f8], R22 ;  /* 0x0014f81601007387 */ /* 0x000fe80000100a00 */
[----:B------:R-:W-:Y:S04]  /*6320*/  STL.64 [R1+0x14f0], R24 ;  /* 0x0014f01801007387 */ /* 0x000fe80000100a00 */
[----:B------:R0:W-:Y:S02]  /*6330*/  STL [R1+0x70], R3 ;  /* 0x0000700301007387 */ /* 0x0001e40000100800 */
[----:B0-----:R-:W-:-:S02]  /*6340*/  LEA R3, R26, R3, 0x1 ;  /* 0x000000031a037211 */ /* 0x001fc400078e08ff */
[----:B------:R-:W0:Y:S01]  /*6350*/  LDC R26, c[0x0][0x268] ;  /* 0x00009a00ff1a7b82 */ /* 0x000e220000000800 */
[CC--:B--2---:R-:W-:Y:S02]  /*6360*/  LEA R20, P0, R4.reuse, R0.reuse, 0x1 ;  /* 0x0000000004147211 */ /* 0x0c4fe400078008ff */
[C---:B------:R-:W-:Y:S02]  /*6370*/  LEA R24, P1, R5.reuse, R0, 0x1 ;  /* 0x0000000005187211 */ /* 0x040fe400078208ff */
[-C--:B------:R-:W-:Y:S02]  /*6380*/  LEA.HI.X.SX32 R21, R4, R2.reuse, 0x1, P0 ;  /* 0x0000000204157211 */ /* 0x080fe400000f0eff */
[----:B------:R-:W-:-:S03]  /*6390*/  LEA.HI.X.SX32 R25, R5, R2, 0x1, P1 ;  /* 0x0000000205197211 */ /* 0x000fc600008f0eff */
[----:B------:R1:W-:Y:S04]  /*63a0*/  STL.64 [R1+0x10c8], R20 ;  /* 0x0010c81401007387 */ /* 0x0003e80000100a00 */
[----:B-1----:R-:W2:Y:S04]  /*63b0*/  LDL.LU.64 R20, [R1+0x1500] ;  /* 0x0015000001147983 */ /* 0x002ea80000300a00 */
[----:B------:R-:W-:Y:S04]  /*63c0*/  STL [R1+0x80], R3 ;  /* 0x0000800301007387 */ /* 0x000fe80000100800 */
[----:B------:R-:W-:Y:S01]  /*63d0*/  STL.64 [R1+0x10c0], R24 ;  /* 0x0010c01801007387 */ /* 0x000fe20000100a00 */
[----:B----4-:R-:W-:-:S04]  /*63e0*/  LEA R22, P2, R6, R0, 0x1 ;  /* 0x0000000006167211 */ /* 0x010fc800078408ff */
[----:B------:R-:W-:-:S05]  /*63f0*/  LEA.HI.X.SX32 R23, R6, R2, 0x1, P2 ;  /* 0x0000000206177211 */ /* 0x000fca00010f0eff */
[----:B------:R1:W-:Y:S02]  /*6400*/  STL.64 [R1+0x10b8], R22 ;  /* 0x0010b81601007387 */ /* 0x0003e40000100a00 */
[----:B-1----:R-:W-:-:S04]  /*6410*/  LEA R22, P0, R7, R0, 0x1 ;  /* 0x0000000007167211 */ /* 0x002fc800078008ff */
[----:B------:R-:W-:-:S05]  /*6420*/  LEA.HI.X.SX32 R23, R7, R2, 0x1, P0 ;  /* 0x0000000207177211 */ /* 0x000fca00000f0eff */
[----:B------:R1:W-:Y:S04]  /*6430*/  STL.64 [R1+0x1018], R22 ;  /* 0x0010181601007387 */ /* 0x0003e80000100a00 */
[----:B-1----:R-:W4:Y:S01]  /*6440*/  LDL.LU.64 R22, [R1+0x14f8] ;  /* 0x0014f80001167983 */ /* 0x002f220000300a00 */
[----:B---3--:R-:W-:-:S05]  /*6450*/  IMAD R13, R13, 0x2, R3 ;  /* 0x000000020d0d7824 */ /* 0x008fca00078e0203 */
[----:B0-----:R-:W-:Y:S02]  /*6460*/  LEA R3, R26, R13, 0x1 ;  /* 0x0000000d1a037211 */ /* 0x001fe400078e08ff */
[----:B------:R-:W0:Y:S03]  /*6470*/  LDC R26, c[0x0][0x268] ;  /* 0x00009a00ff1a7b82 */ /* 0x000e260000000800 */
[----:B------:R0:W-:Y:S01]  /*6480*/  STL [R1+0x68], R3 ;  /* 0x0000680301007387 */ /* 0x0001e20000100800 */
[-C--:B------:R-:W-:Y:S02]  /*6490*/  LEA R24, P1, R8, R0.reuse, 0x1 ;  /* 0x0000000008187211 */ /* 0x080fe400078208ff */
[----:B------:R-:W-:Y:S01]  /*64a0*/  LEA R4, P2, R9, R0, 0x1 ;  /* 0x0000000009047211 */ /* 0x000fe200078408ff */
[----:B0-----:R-:W-:Y:S02]  /*64b0*/  IMAD R3, R26, 0x2, R3 ;  /* 0x000000021a037824 */ /* 0x001fe400078e0203 */
[----:B------:R-:W0:Y:S01]  /*64c0*/  LDC R26, c[0x0][0x268] ;  /* 0x00009a00ff1a7b82 */ /* 0x000e220000000800 */
[----:B------:R-:W-:-:S02]  /*64d0*/  LEA.HI.X.SX32 R25, R8, R2, 0x1, P1 ;  /* 0x0000000208197211 */ /* 0x000fc400008f0eff */
[----:B------:R-:W-:-:S03]  /*64e0*/  LEA.HI.X.SX32 R5, R9, R2, 0x1, P2 ;  /* 0x0000000209057211 */ /* 0x000fc600010f0eff */
[----:B------:R-:W-:Y:S04]  /*64f0*/  STL.64 [R1+0x1010], R24 ;  /* 0x0010101801007387 */ /* 0x000fe80000100a00 */
[----:B------:R0:W-:Y:S02]  /*6500*/  STL.64 [R1+0x1008], R4 ;  /* 0x0010080401007387 */ /* 0x0001e40000100a00 */
[----:B0-----:R-:W-:Y:S02]  /*6510*/  LEA R5, R26, R3, 0x1 ;  /* 0x000000031a057211 */ /* 0x001fe400078e08ff */
[----:B------:R-:W0:Y:S03]  /*6520*/  LDC R26, c[0x0][0x268] ;  /* 0x00009a00ff1a7b82 */ /* 0x000e260000000800 */
[----:B0-----:R-:W-:-:S05]  /*6530*/  IMAD R4, R26, 0x2, R5 ;  /* 0x000000021a047824 */ /* 0x001fca00078e0205 */
[----:B------:R-:W0:Y:S01]  /*6540*/  LDC R26, c[0x0][0x268] ;  /* 0x00009a00ff1a7b82 */ /* 0x000e220000000800 */
[----:B------:R0:W-:Y:S01]  /*6550*/  STL [R1+0x58], R3 ;  /* 0x0000580301007387 */ /* 0x0001e20000100800 */
[-C--:B------:R-:W-:Y:S02]  /*6560*/  LEA R24, P0, R10, R0.reuse, 0x1 ;  /* 0x000000000a187211 */ /* 0x080fe400078008ff */
[-C--:B------:R-:W-:Y:S02]  /*6570*/  LEA R8, P1, R11, R0.reuse, 0x1 ;  /* 0x000000000b087211 */ /* 0x080fe400078208ff */
[----:B------:R-:W-:Y:S02]  /*6580*/  LEA R6, P2, R12, R0, 0x1 ;  /* 0x000000000c067211 */ /* 0x000fe400078408ff */
[----:B------:R-:W-:Y:S02]  /*6590*/  LEA.HI.X.SX32 R25, R10, R2, 0x1, P0 ;  /* 0x000000020a197211 */ /* 0x000fe400000f0eff */
[----:B0-----:R-:W-:-:S02]  /*65a0*/  LEA R3, R26, R4, 0x1 ;  /* 0x000000041a037211 */ /* 0x001fc400078e08ff */
[----:B------:R-:W0:Y:S01]  /*65b0*/  LDC R26, c[0x0][0x268] ;  /* 0x00009a00ff1a7b82 */ /* 0x000e220000000800 */
[----:B------:R-:W-:Y:S02]  /*65c0*/  LEA R10, P0, R14, R0, 0x1 ;  /* 0x000000000e0a7211 */ /* 0x000fe400078008ff */
[-C--:B------:R-:W-:Y:S02]  /*65d0*/  LEA.HI.X.SX32 R9, R11, R2.reuse, 0x1, P1 ;  /* 0x000000020b097211 */ /* 0x080fe400008f0eff */
[-C--:B------:R-:W-:Y:S01]  /*65e0*/  LEA.HI.X.SX32 R7, R12, R2.reuse, 0x1, P2 ;  /* 0x000000020c077211 */ /* 0x080fe200010f0eff */
[----:B------:R1:W-:Y:S01]  /*65f0*/  STL.64 [R1+0xea8], R24 ;  /* 0x000ea81801007387 */ /* 0x0003e20000100a00 */
[----:B------:R-:W-:-:S03]  /*6600*/  LEA.HI.X.SX32 R11, R14, R2, 0x1, P0 ;  /* 0x000000020e0b7211 */ /* 0x000fc600000f0eff */
[----:B-1----:R-:W3:Y:S04]  /*6610*/  LDL.LU.64 R24, [R1+0x14f0] ;  /* 0x0014f00001187983 */ /* 0x002ee80000300a00 */
[----:B------:R-:W-:Y:S04]  /*6620*/  STL.64 [R1+0xe98], R8 ;  /* 0x000e980801007387 */ /* 0x000fe80000100a00 */
[----:B------:R-:W-:Y:S04]  /*6630*/  STL.64 [R1+0xe88], R6 ;  /* 0x000e880601007387 */ /* 0x000fe80000100a00 */
[----:B------:R-:W-:Y:S04]  /*6640*/  STL.64 [R1+0x14c0], R4 ;  /* 0x0014c00401007387 */ /* 0x000fe80000100a00 */
[----:B------:R0:W-:Y:S02]  /*6650*/  STL.64 [R1+0xce8], R10 ;  /* 0x000ce80a01007387 */ /* 0x0001e40000100a00 */
[----:B0-----:R-:W-:Y:S01]  /*6660*/  IMAD R10, R26, 0x2, R3 ;  /* 0x000000021a0a7824 */ /* 0x001fe200078e0203 */
[C---:B------:R-:W-:Y:S01]  /*6670*/  LEA R8, P1, R15.reuse, R0, 0x1 ;  /* 0x000000000f087211 */ /* 0x040fe200078208ff */
[----:B------:R-:W0:Y:S03]  /*6680*/  LDC R26, c[0x0][0x268] ;  /* 0x00009a00ff1a7b82 */ /* 0x000e260000000800 */
[----:B------:R-:W-:Y:S01]  /*6690*/  LEA.HI.X.SX32 R9, R15, R2, 0x1, P1 ;  /* 0x000000020f097211 */ /* 0x000fe200008f0eff */
[----:B------:R-:W-:Y:S04]  /*66a0*/  STL [R1+0x14e0], R13 ;  /* 0x0014e00d01007387 */ /* 0x000fe80000100800 */
[----:B------:R0:W-:Y:S01]  /*66b0*/  STL.64 [R1+0xce0], R8 ;  /* 0x000ce00801007387 */ /* 0x0001e20000100a00 */
[----:B------:R-:W-:Y:S01]  /*66c0*/  LEA R6, P2, R16, R0, 0x1 ;  /* 0x0000000010067211 */ /* 0x000fe200078408ff */
[----:B------:R-:W1:Y:S01]  /*66d0*/  LDC R11, c[0x0][0x268] ;  /* 0x00009a00ff0b7b82 */ /* 0x000e620000000800 */
[----:B0-----:R-:W-:-:S07]  /*66e0*/  LEA R9, R26, R10, 0x1 ;  /* 0x0000000a1a097211 */ /* 0x001fce00078e08ff */
[----:B------:R-:W0:Y:S08]  /*66f0*/  LDC R8, c[0x0][0x268] ;  /* 0x00009a00ff087b82 */ /* 0x000e300000000800 */
[----:B------:R-:W2:Y:S01]  /*6700*/  LDC R26, c[0x0][0x268] ;  /* 0x00009a00ff1a7b82 */ /* 0x000ea20000000800 */
[----:B------:R-:W-:Y:S02]  /*6710*/  LEA.HI.X.SX32 R7, R16, R2, 0x1, P2 ;  /* 0x0000000210077211 */ /* 0x000fe400010f0eff */
[----:B------:R-:W-:-:S02]  /*6720*/  LEA R14, P0, R17, R0, 0x1 ;  /* 0x00000000110e7211 */ /* 0x000fc400078008ff */
[----:B------:R-:W-:Y:S01]  /*6730*/  LEA R4, P2, R19, R0, 0x1 ;  /* 0x0000000013047211 */ /* 0x000fe200078408ff */
[----:B------:R4:W-:Y:S01]  /*6740*/  STL.64 [R1+0xcd8], R6 ;  /* 0x000cd80601007387 */ /* 0x0009e20000100a00 */
[----:B------:R-:W-:Y:S01]  /*6750*/  LEA.HI.X.SX32 R15, R17, R2, 0x1, P0 ;  /* 0x00000002110f7211 */ /* 0x000fe200000f0eff */
[----:B--2---:R-:W-:Y:S02]  /*6760*/  IMAD R3, R26, 0x2, R9 ;  /* 0x000000021a037824 */ /* 0x004fe400078e0209 */
[----:B------:R-:W2:Y:S01]  /*6770*/  LDC R26, c[0x0][0x268] ;  /* 0x00009a00ff1a7b82 */ /* 0x000ea20000000800 */
[C---:B----4-:R-:W-:Y:S02]  /*6780*/  LEA R6, P1, R18.reuse, R0, 0x1 ;  /* 0x0000000012067211 */ /* 0x050fe400078208ff */
[-C--:B------:R-:W-:Y:S02]  /*6790*/  LEA.HI.X.SX32 R5, R19, R2.reuse, 0x1, P2 ;  /* 0x0000000213057211 */ /* 0x080fe400010f0eff */
[----:B------:R-:W-:Y:S01]  /*67a0*/  LEA.HI.X.SX32 R7, R18, R2, 0x1, P1 ;  /* 0x0000000212077211 */ /* 0x000fe200008f0eff */
[----:B------:R4:W-:Y:S04]  /*67b0*/  STL.64 [R1+0xb78], R14 ;  /* 0x000b780e01007387 */ /* 0x0009e80000100a00 */
[----:B------:R1:W-:Y:S01]  /*67c0*/  STL.64 [R1+0xb58], R4 ;  /* 0x000b580401007387 */ /* 0x0003e20000100a00 */
[----:B------:R-:W-:-:S03]  /*67d0*/  LEA R16, P0, R20, R0, 0x1 ;  /* 0x0000000014107211 */ /* 0x000fc600078008ff */
[----:B------:R0:W-:Y:S01]  /*67e0*/  STL.64 [R1+0xb68], R6 ;  /* 0x000b680601007387 */ /* 0x0001e20000100a00 */
[C---:B----4-:R-:W-:Y:S02]  /*67f0*/  LEA R14, P1, R21.reuse, R0, 0x1 ;  /* 0x00000000150e7211 */ /* 0x050fe400078208ff */
[-C--:B------:R-:W-:Y:S02]  /*6800*/  LEA.HI.X.SX32 R17, R20, R2.reuse, 0x1, P0 ;  /* 0x0000000214117211 */ /* 0x080fe400000f0eff */
[----:B------:R-:W-:Y:S01]  /*6810*/  LEA.HI.X.SX32 R15, R21, R2, 0x1, P1 ;  /* 0x00000002150f7211 */ /* 0x000fe200008f0eff */
[----:B-1----:R-:W4:Y:S01]  /*6820*/  LDL.LU R4, [R1] ;  /* 0x0000000001047983 */ /* 0x002f220000300800 */
[----:B--2---:R-:W-:Y:S02]  /*6830*/  LEA R3, R26, R3, 0x1 ;  /* 0x000000031a037211 */ /* 0x004fe400078e08ff */
[----:B------:R-:W-:Y:S01]  /*6840*/  MOV R5, R29 ;  /* 0x0000001d00057202 */ /* 0x000fe20000000f00 */
[----:B------:R-:W1:Y:S02]  /*6850*/  LDC R26, c[0x0][0x268] ;  /* 0x00009a00ff1a7b82 */ /* 0x000e640000000800 */
[----:B------:R-:W-:Y:S04]  /*6860*/  STL [R1+0x34], R3 ;  /* 0x0000340301007387 */ /* 0x000fe80000100800 */
[----:B------:R-:W-:Y:S04]  /*6870*/  STL.64 [R1+0x9b8], R16 ;  /* 0x0009b81001007387 */ /* 0x000fe80000100a00 */
[----:B------:R-:W-:Y:S01]  /*6880*/  STL.64 [R1+0x9b0], R14 ;  /* 0x0009b00e01007387 */ /* 0x000fe20000100a00 */
[----:B0-----:R-:W-:-:S04]  /*6890*/  LEA R6, P2, R22, R0, 0x1 ;  /* 0x0000000016067211 */ /* 0x001fc800078408ff */
[----:B------:R-:W-:-:S05]  /*68a0*/  LEA.HI.X.SX32 R7, R22, R2, 0x1, P2 ;  /* 0x0000000216077211 */ /* 0x000fca00010f0eff */
[----:B------:R0:W-:Y:S04]  /*68b0*/  STL.64 [R1+0x9a8], R6 ;  /* 0x0009a80601007387 */ /* 0x0001e80000100a00 */
[----:B------:R-:W2:Y:S04]  /*68c0*/  LDL.LU R20, [R1+0x10] ;  /* 0x0000100001147983 */ /* 0x000ea80000300800 */
[----:B------:R-:W2:Y:S01]  /*68d0*/  LDL.LU R19, [R1+0xc] ;  /* 0x00000c0001137983 */ /* 0x000ea20000300800 */
[----:B0-----:R-:W-:Y:S01]  /*68e0*/  IMAD.MOV.U32 R6, RZ, RZ, R28 ;  /* 0x000000ffff067224 */ /* 0x001fe200078e001c */
[----:B------:R-:W-:-:S04]  /*68f0*/  LEA R28, P0, R23, R0, 0x1 ;  /* 0x00000000171c7211 */ /* 0x000fc800078008ff */
[----:B------:R-:W-:-:S05]  /*6900*/  LEA.HI.X.SX32 R29, R23, R2, 0x1, P0 ;  /* 0x00000002171d7211 */ /* 0x000fca00000f0eff */
[----:B------:R0:W-:Y:S04]  /*6910*/  STL.64 [R1+0x928], R28 ;  /* 0x0009281c01007387 */ /* 0x0001e80000100a00 */
[----:B0-----:R-:W4:Y:S01]  /*6920*/  LDL.LU.64 R28, [R1+0x14e8] ;  /* 0x0014e800011c7983 */ /* 0x001f220000300a00 */
[----:B-1----:R-:W-:Y:S02]  /*6930*/  IMAD R3, R26, 0x2, R3 ;  /* 0x000000021a037824 */ /* 0x002fe400078e0203 */
[----:B------:R-:W0:Y:S03]  /*6940*/  LDC R26, c[0x0][0x268] ;  /* 0x00009a00ff1a7b82 */ /* 0x000e260000000800 */
[----:B0-----:R-:W-:-:S05]  /*6950*/  LEA R7, R26, R3, 0x1 ;  /* 0x000000031a077211 */ /* 0x001fca00078e08ff */
[----:B------:R-:W0:Y:S01]  /*6960*/  LDC R26, c[0x0][0x268] ;  /* 0x00009a00ff1a7b82 */ /* 0x000e220000000800 */
[CC--:B---3--:R-:W-:Y:S02]  /*6970*/  LEA R16, P1, R24.reuse, R0.reuse, 0x1 ;  /* 0x0000000018107211 */ /* 0x0c8fe400078208ff */
[C---:B------:R-:W-:Y:S02]  /*6980*/  LEA R14, P2, R25.reuse, R0, 0x1 ;  /* 0x00000000190e7211 */ /* 0x040fe400078408ff */
[-C--:B------:R-:W-:Y:S02]  /*6990*/  LEA.HI.X.SX32 R17, R24, R2.reuse, 0x1, P1 ;  /* 0x0000000218117211 */ /* 0x080fe400008f0eff */
[----:B------:R-:W-:-:S03]  /*69a0*/  LEA.HI.X.SX32 R15, R25, R2, 0x1, P2 ;  /* 0x00000002190f7211 */ /* 0x000fc600010f0eff */
[----:B------:R0:W-:Y:S01]  /*69b0*/  STL.64 [R1+0x920], R16 ;  /* 0x0009201001007387 */ /* 0x0001e20000100a00 */
[----:B------:R-:W-:-:S03]  /*69c0*/  LEA R12, P2, R27, R0, 0x1 ;  /* 0x000000001b0c7211 */ /* 0x000fc600078408ff */
[----:B------:R-:W-:Y:S01]  /*69d0*/  STL.64 [R1+0x918], R14 ;  /* 0x0009180e01007387 */ /* 0x000fe20000100a00 */
[----:B0-----:R-:W-:Y:S01]  /*69e0*/  IMAD R16, R26, 0x2, R7 ;  /* 0x000000021a107824 */ /* 0x001fe200078e0207 */
[----:B------:R-:W-:Y:S01]  /*69f0*/  MOV R17, R13 ;  /* 0x0000000d00117202 */ /* 0x000fe20000000f00 */
[----:B------:R-:W0:Y:S03]  /*6a00*/  LDC R26, c[0x0][0x268] ;  /* 0x00009a00ff1a7b82 */ /* 0x000e260000000800 */
[----:B------:R-:W-:Y:S01]  /*6a10*/  STL [R1+0x14d8], R16 ;  /* 0x0014d81001007387 */ /* 0x000fe20000100800 */
[CC--:B----4-:R-:W-:Y:S02]  /*6a20*/  LEA R24, P0, R29.reuse, R0.reuse, 0x1 ;  /* 0x000000001d187211 */ /* 0x0d0fe400078008ff */
[----:B------:R-:W-:Y:S02]  /*6a30*/  LEA R22, P1, R28, R0, 0x1 ;  /* 0x000000001c167211 */ /* 0x000fe400078208ff */
[----:B------:R-:W-:-:S03]  /*6a40*/  LEA.HI.X.SX32 R25, R29, R2, 0x1, P0 ;  /* 0x000000021d197211 */ /* 0x000fc600000f0eff */
[----:B------:R-:W-:Y:S04]  /*6a50*/  STL [R1+0x908], R22 ;  /* 0x0009081601007387 */ /* 0x000fe80000100800 */
[----:B------:R-:W-:Y:S04]  /*6a60*/  STL [R1+0x900], R12 ;  /* 0x0009000c01007387 */ /* 0x000fe80000100800 */
[----:B------:R-:W3:Y:S04]  /*6a70*/  LDL.LU R13, [R1+0x14e0] ;  /* 0x0014e000010d7983 */ /* 0x000ee80000300800 */
[----:B------:R1:W-:Y:S04]  /*6a80*/  STL.64 [R1+0x910], R24 ;  /* 0x0009101801007387 */ /* 0x0003e80000100a00 */
[----:B-1----:R-:W4:Y:S01]  /*6a90*/  LDL.LU R25, [R1+0x20] ;  /* 0x0000200001197983 */ /* 0x002f220000300800 */
[----:B------:R-:W-:Y:S01]  /*6aa0*/  LEA.HI.X.SX32 R17, R27, R2, 0x1, P2 ;  /* 0x000000021b117211 */ /* 0x000fe200010f0eff */
[----:B------:R-:W-:-:S02]  /*6ab0*/  IMAD.MOV.U32 R24, RZ, RZ, R22 ;  /* 0x000000ffff187224 */ /* 0x000fc400078e0016 */
[----:B------:R-:W-:Y:S01]  /*6ac0*/  IMAD R14, R11, 0x2, R27 ;  /* 0x000000020b0e7824 */ /* 0x000fe200078e021b */
[----:B----4-:R1:W-:Y:S04]  /*6ad0*/  STL [R1+0x14dc], R25 ;  /* 0x0014dc1901007387 */ /* 0x0103e80000100800 */
[----:B------:R-:W4:Y:S04]  /*6ae0*/  LDL.LU R22, [R1+0x1c] ;  /* 0x00001c0001167983 */ /* 0x000f280000300800 */
[----:B------:R-:W3:Y:S01]  /*6af0*/  LDL.LU R7, [R1+0x18] ;  /* 0x0000180001077983 */ /* 0x000ee20000300800 */
[----:B-1----:R-:W-:-:S02]  /*6b00*/  MOV R25, R23 ;  /* 0x0000001700197202 */ /* 0x002fc40000000f00 */
[----:B------:R-:W-:Y:S02]  /*6b10*/  LEA.HI.X.SX32 R25, R28, R2, 0x1, P1 ;  /* 0x000000021c197211 */ /* 0x000fe400008f0eff */
[----:B------:R-:W-:-:S03]  /*6b20*/  LEA R23, R11, R27, 0x1 ;  /* 0x0000001b0b177211 */ /* 0x000fc600078e08ff */
[----:B------:R1:W-:Y:S04]  /*6b30*/  STL [R1+0x90c], R25 ;  /* 0x00090c1901007387 */ /* 0x0003e80000100800 */
[----:B------:R2:W-:Y:S04]  /*6b40*/  STL [R1+0x904], R17 ;  /* 0x0009041101007387 */ /* 0x0005e80000100800 */
[----:B------:R-:W3:Y:S04]  /*6b50*/  LDL.LU R21, [R1+0x30] ;  /* 0x0000300001157983 */ /* 0x000ee80000300800 */
[----:B------:R-:W4:Y:S01]  /*6b60*/  LDL.LU R11, [R1+0x2c] ;  /* 0x00002c00010b7983 */ /* 0x000f220000300800 */
[----:B------:R-:W-:Y:S01]  /*6b70*/  IMAD R14, R8, 0x2, R14 ;  /* 0x00000002080e7824 */ /* 0x000fe200078e020e */
[----:B0-----:R-:W-:Y:S01]  /*6b80*/  LEA R15, R26, R16, 0x1 ;  /* 0x000000101a0f7211 */ /* 0x001fe200078e08ff */
[----:B------:R-:W-:Y:S01]  /*6b90*/  IMAD.MOV.U32 R16, RZ, RZ, R12 ;  /* 0x000000ffff107224 */ /* 0x000fe200078e000c */
[-C--:B------:R-:W-:Y:S01]  /*6ba0*/  LEA R24, P0, R23, R0.reuse, 0x1 ;  /* 0x0000000017187211 */ /* 0x080fe200078008ff */
[----:B------:R-:W0:Y:S01]  /*6bb0*/  LDC R26, c[0x0][0x268] ;  /* 0x00009a00ff1a7b82 */ /* 0x000e220000000800 */
[----:B------:R-:W-:-:S02]  /*6bc0*/  LEA R16, P1, R14, R0, 0x1 ;  /* 0x000000000e107211 */ /* 0x000fc400078208ff */
[-C--:B-1----:R-:W-:Y:S02]  /*6bd0*/  LEA.HI.X.SX32 R25, R23, R2.reuse, 0x1, P0 ;  /* 0x0000000217197211 */ /* 0x082fe400000f0eff */
[----:B--2---:R-:W-:-:S03]  /*6be0*/  LEA.HI.X.SX32 R17, R14, R2, 0x1, P1 ;  /* 0x000000020e117211 */ /* 0x004fc600008f0eff */
[----:B------:R-:W1:Y:S01]  /*6bf0*/  LDC R8, c[0x0][0x268] ;  /* 0x00009a00ff087b82 */ /* 0x000e620000000800 */
[----:B0-----:R-:W-:-:S05]  /*6c00*/  LEA R26, R26, R15, 0x1 ;  /* 0x0000000f1a1a7211 */ /* 0x001fca00078e08ff */
[----:B-1----:R-:W-:Y:S02]  /*6c10*/  IMAD R18, R8, 0x2, R26 ;  /* 0x0000000208127824 */ /* 0x002fe400078e021a */
[----:B------:R-:W0:Y:S01]  /*6c20*/  LDC R8, c[0x0][0x268] ;  /* 0x00009a00ff087b82 */ /* 0x000e220000000800 */
[----:B----4-:R-:W-:Y:S04]  /*6c30*/  STL.64 [R1+0x14d0], R10 ;  /* 0x0014d00a01007387 */ /* 0x010fe80000100a00 */
[----:B------:R-:W2:Y:S04]  /*6c40*/  LDL.LU R12, [R1+0x28] ;  /* 0x00002800010c7983 */ /* 0x000ea80000300800 */
[----:B------:R1:W-:Y:S04]  /*6c50*/  STL.64 [R1+0x8f8], R24 ;  /* 0x0008f81801007387 */ /* 0x0003e80000100a00 */
[----:B-1----:R-:W4:Y:S04]  /*6c60*/  LDL.LU R25, [R1+0x14dc] ;  /* 0x0014dc0001197983 */ /* 0x002f280000300800 */
[----:B------:R1:W-:Y:S04]  /*6c70*/  STL.64 [R1+0x8f0], R16 ;  /* 0x0008f01001007387 */ /* 0x0003e80000100a00 */
[----:B-1----:R-:W3:Y:S01]  /*6c80*/  LDL.LU R16, [R1+0x14d8] ;  /* 0x0014d80001107983 */ /* 0x002ee20000300800 */
[----:B0-----:R-:W-:Y:S01]  /*6c90*/  LEA R17, R8, R18, 0x1 ;  /* 0x0000001208117211 */ /* 0x001fe200078e08ff */
[----:B------:R-:W-:-:S02]  /*6ca0*/  IMAD.MOV.U32 R8, RZ, RZ, R6 ;  /* 0x000000ffff087224 */ /* 0x000fc400078e0006 */
[----:B------:R-:W0:Y:S01]  /*6cb0*/  LDC R6, c[0x0][0x268] ;  /* 0x00009a00ff067b82 */ /* 0x000e220000000800 */
[CC--:B------:R-:W-:Y:S02]  /*6cc0*/  LEA R28, P2, R4.reuse, R0.reuse, 0x1 ;  /* 0x00000000041c7211 */ /* 0x0c0fe400078408ff */
[----:B------:R-:W-:Y:S02]  /*6cd0*/  LEA R10, P0, R5, R0, 0x1 ;  /* 0x00000000050a7211 */ /* 0x000fe400078008ff */
[----:B------:R-:W-:-:S05]  /*6ce0*/  LEA.HI.X.SX32 R29, R4, R2, 0x1, P2 ;  /* 0x00000002041d7211 */ /* 0x000fca00010f0eff */
[----:B------:R1:W-:Y:S04]  /*6cf0*/  STL.64 [R1+0x8e8], R28 ;  /* 0x0008e81c01007387 */ /* 0x0003e80000100a00 */
[----:B------:R-:W-:Y:S04]  /*6d00*/  STL [R1+0x8e0], R10 ;  /* 0x0008e00a01007387 */ /* 0x000fe80000100800 */
[----:B------:R-:W2:Y:S04]  /*6d10*/  LDL.LU R24, [R1+0x44] ;  /* 0x0000440001187983 */ /* 0x000ea80000300800 */
[----:B------:R-:W2:Y:S01]  /*6d20*/  LDL.LU R23, [R1+0x40] ;  /* 0x0000400001177983 */ /* 0x000ea20000300800 */
[----:B0-----:R-:W-:-:S03]  /*6d30*/  IMAD R27, R6, 0x2, R17 ;  /* 0x00000002061b7824 */ /* 0x001fc600078e0211 */
[----:B------:R-:W2:Y:S01]  /*6d40*/  LDL.LU R14, [R1+0x3c] ;  /* 0x00003c00010e7983 */ /* 0x000ea20000300800 */
[----:B------:R-:W0:Y:S01]  /*6d50*/  LDC R6, c[0x0][0x268] ;  /* 0x00009a00ff067b82 */ /* 0x000e220000000800 */
[----:B-1----:R-:W-:Y:S02]  /*6d60*/  MOV R29, R5 ;  /* 0x00000005001d7202 */ /* 0x002fe40000000f00 */
[-C--:B------:R-:W-:Y:S02]  /*6d70*/  LEA R28, P1, R20, R0.reuse, 0x1 ;  /* 0x00000000141c7211 */ /* 0x080fe400078208ff */
[----:B------:R-:W-:-:S04]  /*6d80*/  LEA R4, P2, R19, R0, 0x1 ;  /* 0x0000000013047211 */ /* 0x000fc800078408ff */
[----:B------:R-:W-:Y:S01]  /*6d90*/  LEA.HI.X.SX32 R5, R19, R2, 0x1, P2 ;  /* 0x0000000213057211 */ /* 0x000fe200010f0eff */
[----:B---3--:R1:W-:Y:S02]  /*6da0*/  STL.64 [R1+0x14a8], R16 ;  /* 0x0014a81001007387 */ /* 0x0083e40000100a00 */
[----:B-1----:R-:W-:Y:S01]  /*6db0*/  MOV R16, R10 ;  /* 0x0000000a00107202 */ /* 0x002fe20000000f00 */
[----:B------:R-:W-:Y:S02]  /*6dc0*/  IMAD.MOV.U32 R17, RZ, RZ, R11 ;  /* 0x000000ffff117224 */ /* 0x000fe400078e000b */
[----:B------:R-:W3:Y:S01]  /*6dd0*/  LDL.LU.64 R10, [R1+0x14d0] ;  /* 0x0014d000010a7983 */ /* 0x000ee20000300a00 */
[-C--:B------:R-:W-:Y:S02]  /*6de0*/  LEA.HI.X.SX32 R17, R29, R2.reuse, 0x1, P0 ;  /* 0x000000021d117211 */ /* 0x080fe400000f0eff */
[----:B------:R-:W-:Y:S02]  /*6df0*/  LEA.HI.X.SX32 R29, R20, R2, 0x1, P1 ;  /* 0x00000002141d7211 */ /* 0x000fe400008f0eff */
[----:B0-----:R-:W-:-:S02]  /*6e00*/  LEA R20, R6, R27, 0x1 ;  /* 0x0000001b06147211 */ /* 0x001fc400078e08ff */
[----:B------:R-:W0:Y:S01]  /*6e10*/  LDC R6, c[0x0][0x268] ;  /* 0x00009a00ff067b82 */ /* 0x000e220000000800 */
[----:B------:R1:W-:Y:S01]  /*6e20*/  STL [R1+0x8e4], R17 ;  /* 0x0008e41101007387 */ /* 0x0003e20000100800 */
[----:B------:R-:W-:-:S03]  /*6e30*/  LEA R16, P1, R22, R0, 0x1 ;  /* 0x0000000016107211 */ /* 0x000fc600078208ff */
[----:B------:R-:W-:Y:S04]  /*6e40*/  STL.64 [R1+0x14b0], R26 ;  /* 0x0014b01a01007387 */ /* 0x000fe80000100a00 */
[----:B------:R4:W-:Y:S01]  /*6e50*/  STL.64 [R1+0x8d8], R28 ;  /* 0x0008d81c01007387 */ /* 0x0009e20000100a00 */
[----:B-1----:R-:W-:Y:S02]  /*6e60*/  LEA.HI.X.SX32 R17, R22, R2, 0x1, P1 ;  /* 0x0000000216117211 */ /* 0x002fe400008f0eff */
[----:B------:R-:W1:Y:S01]  /*6e70*/  LDC R22, c[0x0][0x268] ;  /* 0x00009a00ff167b82 */ /* 0x000e620000000800 */
[----:B0-----:R-:W-:-:S07]  /*6e80*/  IMAD R19, R6, 0x2, R20 ;  /* 0x0000000206137824 */ /* 0x001fce00078e0214 */
[----:B------:R-:W0:Y:S01]  /*6e90*/  LDC R6, c[0x0][0x268] ;  /* 0x00009a00ff067b82 */ /* 0x000e220000000800 */
[----:B----4-:R-:W-:-:S04]  /*6ea0*/  LEA R28, P0, R25, R0, 0x1 ;  /* 0x00000000191c7211 */ /* 0x010fc800078008ff */
[----:B------:R-:W-:Y:S02]  /*6eb0*/  LEA.HI.X.SX32 R29, R25, R2, 0x1, P0 ;  /* 0x00000002191d7211 */ /* 0x000fe400000f0eff */
[----:B------:R-:W-:Y:S02]  /*6ec0*/  MOV R25, R8 ;  /* 0x0000000800197202 */ /* 0x000fe40000000f00 */
[----:B------:R-:W4:Y:S01]  /*6ed0*/  LDC R8, c[0x0][0x268] ;  /* 0x00009a00ff087b82 */ /* 0x000f220000000800 */
[----:B------:R-:W-:Y:S04]  /*6ee0*/  STL.64 [R1+0x8d0], R4 ;  /* 0x0008d00401007387 */ /* 0x000fe80000100a00 */
[----:B------:R0:W-:Y:S01]  /*6ef0*/  STL.64 [R1+0x8c8], R28 ;  /* 0x0008c81c01007387 */ /* 0x0001e20000100a00 */
[----:B------:R-:W-:-:S02]  /*6f00*/  LEA R26, P0, R21, R0, 0x1 ;  /* 0x00000000151a7211 */ /* 0x000fc400078008ff */
[----:B0-----:R-:W-:Y:S02]  /*6f10*/  LEA R28, R6, R19, 0x1 ;  /* 0x00000013061c7211 */ /* 0x001fe400078e08ff */
[----:B------:R-:W-:Y:S01]  /*6f20*/  LEA R4, P2, R7, R0, 0x1 ;  /* 0x0000000007047211 */ /* 0x000fe200078408ff */
[----:B------:R-:W3:Y:S02]  /*6f30*/  LDL.LU R6, [R1+0x4c] ;  /* 0x00004c0001067983 */ /* 0x000ee40000300800 */
[----:B-1----:R-:W-:Y:S01]  /*6f40*/  IMAD R22, R22, 0x2, R28 ;  /* 0x0000000216167824 */ /* 0x002fe200078e021c */
[-C--:B------:R-:W-:Y:S01]  /*6f50*/  LEA.HI.X.SX32 R27, R21, R2.reuse, 0x1, P0 ;  /* 0x00000002151b7211 */ /* 0x080fe200000f0eff */
[----:B------:R2:W-:Y:S01]  /*6f60*/  STL.64 [R1+0x8c0], R16 ;  /* 0x0008c01001007387 */ /* 0x0005e20000100a00 */
[----:B------:R-:W-:Y:S01]  /*6f70*/  LEA.HI.X.SX32 R5, R7, R2, 0x1, P2 ;  /* 0x0000000207057211 */ /* 0x000fe200010f0eff */
[----:B----4-:R-:W-:Y:S02]  /*6f80*/  IMAD R21, R8, 0x2, R22 ;  /* 0x0000000208157824 */ /* 0x010fe400078e0216 */
[----:B------:R-:W0:Y:S01]  /*6f90*/  LDC R8, c[0x0][0x268] ;  /* 0x00009a00ff087b82 */ /* 0x000e220000000800 */
[----:B------:R-:W4:Y:S01]  /*6fa0*/  LDL.LU R7, [R1+0x48] ;  /* 0x0000480001077983 */ /* 0x000f220000300800 */
[----:B--2---:R-:W-:-:S04]  /*6fb0*/  LEA R16, P2, R12, R0, 0x1 ;  /* 0x000000000c107211 */ /* 0x004fc800078408ff */
[----:B------:R-:W-:Y:S02]  /*6fc0*/  LEA.HI.X.SX32 R17, R12, R2, 0x1, P2 ;  /* 0x000000020c117211 */ /* 0x000fe400010f0eff */
[----:B------:R-:W1:Y:S01]  /*6fd0*/  LDC R12, c[0x0][0x268] ;  /* 0x00009a00ff0c7b82 */ /* 0x000e620000000800 */
[----:B------:R-:W-:Y:S04]  /*6fe0*/  STL.64 [R1+0x8b8], R4 ;  /* 0x0008b80401007387 */ /* 0x000fe80000100a00 */
[----:B------:R-:W-:Y:S04]  /*6ff0*/  STL.64 [R1+0x14c8], R18 ;  /* 0x0014c81201007387 */ /* 0x000fe80000100a00 */
[----:B------:R2:W-:Y:S01]  /*7000*/  STL.64 [R1+0x8b0], R26 ;  /* 0x0008b01a01007387 */ /* 0x0005e20000100a00 */
[----:B0-----:R-:W-:-:S02]  /*7010*/  LEA R29, R8, R21, 0x1 ;  /* 0x00000015081d7211 */ /* 0x001fc400078e08ff */
[----:B--2---:R-:W-:-:S04]  /*7020*/  LEA R26, P0, R24, R0, 0x1 ;  /* 0x00000000181a7211 */ /* 0x004fc800078008ff */
[----:B------:R-:W-:Y:S01]  /*7030*/  LEA.HI.X.SX32 R27, R24, R2, 0x1, P0 ;  /* 0x00000002181b7211 */ /* 0x000fe200000f0eff */
[----:B-1----:R-:W-:Y:S01]  /*7040*/  IMAD R24, R12, 0x2, R29 ;  /* 0x000000020c187824 */ /* 0x002fe200078e021d */
[----:B---3--:R-:W-:-:S04]  /*7050*/  LEA R4, P1, R11, R0, 0x1 ;  /* 0x000000000b047211 */ /* 0x008fc800078208ff */
[----:B------:R-:W-:Y:S02]  /*7060*/  LEA.HI.X.SX32 R5, R11, R2, 0x1, P1 ;  /* 0x000000020b057211 */ /* 0x000fe400008f0eff */
[----:B------:R-:W-:-:S03]  /*7070*/  LEA R18, P1, R23, R0, 0x1 ;  /* 0x0000000017127211 */ /* 0x000fc600078208ff */
[----:B------:R0:W-:Y:S01]  /*7080*/  STL.64 [R1+0x8a8], R4 ;  /* 0x0008a80401007387 */ /* 0x0001e20000100a00 */
[----:B------:R-:W-:Y:S02]  /*7090*/  LEA.HI.X.SX32 R19, R23, R2, 0x1, P1 ;  /* 0x0000000217137211 */ /* 0x000fe400008f0eff */
[----:B------:R-:W1:Y:S01]  /*70a0*/  LDC R23, c[0x0][0x268] ;  /* 0x00009a00ff177b82 */ /* 0x000e620000000800 */
[----:B0-----:R-:W2:Y:S04]  /*70b0*/  LDL.LU R4, [R1+0x60] ;  /* 0x0000600001047983 */ /* 0x001ea80000300800 */
[----:B------:R-:W3:Y:S04]  /*70c0*/  LDL.LU R11, [R1+0x5c] ;  /* 0x00005c00010b7983 */ /* 0x000ee80000300800 */
[----:B------:R0:W-:Y:S04]  /*70d0*/  STL.64 [R1+0x8a0], R16 ;  /* 0x0008a01001007387 */ /* 0x0001e80000100a00 */
[----:B------:R-:W2:Y:S04]  /*70e0*/  LDL.LU R5, [R1+0x78] ;  /* 0x0000780001057983 */ /* 0x000ea80000300800 */
[----:B------:R-:W2:Y:S01]  /*70f0*/  LDL.LU R8, [R1+0x74] ;  /* 0x0000740001087983 */ /* 0x000ea20000300800 */
[----:B0-----:R-:W-:-:S03]  /*7100*/  LEA R16, P2, R14, R0, 0x1 ;  /* 0x000000000e107211 */ /* 0x001fc600078408ff */
[----:B------:R0:W-:Y:S01]  /*7110*/  STL.64 [R1+0x14a0], R20 ;  /* 0x0014a01401007387 */ /* 0x0001e20000100a00 */
[----:B------:R-:W-:-:S03]  /*7120*/  LEA.HI.X.SX32 R17, R14, R2, 0x1, P2 ;  /* 0x000000020e117211 */ /* 0x000fc600010f0eff */
[----:B0-----:R-:W2:Y:S04]  /*7130*/  LDL.LU R20, [R1+0x7c] ;  /* 0x00007c0001147983 */ /* 0x001ea80000300800 */
[----:B------:R-:W-:Y:S04]  /*7140*/  STL.64 [R1+0x898], R26 ;  /* 0x0008981a01007387 */ /* 0x000fe80000100a00 */
[----:B------:R-:W2:Y:S04]  /*7150*/  LDL.LU R12, [R1+0x88] ;  /* 0x00008800010c7983 */ /* 0x000ea80000300800 */
[----:B------:R-:W-:Y:S04]  /*7160*/  STL.64 [R1+0x890], R18 ;  /* 0x0008901201007387 */ /* 0x000fe80000100a00 */
[----:B------:R-:W2:Y:S04]  /*7170*/  LDL.LU R21, [R1+0x84] ;  /* 0x0000840001157983 */ /* 0x000ea80000300800 */
[----:B------:R-:W-:Y:S04]  /*7180*/  STL.64 [R1+0x888], R16 ;  /* 0x0008881001007387 */ /* 0x000fe80000100a00 */
[----:B------:R-:W2:Y:S04]  /*7190*/  LDL.LU R14, [R1+0x70] ;  /* 0x00007000010e7983 */ /* 0x000ea80000300800 */
[----:B------:R0:W-:Y:S04]  /*71a0*/  STL.64 [R1+0x1498], R28 ;  /* 0x0014981c01007387 */ /* 0x0001e80000100a00 */
[----:B0-----:R-:W3:Y:S01]  /*71b0*/  LDL.LU R29, [R1+0x50] ;  /* 0x00005000011d7983 */ /* 0x001ee20000300800 */
[----:B------:R-:W-:-:S04]  /*71c0*/  LEA R18, P1, R6, R0, 0x1 ;  /* 0x0000000006127211 */ /* 0x000fc800078208ff */
[----:B------:R-:W-:Y:S02]  /*71d0*/  LEA.HI.X.SX32 R19, R6, R2, 0x1, P1 ;  /* 0x0000000206137211 */ /* 0x000fe400008f0eff */
[----:B------:R-:W0:Y:S01]  /*71e0*/  LDC R6, c[0x0][0x268] ;  /* 0x00009a00ff067b82 */ /* 0x000e220000000800 */
[----:B----4-:R-:W-:Y:S02]  /*71f0*/  LEA R16, P2, R7, R0, 0x1 ;  /* 0x0000000007107211 */ /* 0x010fe400078408ff */
[----:B-1----:R-:W-:Y:S02]  /*7200*/  LEA R23, R23, R24, 0x1 ;  /* 0x0000001817177211 */ /* 0x002fe400078e08ff */
[----:B------:R-:W-:-:S03]  /*7210*/  LEA.HI.X.SX32 R17, R7, R2, 0x1, P2 ;  /* 0x0000000207117211 */ /* 0x000fc600010f0eff */
[----:B0-----:R-:W-:Y:S02]  /*7220*/  IMAD R7, R6, 0x2, R23 ;  /* 0x0000000206077824 */ /* 0x001fe400078e0217 */
[----:B------:R-:W0:Y:S02]  /*7230*/  LDC R6, c[0x0][0x268] ;  /* 0x00009a00ff067b82 */ /* 0x000e240000000800 */
[----:B0-----:R-:W-:-:S06]  /*7240*/  IMAD R6, R6, 0x2, R7 ;  /* 0x0000000206067824 */ /* 0x001fcc00078e0207 */
[----:B------:R-:W0:Y:S01]  /*7250*/  LDC R7, c[0x0][0x268] ;  /* 0x00009a00ff077b82 */ /* 0x000e220000000800 */
[----:B---3--:R-:W-:-:S04]  /*7260*/  LEA R26, P0, R29, R0, 0x1 ;  /* 0x000000001d1a7211 */ /* 0x008fc800078008ff */
[----:B------:R-:W-:-:S05]  /*7270*/  LEA.HI.X.SX32 R27, R29, R2, 0x1, P0 ;  /* 0x000000021d1b7211 */ /* 0x000fca00000f0eff */
[----:B------:R1:W-:Y:S04]  /*7280*/  STL.64 [R1+0x880], R26 ;  /* 0x0008801a01007387 */ /* 0x0003e80000100a00 */
[----:B-1----:R-:W3:Y:S04]  /*7290*/  LDL.LU R26, [R1+0x80] ;  /* 0x00008000011a7983 */ /* 0x002ee80000300800 */
[----:B------:R-:W-:Y:S04]  /*72a0*/  STL.64 [R1+0x878], R18 ;  /* 0x0008781201007387 */ /* 0x000fe80000100a00 */
[----:B------:R-:W4:Y:S04]  /*72b0*/  LDL.LU R27, [R1+0x68] ;  /* 0x00006800011b7983 */ /* 0x000f280000300800 */
[----:B------:R1:W-:Y:S02]  /*72c0*/  STL.64 [R1+0x870], R16 ;  /* 0x0008701001007387 */ /* 0x0003e40000100a00 */
[----:B-1----:R-:W-:-:S04]  /*72d0*/  LEA R16, P2, R11, R0, 0x1 ;  /* 0x000000000b107211 */ /* 0x002fc800078408ff */
[----:B------:R-:W-:Y:S02]  /*72e0*/  LEA.HI.X.SX32 R17, R11, R2, 0x1, P2 ;  /* 0x000000020b117211 */ /* 0x000fe400010f0eff */
[----:B0-----:R-:W-:Y:S02]  /*72f0*/  LEA R11, R7, R6, 0x1 ;  /* 0x00000006070b7211 */ /* 0x001fe400078e08ff */
[----:B------:R-:W0:Y:S01]  /*7300*/  LDC R7, c[0x0][0x268] ;  /* 0x00009a00ff077b82 */ /* 0x000e220000000800 */
[----:B--2---:R-:W-:-:S04]  /*7310*/  LEA R18, P1, R4, R0, 0x1 ;  /* 0x0000000004127211 */ /* 0x004fc800078208ff */
[----:B------:R-:W-:Y:S02]  /*7320*/  LEA.HI.X.SX32 R19, R4, R2, 0x1, P1 ;  /* 0x0000000204137211 */ /* 0x000fe400008f0eff */
[----:B------:R-:W-:Y:S02]  /*7330*/  LEA R28, P0, R25, R0, 0x1 ;  /* 0x00000000191c7211 */ /* 0x000fe400078008ff */
[----:B------:R-:W-:Y:S02]  /*7340*/  MOV R29, R25 ;  /* 0x00000019001d7202 */ /* 0x000fe40000000f00 */
[----:B------:R-:W2:Y:S01]  /*7350*/  LDL.LU R25, [R1+0x58] ;  /* 0x0000580001197983 */ /* 0x000ea20000300800 */
[----:B0-----:R-:W-:Y:S02]  /*7360*/  IMAD R4, R7, 0x2, R11 ;  /* 0x0000000207047824 */ /* 0x001fe400078e020b */
[----:B------:R-:W0:Y:S01]  /*7370*/  LDC R7, c[0x0][0x268] ;  /* 0x00009a00ff077b82 */ /* 0x000e220000000800 */
[----:B------:R-:W-:-:S05]  /*7380*/  LEA.HI.X.SX32 R29, R29, R2, 0x1, P0 ;  /* 0x000000021d1d7211 */ /* 0x000fca00000f0eff */
[----:B------:R-:W-:Y:S04]  /*7390*/  STL.64 [R1+0x868], R28 ;  /* 0x0008681c01007387 */ /* 0x000fe80000100a00 */
[----:B------:R-:W-:Y:S04]  /*73a0*/  STL.64 [R1+0x860], R18 ;  /* 0x0008601201007387 */ /* 0x000fe80000100a00 */
[----:B------:R1:W-:Y:S02]  /*73b0*/  STL.64 [R1+0x858], R16 ;  /* 0x0008581001007387 */ /* 0x0003e40000100a00 */
[----:B-1----:R-:W-:-:S04]  /*73c0*/  LEA R16, P2, R8, R0, 0x1 ;  /* 0x0000000008107211 */ /* 0x002fc800078408ff */
[----:B------:R-:W-:Y:S02]  /*73d0*/  LEA.HI.X.SX32 R17, R8, R2, 0x1, P2 ;  /* 0x0000000208117211 */ /* 0x000fe400010f0eff */
[----:B0-----:R-:W-:Y:S02]  /*73e0*/  LEA R8, R7, R4, 0x1 ;  /* 0x0000000407087211 */ /* 0x001fe400078e08ff */
[----:B------:R-:W0:Y:S01]  /*73f0*/  LDC R7, c[0x0][0x268] ;  /* 0x00009a00ff077b82 */ /* 0x000e220000000800 */
[CC--:B------:R-:W-:Y:S02]  /*7400*/  LEA R18, P0, R20.reuse, R0.reuse, 0x1 ;  /* 0x0000000014127211 */ /* 0x0c0fe400078008ff */
[C---:B------:R-:W-:Y:S02]  /*7410*/  LEA R28, P1, R5.reuse, R0, 0x1 ;  /* 0x00000000051c7211 */ /* 0x040fe400078208ff */
[-C--:B------:R-:W-:Y:S02]  /*7420*/  LEA.HI.X.SX32 R19, R20, R2.reuse, 0x1, P0 ;  /* 0x0000000214137211 */ /* 0x080fe400000f0eff */
[----:B------:R-:W-:Y:S01]  /*7430*/  LEA.HI.X.SX32 R29, R5, R2, 0x1, P1 ;  /* 0x00000002051d7211 */ /* 0x000fe200008f0eff */
[----:B------:R-:W1:Y:S02]  /*7440*/  LDC R20, c[0x0][0x268] ;  /* 0x00009a00ff147b82 */ /* 0x000e640000000800 */
[----:B------:R0:W-:Y:S01]  /*7450*/  STL.64 [R1+0x850], R18 ;  /* 0x0008501201007387 */ /* 0x0001e20000100a00 */
[----:B------:R-:W-:-:S03]  /*7460*/  LEA R4, P2, R14, R0, 0x1 ;  /* 0x000000000e047211 */ /* 0x000fc600078408ff */
[----:B0-----:R-:W2:Y:S04]  /*7470*/  LDL.LU.64 R18, [R1+0x14c8] ;  /* 0x0014c80001127983 */ /* 0x001ea80000300a00 */
[----:B------:R0:W-:Y:S04]  /*7480*/  STL.64 [R1+0x848], R28 ;  /* 0x0008481c01007387 */ /* 0x0001e80000100a00 */
[----:B------:R0:W-:Y:S01]  /*7490*/  STL.64 [R1+0x840], R16 ;  /* 0x0008401001007387 */ /* 0x0001e20000100a00 */
[----:B------:R-:W-:Y:S01]  /*74a0*/  IMAD R7, R7, 0x2, R8 ;  /* 0x0000000207077824 */ /* 0x000fe200078e0208 */
[----:B0-----:R-:W-:-:S02]  /*74b0*/  LEA R28, P0, R12, R0, 0x1 ;  /* 0x000000000c1c7211 */ /* 0x001fc400078008ff */
[C---:B------:R-:W-:Y:S02]  /*74c0*/  LEA R16, P1, R21.reuse, R0, 0x1 ;  /* 0x0000000015107211 */ /* 0x040fe400078208ff */
[-C--:B------:R-:W-:Y:S02]  /*74d0*/  LEA.HI.X.SX32 R29, R12, R2.reuse, 0x1, P0 ;  /* 0x000000020c1d7211 */ /* 0x080fe400000f0eff */
[-C--:B------:R-:W-:Y:S01]  /*74e0*/  LEA.HI.X.SX32 R17, R21, R2.reuse, 0x1, P1 ;  /* 0x0000000215117211 */ /* 0x080fe200008f0eff */
[----:B------:R-:W0:Y:S01]  /*74f0*/  LDC R12, c[0x0][0x268] ;  /* 0x00009a00ff0c7b82 */ /* 0x000e220000000800 */
[----:B------:R-:W-:Y:S01]  /*7500*/  LEA.HI.X.SX32 R5, R14, R2, 0x1, P2 ;  /* 0x000000020e057211 */ /* 0x000fe200010f0eff */
[----:B------:R-:W2:Y:S04]  /*7510*/  LDL.LU R21, [R1+0x34] ;  /* 0x0000340001157983 */ /* 0x000ea80000300800 */
[----:B------:R1:W-:Y:S04]  /*7520*/  STL.64 [R1+0x838], R28 ;  /* 0x0008381c01007387 */ /* 0x0003e80000100a00 */
[----:B------:R-:W-:Y:S04]  /*7530*/  STL.64 [R1+0x830], R16 ;  /* 0x0008301001007387 */ /* 0x000fe80000100a00 */
[----:B------:R-:W-:Y:S04]  /*7540*/  STL.64 [R1+0x1488], R6 ;  /* 0x0014880601007387 */ /* 0x000fe80000100a00 */
[----:B------:R3:W-:Y:S01]  /*7550*/  STL.64 [R1+0x828], R4 ;  /* 0x0008280401007387 */ /* 0x0007e20000100a00 */
[----:B-1----:R-:W-:-:S04]  /*7560*/  LEA R28, P1, R13, R0, 0x1 ;  /* 0x000000000d1c7211 */ /* 0x002fc800078208ff */
[----:B------:R-:W-:Y:S02]  /*7570*/  LEA.HI.X.SX32 R29, R13, R2, 0x1, P1 ;  /* 0x000000020d1d7211 */ /* 0x000fe400008f0eff */
[----:B---3--:R-:W-:-:S04]  /*7580*/  LEA R4, P0, R26, R0, 0x1 ;  /* 0x000000001a047211 */ /* 0x008fc800078008ff */
[----:B------:R-:W-:-:S05]  /*7590*/  LEA.HI.X.SX32 R5, R26, R2, 0x1, P0 ;  /* 0x000000021a057211 */ /* 0x000fca00000f0eff */
[----:B------:R1:W-:Y:S04]  /*75a0*/  STL.64 [R1+0x820], R4 ;  /* 0x0008200401007387 */ /* 0x0003e80000100a00 */
[----:B-1----:R-:W3:Y:S04]  /*75b0*/  LDL.LU.64 R4, [R1+0x14c0] ;  /* 0x0014c00001047983 */ /* 0x002ee80000300a00 */
[----:B------:R-:W3:Y:S01]  /*75c0*/  LDL.LU R13, [R1+0x14b8] ;  /* 0x0014b800010d7983 */ /* 0x000ee20000300800 */
[----:B0-----:R-:W-:Y:S02]  /*75d0*/  LEA R14, R12, R7, 0x1 ;  /* 0x000000070c0e7211 */ /* 0x001fe400078e08ff */
[----:B------:R-:W0:Y:S03]  /*75e0*/  LDC R12, c[0x0][0x268] ;  /* 0x00009a00ff0c7b82 */ /* 0x000e260000000800 */
[----:B0-----:R-:W-:-:S05]  /*75f0*/  IMAD R14, R12, 0x2, R14 ;  /* 0x000000020c0e7824 */ /* 0x001fca00078e020e */
[----:B------:R-:W0:Y:S01]  /*7600*/  LDC R12, c[0x0][0x268] ;  /* 0x00009a00ff0c7b82 */ /* 0x000e220000000800 */
[----:B----4-:R-:W-:-:S04]  /*7610*/  LEA R16, P2, R27, R0, 0x1 ;  /* 0x000000001b107211 */ /* 0x010fc800078408ff */
[----:B------:R-:W-:Y:S02]  /*7620*/  LEA.HI.X.SX32 R17, R27, R2, 0x1, P2 ;  /* 0x000000021b117211 */ /* 0x000fe400010f0eff */
[----:B0-----:R-:W-:-:S05]  /*7630*/  LEA R12, R12, R14, 0x1 ;  /* 0x0000000e0c0c7211 */ /* 0x001fca00078e08ff */
[----:B------:R-:W-:Y:S02]  /*7640*/  IMAD R6, R20, 0x2, R12 ;  /* 0x0000000214067824 */ /* 0x000fe400078e020c */
[----:B------:R-:W0:Y:S01]  /*7650*/  LDC R20, c[0x0][0x268] ;  /* 0x00009a00ff147b82 */ /* 0x000e220000000800 */
[C---:B--2---:R-:W-:Y:S01]  /*7660*/  LEA R26, P0, R25.reuse, R0, 0x1 ;  /* 0x00000000191a7211 */ /* 0x044fe200078008ff */
[----:B------:R3:W-:Y:S04]  /*7670*/  STL.64 [R1+0x818], R28 ;  /* 0x0008181c01007387 */ /* 0x0007e80000100a00 */
[----:B------:R1:W-:Y:S01]  /*7680*/  STL.64 [R1+0x810], R16 ;  /* 0x0008101001007387 */ /* 0x0003e20000100a00 */
[----:B------:R-:W-:Y:S02]  /*7690*/  LEA.HI.X.SX32 R27, R25, R2, 0x1, P0 ;  /* 0x00000002191b7211 */ /* 0x000fe400000f0eff */
[----:B------:R-:W2:Y:S01]  /*76a0*/  LDC R25, c[0x0][0x268] ;  /* 0x00009a00ff197b82 */ /* 0x000ea20000000800 */
[----:B---3--:R-:W-:-:S02]  /*76b0*/  LEA R28, P1, R5, R0, 0x1 ;  /* 0x00000000051c7211 */ /* 0x008fc400078208ff */
[C---:B-1----:R-:W-:Y:S02]  /*76c0*/  LEA R16, P2, R4.reuse, R0, 0x1 ;  /* 0x0000000004107211 */ /* 0x042fe400078408ff */
[-C--:B------:R-:W-:Y:S01]  /*76d0*/  LEA.HI.X.SX32 R29, R5, R2.reuse, 0x1, P1 ;  /* 0x00000002051d7211 */ /* 0x080fe200008f0eff */
[----:B------:R-:W-:Y:S01]  /*76e0*/  STL.64 [R1+0x1480], R12 ;  /* 0x0014800c01007387 */ /* 0x000fe20000100a00 */
[----:B------:R-:W-:Y:S02]  /*76f0*/  LEA.HI.X.SX32 R17, R4, R2, 0x1, P2 ;  /* 0x0000000204117211 */ /* 0x000fe400010f0eff */
[----:B0-----:R-:W-:Y:S01]  /*7700*/  LEA R20, R20, R4, 0x1 ;  /* 0x0000000414147211 */ /* 0x001fe200078e08ff */
[----:B------:R0:W-:Y:S04]  /*7710*/  STL.64 [R1+0x808], R26 ;  /* 0x0008081a01007387 */ /* 0x0001e80000100a00 */
[----:B0-----:R-:W3:Y:S04]  /*7720*/  LDL.LU.64 R26, [R1+0x14b0] ;  /* 0x0014b000011a7983 */ /* 0x001ee80000300a00 */
[----:B------:R-:W-:Y:S04]  /*7730*/  STL.64 [R1+0x800], R28 ;  /* 0x0008001c01007387 */ /* 0x000fe80000100a00 */
[----:B------:R0:W-:Y:S02]  /*7740*/  STL.64 [R1+0x7f8], R16 ;  /* 0x0007f81001007387 */ /* 0x0001e40000100a00 */
[----:B0-----:R-:W-:-:S04]  /*7750*/  LEA R16, P0, R20, R0, 0x1 ;  /* 0x0000000014107211 */ /* 0x001fc800078008ff */
[----:B------:R-:W-:Y:S01]  /*7760*/  LEA.HI.X.SX32 R17, R20, R2, 0x1, P0 ;  /* 0x0000000214117211 */ /* 0x000fe200000f0eff */
[----:B--2---:R-:W-:Y:S01]  /*7770*/  IMAD R5, R25, 0x2, R6 ;  /* 0x0000000219057824 */ /* 0x004fe200078e0206 */
[----:B------:R-:W0:Y:S03]  /*7780*/  LDC R20, c[0x0][0x268] ;  /* 0x00009a00ff147b82 */ /* 0x000e260000000800 */
[----:B------:R1:W-:Y:S05]  /*7790*/  STL.64 [R1+0x7f0], R16 ;  /* 0x0007f01001007387 */ /* 0x0003ea0000100a00 */
[----:B------:R-:W2:Y:S01]  /*77a0*/  LDC R25, c[0x0][0x268] ;  /* 0x00009a00ff197b82 */ /* 0x000ea20000000800 */
[----:B-1----:R-:W4:Y:S01]  /*77b0*/  LDL.LU.64 R16, [R1+0x14a8] ;  /* 0x0014a80001107983 */ /* 0x002f220000300a00 */
[----:B------:R-:W-:-:S06]  /*77c0*/  LEA R28, P1, R10, R0, 0x1 ;  /* 0x000000000a1c7211 */ /* 0x000fcc00078208ff */
[----:B------:R-:W1:Y:S01]  /*77d0*/  LDC R6, c[0x0][0x268] ;  /* 0x00009a00ff067b82 */ /* 0x000e620000000800 */
[----:B--2---:R-:W-:-:S07]  /*77e0*/  LEA R4, R25, R5, 0x1 ;  /* 0x0000000519047211 */ /* 0x004fce00078e08ff */
[----:B------:R-:W2:Y:S01]  /*77f0*/  LDC R25, c[0x0][0x268] ;  /* 0x00009a00ff197b82 */ /* 0x000ea20000000800 */
[----:B------:R-:W-:Y:S02]  /*7800*/  LEA.HI.X.SX32 R29, R10, R2, 0x1, P1 ;  /* 0x000000020a1d7211 */ /* 0x000fe400008f0eff */
[----:B------:R-:W-:-:S03]  /*7810*/  LEA R12, P2, R9, R0, 0x1 ;  /* 0x00000000090c7211 */ /* 0x000fc600078408ff */
[----:B------:R-:W-:Y:S01]  /*7820*/  STL.64 [R1+0x7e8], R28 ;  /* 0x0007e81c01007387 */ /* 0x000fe20000100a00 */
[----:B------:R-:W-:-:S03]  /*7830*/  LEA.HI.X.SX32 R13, R9, R2, 0x1, P2 ;  /* 0x00000002090d7211 */ /* 0x000fc600010f0eff */
[----:B------:R1:W-:Y:S01]  /*7840*/  STL.64 [R1+0x1490], R4 ;  /* 0x0014900401007387 */ /* 0x0003e20000100a00 */
[----:B--2---:R-:W-:Y:S01]  /*7850*/  IMAD R25, R25, 0x2, R9 ;  /* 0x0000000219197824 */ /* 0x004fe200078e0209 */
[----:B0-----:R-:W-:Y:S02]  /*7860*/  LEA R9, R20, R4, 0x1 ;  /* 0x0000000414097211 */ /* 0x001fe400078e08ff */
[----:B------:R-:W0:Y:S02]  /*7870*/  LDC R20, c[0x0][0x268] ;  /* 0x00009a00ff147b82 */ /* 0x000e240000000800 */
[-C--:B-1----:R-:W-:Y:S02]  /*7880*/  LEA R4, P0, R25, R0.reuse, 0x1 ;  /* 0x0000000019047211 */ /* 0x082fe400078008ff */
[----:B------:R-:W-:Y:S02]  /*7890*/  LEA R28, P1, R21, R0, 0x1 ;  /* 0x00000000151c7211 */ /* 0x000fe400078208ff */
[----:B------:R-:W-:-:S02]  /*78a0*/  LEA.HI.X.SX32 R5, R25, R2, 0x1, P0 ;  /* 0x0000000219057211 */ /* 0x000fc400000f0eff */
[----:B------:R-:W1:Y:S01]  /*78b0*/  LDC R25, c[0x0][0x268] ;  /* 0x00009a00ff197b82 */ /* 0x000e620000000800 */
[----:B------:R-:W-:-:S07]  /*78c0*/  LEA.HI.X.SX32 R29, R21, R2, 0x1, P1 ;  /* 0x00000002151d7211 */ /* 0x000fce00008f0eff */
[----:B------:R-:W2:Y:S01]  /*78d0*/  LDC R21, c[0x0][0x268] ;  /* 0x00009a00ff157b82 */ /* 0x000ea20000000800 */
[----:B------:R-:W-:Y:S01]  /*78e0*/  IMAD R10, R6, 0x2, R9 ;  /* 0x00000002060a7824 */ /* 0x000fe200078e0209 */
[----:B------:R0:W-:Y:S04]  /*78f0*/  STL.64 [R1+0x7e0], R12 ;  /* 0x0007e00c01007387 */ /* 0x0001e80000100a00 */
[----:B------:R-:W-:Y:S01]  /*7900*/  STL.64 [R1+0x7d8], R4 ;  /* 0x0007d80401007387 */ /* 0x000fe20000100a00 */
[----:B0-----:R-:W-:Y:S01]  /*7910*/  LEA R20, R20, R3, 0x1 ;  /* 0x0000000314147211 */ /* 0x001fe200078e08ff */
[----:B------:R-:W0:Y:S02]  /*7920*/  LDC R6, c[0x0][0x268] ;  /* 0x00009a00ff067b82 */ /* 0x000e240000000800 */
[----:B------:R2:W-:Y:S01]  /*7930*/  STL.64 [R1+0x7d0], R28 ;  /* 0x0007d01c01007387 */ /* 0x0005e20000100a00 */
[----:B------:R-:W-:Y:S01]  /*7940*/  LEA R12, P2, R3, R0, 0x1 ;  /* 0x00000000030c7211 */ /* 0x000fe200078408ff */
[----:B-1----:R-:W-:-:S03]  /*7950*/  IMAD R25, R25, 0x2, R10 ;  /* 0x0000000219197824 */ /* 0x002fc600078e020a */
[----:B------:R-:W-:Y:S02]  /*7960*/  LEA.HI.X.SX32 R13, R3, R2, 0x1, P2 ;  /* 0x00000002030d7211 */ /* 0x000fe400010f0eff */
[C---:B--2---:R-:W-:Y:S02]  /*7970*/  LEA R28, P0, R20.reuse, R0, 0x1 ;  /* 0x00000000141c7211 */ /* 0x044fe400078008ff */
[----:B------:R-:W-:Y:S02]  /*7980*/  LEA R3, R21, R25, 0x1 ;  /* 0x0000001915037211 */ /* 0x000fe400078e08ff */
[----:B------:R-:W-:Y:S01]  /*7990*/  LEA.HI.X.SX32 R29, R20, R2, 0x1, P0 ;  /* 0x00000002141d7211 */ /* 0x000fe200000f0eff */
[----:B------:R-:W1:Y:S01]  /*79a0*/  LDC R21, c[0x0][0x268] ;  /* 0x00009a00ff157b82 */ /* 0x000e620000000800 */
[----:B------:R-:W-:Y:S04]  /*79b0*/  STL.64 [R1+0x7c8], R12 ;  /* 0x0007c80c01007387 */ /* 0x000fe80000100a00 */
[----:B------:R2:W-:Y:S03]  /*79c0*/  STL.64 [R1+0x7c0], R28 ;  /* 0x0007c01c01007387 */ /* 0x0005e60000100a00 */
[----:B--2---:R-:W2:Y:S01]  /*79d0*/  LDC R29, c[0x0][0x268] ;  /* 0x00009a00ff1d7b82 */ /* 0x004ea20000000800 */
[----:B------:R-:W-:-:S04]  /*79e0*/  LEA R4, P2, R15, R0, 0x1 ;  /* 0x000000000f047211 */ /* 0x000fc800078408ff */
[----:B------:R-:W-:Y:S01]  /*79f0*/  LEA.HI.X.SX32 R5, R15, R2, 0x1, P2 ;  /* 0x000000020f057211 */ /* 0x000fe200010f0eff */
[----:B-1----:R-:W-:Y:S01]  /*7a00*/  IMAD R15, R21, 0x2, R3 ;  /* 0x00000002150f7824 */ /* 0x002fe200078e0203 */
[----:B---3--:R-:W-:-:S04]  /*7a10*/  LEA R20, P0, R26, R0, 0x1 ;  /* 0x000000001a147211 */ /* 0x008fc800078008ff */
[----:B------:R-:W-:Y:S02]  /*7a20*/  LEA.HI.X.SX32 R21, R26, R2, 0x1, P0 ;  /* 0x000000021a157211 */ /* 0x000fe400000f0eff */
[-C--:B------:R-:W-:Y:S02]  /*7a30*/  LEA R28, P0, R27, R0.reuse, 0x1 ;  /* 0x000000001b1c7211 */ /* 0x080fe400078008ff */
[----:B----4-:R-:W-:-:S04]  /*7a40*/  LEA R12, P1, R16, R0, 0x1 ;  /* 0x00000000100c7211 */ /* 0x010fc800078208ff */
[----:B------:R-:W-:Y:S02]  /*7a50*/  LEA.HI.X.SX32 R13, R16, R2, 0x1, P1 ;  /* 0x00000002100d7211 */ /* 0x000fe400008f0eff */
[----:B--2---:R-:W-:Y:S02]  /*7a60*/  LEA R16, R29, R15, 0x1 ;  /* 0x0000000f1d107211 */ /* 0x004fe400078e08ff */
[----:B------:R-:W1:Y:S01]  /*7a70*/  LDC R29, c[0x0][0x268] ;  /* 0x00009a00ff1d7b82 */ /* 0x000e620000000800 */
[----:B------:R-:W-:Y:S04]  /*7a80*/  STL.64 [R1+0x7b8], R12 ;  /* 0x0007b80c01007387 */ /* 0x000fe80000100a00 */
[----:B------:R-:W-:Y:S04]  /*7a90*/  STL.64 [R1+0x7b0], R4 ;  /* 0x0007b00401007387 */ /* 0x000fe80000100a00 */
[----:B------:R2:W-:Y:S04]  /*7aa0*/  STL.64 [R1+0x7a8], R20 ;  /* 0x0007a81401007387 */ /* 0x0005e80000100a00 */
[----:B--2---:R-:W2:Y:S01]  /*7ab0*/  LDL.LU.64 R20, [R1+0x14a0] ;  /* 0x0014a00001147983 */ /* 0x004ea20000300a00 */
[----:B------:R-:W-:-:S02]  /*7ac0*/  LEA R12, P1, R18, R0, 0x1 ;  /* 0x00000000120c7211 */ /* 0x000fc400078208ff */
[C---:B------:R-:W-:Y:S02]  /*7ad0*/  LEA R4, P2, R17.reuse, R0, 0x1 ;  /* 0x0000000011047211 */ /* 0x040fe400078408ff */
[-C--:B------:R-:W-:Y:S02]  /*7ae0*/  LEA.HI.X.SX32 R13, R18, R2.reuse, 0x1, P1 ;  /* 0x00000002120d7211 */ /* 0x080fe400008f0eff */
[-C--:B------:R-:W-:Y:S01]  /*7af0*/  LEA.HI.X.SX32 R5, R17, R2.reuse, 0x1, P2 ;  /* 0x0000000211057211 */ /* 0x080fe200010f0eff */
[----:B-1----:R-:W-:Y:S01]  /*7b00*/  IMAD R17, R29, 0x2, R16 ;  /* 0x000000021d117824 */ /* 0x002fe200078e0210 */
[----:B------:R-:W-:Y:S01]  /*7b10*/  LEA.HI.X.SX32 R29, R27, R2, 0x1, P0 ;  /* 0x000000021b1d7211 */ /* 0x000fe200000f0eff */
[----:B------:R-:W-:Y:S04]  /*7b20*/  STL.64 [R1+0x7a0], R12 ;  /* 0x0007a00c01007387 */ /* 0x000fe80000100a00 */
[----:B------:R1:W-:Y:S04]  /*7b30*/  STL.64 [R1+0x798], R4 ;  /* 0x0007980401007387 */ /* 0x0003e80000100a00 */
[----:B------:R3:W-:Y:S04]  /*7b40*/  STL.64 [R1+0x1478], R16 ;  /* 0x0014781001007387 */ /* 0x0007e80000100a00 */
[----:B------:R4:W-:Y:S01]  /*7b50*/  STL.64 [R1+0x790], R28 ;  /* 0x0007901c01007387 */ /* 0x0009e20000100a00 */
[----:B0-----:R-:W-:-:S02]  /*7b60*/  LEA R18, R6, R17, 0x1 ;  /* 0x0000001106127211 */ /* 0x001fc400078e08ff */
[----:B------:R-:W0:Y:S01]  /*7b70*/  LDC R6, c[0x0][0x268] ;  /* 0x00009a00ff067b82 */ /* 0x000e220000000800 */
[----:B-1----:R-:W-:-:S07]  /*7b80*/  LEA R4, P2, R19, R0, 0x1 ;  /* 0x0000000013047211 */ /* 0x002fce00078408ff */
[----:B---3--:R-:W1:Y:S01]  /*7b90*/  LDC R16, c[0x0][0x268] ;  /* 0x00009a00ff107b82 */ /* 0x008e620000000800 */
[----:B----4-:R-:W3:Y:S01]  /*7ba0*/  LDL.LU.64 R28, [R1+0x1498] ;  /* 0x00149800011c7983 */ /* 0x010ee20000300a00 */
[----:B------:R-:W-:Y:S01]  /*7bb0*/  LEA.HI.X.SX32 R5, R19, R2, 0x1, P2 ;  /* 0x0000000213057211 */ /* 0x000fe200010f0eff */
[----:B0-----:R-:W-:-:S05]  /*7bc0*/  IMAD R19, R6, 0x2, R18 ;  /* 0x0000000206137824 */ /* 0x001fca00078e0212 */
[----:B------:R-:W0:Y:S01]  /*7bd0*/  LDC R6, c[0x0][0x268] ;  /* 0x00009a00ff067b82 */ /* 0x000e220000000800 */
[----:B--2---:R-:W-:-:S04]  /*7be0*/  LEA R12, P1, R20, R0, 0x1 ;  /* 0x00000000140c7211 */ /* 0x004fc800078208ff */
[----:B------:R-:W-:Y:S02]  /*7bf0*/  LEA.HI.X.SX32 R13, R20, R2, 0x1, P1 ;  /* 0x00000002140d7211 */ /* 0x000fe400008f0eff */
[----:B0-----:R-:W-:Y:S02]  /*7c00*/  LEA R20, R6, R19, 0x1 ;  /* 0x0000001306147211 */ /* 0x001fe400078e08ff */
[----:B------:R-:W0:Y:S01]  /*7c10*/  LDC R6, c[0x0][0x268] ;  /* 0x00009a00ff067b82 */ /* 0x000e220000000800 */
[----:B------:R2:W-:Y:S01]  /*7c20*/  STL.64 [R1+0x788], R12 ;  /* 0x0007880c01007387 */ /* 0x0005e20000100a00 */
[----:B------:R-:W-:-:S03]  /*7c30*/  LEA R26, P1, R22, R0, 0x1 ;  /* 0x00000000161a7211 */ /* 0x000fc600078208ff */
[----:B------:R3:W-:Y:S01]  /*7c40*/  STL.64 [R1+0x780], R4 ;  /* 0x0007800401007387 */ /* 0x0007e20000100a00 */
[----:B------:R-:W-:Y:S02]  /*7c50*/  LEA.HI.X.SX32 R27, R22, R2, 0x1, P1 ;  /* 0x00000002161b7211 */ /* 0x000fe400008f0eff */
[----:B--2---:R-:W-:-:S04]  /*7c60*/  LEA R12, P2, R21, R0, 0x1 ;  /* 0x00000000150c7211 */ /* 0x004fc800078408ff */
[----:B------:R-:W-:Y:S02]  /*7c70*/  LEA.HI.X.SX32 R13, R21, R2, 0x1, P2 ;  /* 0x00000002150d7211 */ /* 0x000fe400010f0eff */
[----:B---3--:R-:W-:-:S04]  /*7c80*/  LEA R4, P0, R28, R0, 0x1 ;  /* 0x000000001c047211 */ /* 0x008fc800078008ff */
[----:B------:R-:W-:Y:S01]  /*7c90*/  LEA.HI.X.SX32 R5, R28, R2, 0x1, P0 ;  /* 0x000000021c057211 */ /* 0x000fe200000f0eff */
[----:B0-----:R-:W-:Y:S01]  /*7ca0*/  IMAD R21, R6, 0x2, R20 ;  /* 0x0000000206157824 */ /* 0x001fe200078e0214 */
[----:B------:R-:W-:-:S03]  /*7cb0*/  LEA R6, P1, R24, R0, 0x1 ;  /* 0x0000000018067211 */ /* 0x000fc600078208ff */
[----:B------:R0:W-:Y:S01]  /*7cc0*/  STL.64 [R1+0x778], R4 ;  /* 0x0007780401007387 */ /* 0x0001e20000100a00 */
[----:B-1----:R-:W-:Y:S02]  /*7cd0*/  LEA R22, R16, R21, 0x1 ;  /* 0x0000001510167211 */ /* 0x002fe400078e08ff */
[----:B------:R-:W1:Y:S01]  /*7ce0*/  LDC R16, c[0x0][0x268] ;  /* 0x00009a00ff107b82 */ /* 0x000e620000000800 */
[----:B0-----:R-:W2:Y:S04]  /*7cf0*/  LDL.LU.64 R4, [R1+0x1490] ;  /* 0x0014900001047983 */ /* 0x001ea80000300a00 */
[----:B------:R-:W-:Y:S04]  /*7d00*/  STL.64 [R1+0x770], R26 ;  /* 0x0007701a01007387 */ /* 0x000fe80000100a00 */
[----:B------:R-:W-:Y:S04]  /*7d10*/  STL.64 [R1+0x768], R12 ;  /* 0x0007680c01007387 */ /* 0x000fe80000100a00 */
[----:B------:R0:W-:Y:S04]  /*7d20*/  STL.64 [R1+0x1470], R20 ;  /* 0x0014701401007387 */ /* 0x0001e80000100a00 */
[----:B------:R3:W-:Y:S01]  /*7d30*/  STL [R1+0x758], R6 ;  /* 0x0007580601007387 */ /* 0x0007e20000100800 */
[----:B0-----:R-:W-:Y:S01]  /*7d40*/  IMAD.MOV.U32 R20, RZ, RZ, R6 ;  /* 0x000000ffff147224 */ /* 0x001fe200078e0006 */
[----:B------:R-:W-:-:S02]  /*7d50*/  MOV R21, R7 ;  /* 0x0000000700157202 */ /* 0x000fc40000000f00 */
[----:B---3--:R-:W3:Y:S01]  /*7d60*/  LDL.LU.64 R6, [R1+0x1488] ;  /* 0x0014880001067983 */ /* 0x008ee20000300a00 */
[-C--:B------:R-:W-:Y:S02]  /*7d70*/  LEA R26, P0, R29, R0.reuse, 0x1 ;  /* 0x000000001d1a7211 */ /* 0x080fe400078008ff */
[----:B------:R-:W-:Y:S02]  /*7d80*/  LEA R12, P2, R23, R0, 0x1 ;  /* 0x00000000170c7211 */ /* 0x000fe400078408ff */
[-C--:B------:R-:W-:Y:S02]  /*7d90*/  LEA.HI.X.SX32 R27, R29, R2.reuse, 0x1, P0 ;  /* 0x000000021d1b7211 */ /* 0x080fe400000f0eff */
[----:B------:R-:W-:-:S03]  /*7da0*/  LEA.HI.X.SX32 R13, R23, R2, 0x1, P2 ;  /* 0x00000002170d7211 */ /* 0x000fc600010f0eff */
[----:B------:R0:W-:Y:S04]  /*7db0*/  STL.64 [R1+0x760], R26 ;  /* 0x0007601a01007387 */ /* 0x0001e80000100a00 */
[----:B------:R4:W-:Y:S01]  /*7dc0*/  STL.64 [R1+0x750], R12 ;  /* 0x0007500c01007387 */ /* 0x0009e20000100a00 */
[----:B0-----:R-:W0:Y:S03]  /*7dd0*/  LDC R26, c[0x0][0x268] ;  /* 0x00009a00ff1a7b82 */ /* 0x001e260000000800 */
[----:B----4-:R-:W4:Y:S01]  /*7de0*/  LDL.LU.64 R12, [R1+0x1480] ;  /* 0x00148000010c7983 */ /* 0x010f220000300a00 */
[----:B-1----:R-:W-:-:S04]  /*7df0*/  IMAD R16, R16, 0x2, R23 ;  /* 0x0000000210107824 */ /* 0x002fc800078e0217 */
[----:B------:R-:W-:Y:S01]  /*7e00*/  IMAD.MOV.U32 R27, RZ, RZ, R16 ;  /* 0x000000ffff1b7224 */ /* 0x000fe200078e0010 */
[----:B------:R-:W-:Y:S02]  /*7e10*/  LEA.HI.X.SX32 R21, R24, R2, 0x1, P1 ;  /* 0x0000000218157211 */ /* 0x000fe400008f0eff */
[----:B------:R-:W1:Y:S03]  /*7e20*/  LDC R24, c[0x0][0x268] ;  /* 0x00009a00ff187b82 */ /* 0x000e660000000800 */
[----:B------:R-:W-:Y:S01]  /*7e30*/  STL [R1+0x75c], R21 ;  /* 0x00075c1501007387 */ /* 0x000fe20000100800 */
[----:B0-----:R-:W-:Y:S02]  /*7e40*/  LEA R23, R26, R22, 0x1 ;  /* 0x000000161a177211 */ /* 0x001fe400078e08ff */
[----:B------:R-:W-:Y:S02]  /*7e50*/  LEA R26, P0, R16, R0, 0x1 ;  /* 0x00000000101a7211 */ /* 0x000fe400078008ff */
[----:B------:R-:W0:Y:S02]  /*7e60*/  LDC R16, c[0x0][0x268] ;  /* 0x00009a00ff107b82 */ /* 0x000e240000000800 */
[----:B------:R-:W-:-:S05]  /*7e70*/  LEA.HI.X.SX32 R27, R27, R2, 0x1, P0 ;  /* 0x000000021b1b7211 */ /* 0x000fca00000f0eff */
[----:B------:R1:W-:Y:S02]  /*7e80*/  STL.64 [R1+0x748], R26 ;  /* 0x0007481a01007387 */ /* 0x0003e40000100a00 */
[----:B-1----:R-:W1:Y:S01]  /*7e90*/  LDC R26, c[0x0][0x268] ;  /* 0x00009a00ff1a7b82 */ /* 0x002e620000000800 */
[----:B------:R-:W-:Y:S01]  /*7ea0*/  LEA R24, R24, R23, 0x1 ;  /* 0x0000001718187211 */ /* 0x000fe200078e08ff */
[----:B0-----:R-:W-:Y:S01]  /*7eb0*/  IMAD R16, R16, 0x2, R11 ;  /* 0x0000000210107824 */ /* 0x001fe200078e020b */
[----:B------:R-:W-:-:S03]  /*7ec0*/  LEA R20, P2, R11, R0, 0x1 ;  /* 0x000000000b147211 */ /* 0x000fc600078408ff */
[----:B------:R-:W-:Y:S01]  /*7ed0*/  IMAD.MOV.U32 R27, RZ, RZ, R16 ;  /* 0x000000ffff1b7224 */ /* 0x000fe200078e0010 */
[----:B------:R-:W-:Y:S02]  /*7ee0*/  LEA.HI.X.SX32 R21, R11, R2, 0x1, P2 ;  /* 0x000000020b157211 */ /* 0x000fe400010f0eff */
[----:B------:R-:W0:Y:S01]  /*7ef0*/  LDC R11, c[0x0][0x268] ;  /* 0x00009a00ff0b7b82 */ /* 0x000e220000000800 */
[----:B---3--:R-:W-:-:S04]  /*7f00*/  LEA R28, P1, R6, R0, 0x1 ;  /* 0x00000000061c7211 */ /* 0x008fc800078208ff */
[----:B------:R-:W-:Y:S02]  /*7f10*/  LEA.HI.X.SX32 R29, R6, R2, 0x1, P1 ;  /* 0x00000002061d7211 */ /* 0x000fe400008f0eff */
[----:B-1----:R-:W-:Y:S02]  /*7f20*/  LEA R6, R26, R24, 0x1 ;  /* 0x000000181a067211 */ /* 0x002fe400078e08ff */
[----:B------:R-:W-:Y:S01]  /*7f30*/  LEA R26, P0, R16, R0, 0x1 ;  /* 0x00000000101a7211 */ /* 0x000fe200078008ff */
[----:B------:R-:W-:Y:S01]  /*7f40*/  STL.64 [R1+0x740], R28 ;  /* 0x0007401c01007387 */ /* 0x000fe20000100a00 */
[----:B------:R-:W1:Y:S02]  /*7f50*/  LDC R16, c[0x0][0x268] ;  /* 0x00009a00ff107b82 */ /* 0x000e640000000800 */
[----:B------:R-:W-:Y:S01]  /*7f60*/  LEA.HI.X.SX32 R27, R27, R2, 0x1, P0 ;  /* 0x000000021b1b7211 */ /* 0x000fe200000f0eff */
[----:B------:R-:W-:Y:S04]  /*7f70*/  STL.64 [R1+0x738], R20 ;  /* 0x0007381401007387 */ /* 0x000fe80000100a00 */
[----:B------:R3:W-:Y:S02]  /*7f80*/  STL.64 [R1+0x730], R26 ;  /* 0x0007301a01007387 */ /* 0x0007e40000100a00 */
[----:B---3--:R-:W3:Y:S01]  /*7f90*/  LDC R26, c[0x0][0x268] ;  /* 0x00009a00ff1a7b82 */ /* 0x008ee20000000800 */
[----:B------:R-:W-:-:S02]  /*7fa0*/  LEA R20, P2, R7, R0, 0x1 ;  /* 0x0000000007147211 */ /* 0x000fc400078408ff */
[----:B0-----:R-:W-:Y:S01]  /*7fb0*/  LEA R11, R11, R6, 0x1 ;  /* 0x000000060b0b7211 */ /* 0x001fe200078e08ff */
[----:B-1----:R-:W-:Y:S01]  /*7fc0*/  IMAD R16, R16, 0x2, R7 ;  /* 0x0000000210107824 */ /* 0x002fe200078e0207 */
[C---:B------:R-:W-:Y:S02]  /*7fd0*/  LEA R28, P1, R8.reuse, R0, 0x1 ;  /* 0x00000000081c7211 */ /* 0x040fe400078208ff */
[-C--:B------:R-:W-:Y:S01]  /*7fe0*/  LEA.HI.X.SX32 R21, R7, R2.reuse, 0x1, P2 ;  /* 0x0000000207157211 */ /* 0x080fe200010f0eff */
[----:B------:R-:W-:Y:S01]  /*7ff0*/  IMAD.MOV.U32 R27, RZ, RZ, R16 ;  /* 0x000000ffff1b7224 */ /* 0x000fe200078e0010 */
[----:B------:R-:W-:Y:S02]  /*8000*/  LEA.HI.X.SX32 R29, R8, R2, 0x1, P1 ;  /* 0x00000002081d7211 */ /* 0x000fe400008f0eff */
[----:B------:R-:W0:Y:S03]  /*8010*/  LDC R8, c[0x0][0x268] ;  /* 0x00009a00ff087b82 */ /* 0x000e260000000800 */
[----:B------:R-:W-:Y:S01]  /*8020*/  STL.64 [R1+0x728], R28 ;  /* 0x0007281c01007387 */ /* 0x000fe20000100a00 */
[----:B---3--:R-:W-:-:S02]  /*8030*/  LEA R7, R26, R11, 0x1 ;  /* 0x0000000b1a077211 */ /* 0x008fc400078e08ff */
[----:B------:R-:W-:Y:S01]  /*8040*/  LEA R26, P0, R16, R0, 0x1 ;  /* 0x00000000101a7211 */ /* 0x000fe200078008ff */
[----:B------:R-:W-:Y:S01]  /*8050*/  STL.64 [R1+0x720], R20 ;  /* 0x0007201401007387 */ /* 0x000fe20000100a00 */
[----:B------:R-:W1:Y:S02]  /*8060*/  LDC R16, c[0x0][0x268] ;  /* 0x00009a00ff107b82 */ /* 0x000e640000000800 */
[----:B------:R-:W-:-:S05]  /*8070*/  LEA.HI.X.SX32 R27, R27, R2, 0x1, P0 ;  /* 0x000000021b1b7211 */ /* 0x000fca00000f0eff */
[----:B------:R3:W-:Y:S02]  /*8080*/  STL.64 [R1+0x718], R26 ;  /* 0x0007181a01007387 */ /* 0x0007e40000100a00 */
[----:B---3--:R-:W3:Y:S01]  /*8090*/  LDC R26, c[0x0][0x268] ;  /* 0x00009a00ff1a7b82 */ /* 0x008ee20000000800 */
[----:B----4-:R-:W-:Y:S02]  /*80a0*/  LEA R20, P2, R12, R0, 0x1 ;  /* 0x000000000c147211 */ /* 0x010fe400078408ff */
[----:B0-----:R-:W-:Y:S01]  /*80b0*/  LEA R8, R8, R7, 0x1 ;  /* 0x0000000708087211 */ /* 0x001fe200078e08ff */
[----:B-1----:R-:W-:Y:S01]  /*80c0*/  IMAD R27, R16, 0x2, R12 ;  /* 0x00000002101b7824 */ /* 0x002fe200078e020c */
[----:B------:R-:W-:Y:S02]  /*80d0*/  LEA.HI.X.SX32 R21, R12, R2, 0x1, P2 ;  /* 0x000000020c157211 */ /* 0x000fe400010f0eff */
[----:B------:R-:W-:Y:S02]  /*80e0*/  LEA R28, P1, R14, R0, 0x1 ;  /* 0x000000000e1c7211 */ /* 0x000fe400078208ff */
[----:B---3--:R-:W-:-:S02]  /*80f0*/  LEA R12, R26, R8, 0x1 ;  /* 0x000000081a0c7211 */ /* 0x008fc400078e08ff */
[----:B------:R-:W0:Y:S01]  /*8100*/  LDC R26, c[0x0][0x268] ;  /* 0x00009a00ff1a7b82 */ /* 0x000e220000000800 */
[----:B------:R-:W-:Y:S02]  /*8110*/  LEA.HI.X.SX32 R29, R14, R2, 0x1, P1 ;  /* 0x000000020e1d7211 */ /* 0x000fe400008f0eff */
[----:B------:R-:W-:-:S03]  /*8120*/  LEA R16, P0, R27, R0, 0x1 ;  /* 0x000000001b107211 */ /* 0x000fc600078008ff */
[----:B------:R2:W-:Y:S04]  /*8130*/  STL.64 [R1+0x710], R28 ;  /* 0x0007101c01007387 */ /* 0x0005e80000100a00 */
[----:B------:R-:W-:Y:S04]  /*8140*/  STL.64 [R1+0x708], R20 ;  /* 0x0007081401007387 */ /* 0x000fe80000100a00 */
[----:B------:R-:W-:Y:S04]  /*8150*/  STL [R1+0x700], R16 ;  /* 0x0007001001007387 */ /* 0x000fe80000100800 */
[----:B------:R1:W-:Y:S01]  /*8160*/  STL.64 [R1+0x1468], R12 ;  /* 0x0014680c01007387 */ /* 0x0003e20000100a00 */
[----:B0-----:R-:W-:Y:S01]  /*8170*/  IMAD R14, R26, 0x2, R12 ;  /* 0x000000021a0e7824 */ /* 0x001fe200078e020c */
[----:B--2---:R-:W-:Y:S01]  /*8180*/  LEA R28, P1, R5, R0, 0x1 ;  /* 0x00000000051c7211 */ /* 0x004fe200078208ff */
[----:B------:R-:W0:Y:S01]  /*8190*/  LDC R26, c[0x0][0x268] ;  /* 0x00009a00ff1a7b82 */ /* 0x000e220000000800 */
[----:B-1----:R-:W-:Y:S01]  /*81a0*/  MOV R12, R16 ;  /* 0x00000010000c7202 */ /* 0x002fe20000000f00 */
[----:B------:R-:W-:-:S02]  /*81b0*/  IMAD.MOV.U32 R13, RZ, RZ, R17 ;  /* 0x000000ffff0d7224 */ /* 0x000fc400078e0011 */
[----:B------:R-:W2:Y:S01]  /*81c0*/  LDL.LU.64 R16, [R1+0x1478] ;  /* 0x0014780001107983 */ /* 0x000ea20000300a00 */
[C---:B------:R-:W-:Y:S02]  /*81d0*/  LEA R20, P2, R4.reuse, R0, 0x1 ;  /* 0x0000000004147211 */ /* 0x040fe400078408ff */
[-C--:B------:R-:W-:Y:S02]  /*81e0*/  LEA.HI.X.SX32 R13, R27, R2.reuse, 0x1, P0 ;  /* 0x000000021b0d7211 */ /* 0x080fe400000f0eff */
[-C--:B------:R-:W-:Y:S02]  /*81f0*/  LEA.HI.X.SX32 R29, R5, R2.reuse, 0x1, P1 ;  /* 0x00000002051d7211 */ /* 0x080fe400008f0eff */
[----:B------:R-:W-:Y:S01]  /*8200*/  LEA.HI.X.SX32 R21, R4, R2, 0x1, P2 ;  /* 0x0000000204157211 */ /* 0x000fe200010f0eff */
[----:B------:R-:W-:Y:S04]  /*8210*/  STL [R1+0x704], R13 ;  /* 0x0007040d01007387 */ /* 0x000fe80000100800 */
[----:B------:R1:W-:Y:S04]  /*8220*/  STL.64 [R1+0x6f8], R28 ;  /* 0x0006f81c01007387 */ /* 0x0003e80000100a00 */
[----:B------:R3:W-:Y:S01]  /*8230*/  STL.64 [R1+0x6f0], R20 ;  /* 0x0006f01401007387 */ /* 0x0007e20000100a00 */
[----:B-1----:R-:W-:-:S02]  /*8240*/  LEA R28, P0, R9, R0, 0x1 ;  /* 0x00000000091c7211 */ /* 0x002fc400078008ff */
[C---:B---3--:R-:W-:Y:S02]  /*8250*/  LEA R20, P1, R10.reuse, R0, 0x1 ;  /* 0x000000000a147211 */ /* 0x048fe400078208ff */
[-C--:B------:R-:W-:Y:S02]  /*8260*/  LEA.HI.X.SX32 R29, R9, R2.reuse, 0x1, P0 ;  /* 0x00000002091d7211 */ /* 0x080fe400000f0eff */
[----:B------:R-:W-:Y:S02]  /*8270*/  LEA.HI.X.SX32 R21, R10, R2, 0x1, P1 ;  /* 0x000000020a157211 */ /* 0x000fe400008f0eff */
[C---:B------:R-:W-:Y:S01]  /*8280*/  LEA R12, P2, R25.reuse, R0, 0x1 ;  /* 0x00000000190c7211 */ /* 0x040fe200078408ff */
[----:B------:R1:W-:Y:S04]  /*8290*/  STL.64 [R1+0x6e8], R28 ;  /* 0x0006e81c01007387 */ /* 0x0003e80000100a00 */
[----:B------:R3:W-:Y:S01]  /*82a0*/  STL.64 [R1+0x6e0], R20 ;  /* 0x0006e01401007387 */ /* 0x0007e20000100a00 */
[----:B------:R-:W-:-:S02]  /*82b0*/  LEA.HI.X.SX32 R13, R25, R2, 0x1, P2 ;  /* 0x00000002190d7211 */ /* 0x000fc400010f0eff */
[-C--:B-1----:R-:W-:Y:S02]  /*82c0*/  LEA R28, P0, R3, R0.reuse, 0x1 ;  /* 0x00000000031c7211 */ /* 0x082fe400078008ff */
[----:B---3--:R-:W-:Y:S02]  /*82d0*/  LEA R20, P1, R15, R0, 0x1 ;  /* 0x000000000f147211 */ /* 0x008fe400078208ff */
[-C--:B------:R-:W-:Y:S02]  /*82e0*/  LEA.HI.X.SX32 R29, R3, R2.reuse, 0x1, P0 ;  /* 0x00000002031d7211 */ /* 0x080fe400000f0eff */
[----:B------:R-:W-:Y:S01]  /*82f0*/  LEA.HI.X.SX32 R21, R15, R2, 0x1, P1 ;  /* 0x000000020f157211 */ /* 0x000fe200008f0eff */
[----:B------:R2:W-:Y:S04]  /*8300*/  STL.64 [R1+0x6d8], R12 ;  /* 0x0006d80c01007387 */ /* 0x0005e80000100a00 */
[----:B------:R-:W-:Y:S04]  /*8310*/  STL.64 [R1+0x6d0], R28 ;  /* 0x0006d01c01007387 */ /* 0x000fe80000100a00 */
[----:B------:R1:W-:Y:S01]  /*8320*/  STL.64 [R1+0x6c8], R20 ;  /* 0x0006c81401007387 */ /* 0x0003e20000100a00 */
[----:B--2---:R-:W-:-:S02]  /*8330*/  LEA R12, P2, R16, R0, 0x1 ;  /* 0x00000000100c7211 */ /* 0x004fc400078408ff */
[C---:B-1----:R-:W-:Y:S02]  /*8340*/  LEA R20, P0, R17.reuse, R0, 0x1 ;  /* 0x0000000011147211 */ /* 0x042fe400078008ff */
[-C--:B------:R-:W-:Y:S02]  /*8350*/  LEA.HI.X.SX32 R13, R16, R2.reuse, 0x1, P2 ;  /* 0x00000002100d7211 */ /* 0x080fe400010f0eff */
[----:B------:R-:W-:-:S03]  /*8360*/  LEA.HI.X.SX32 R21, R17, R2, 0x1, P0 ;  /* 0x0000000211157211 */ /* 0x000fc600000f0eff */
[----:B------:R-:W-:Y:S04]  /*8370*/  STL.64 [R1+0x6c0], R12 ;  /* 0x0006c00c01007387 */ /* 0x000fe80000100a00 */
[----:B------:R1:W-:Y:S04]  /*8380*/  STL.64 [R1+0x6b8], R20 ;  /* 0x0006b81401007387 */ /* 0x0003e80000100a00 */
[----:B-1----:R-:W2:Y:S01]  /*8390*/  LDL.LU.64 R20, [R1+0x1470] ;  /* 0x0014700001147983 */ /* 0x002ea20000300a00 */
[----:B0-----:R-:W-:Y:S02]  /*83a0*/  LEA R4, R26, R14, 0x1 ;  /* 0x0000000e1a047211 */ /* 0x001fe400078e08ff */
[----:B------:R-:W0:Y:S03]  /*83b0*/  LDC R26, c[0x0][0x268] ;  /* 0x00009a00ff1a7b82 */ /* 0x000e260000000800 */
[----:B0-----:R-:W-:-:S05]  /*83c0*/  IMAD R5, R26, 0x2, R4 ;  /* 0x000000021a057824 */ /* 0x001fca00078e0204 */
[----:B------:R-:W0:Y:S01]  /*83d0*/  LDC R26, c[0x0][0x268] ;  /* 0x00009a00ff1a7b82 */ /* 0x000e220000000800 */
[CC--:B------:R-:W-:Y:S02]  /*83e0*/  LEA R28, P1, R18.reuse, R0.reuse, 0x1 ;  /* 0x00000000121c7211 */ /* 0x0c0fe400078208ff */
[C---:B------:R-:W-:Y:S02]  /*83f0*/  LEA R12, P2, R19.reuse, R0, 0x1 ;  /* 0x00000000130c7211 */ /* 0x040fe400078408ff */
[-C--:B------:R-:W-:Y:S02]  /*8400*/  LEA.HI.X.SX32 R29, R18, R2.reuse, 0x1, P1 ;  /* 0x00000002121d7211 */ /* 0x080fe400008f0eff */
[----:B------:R-:W-:-:S03]  /*8410*/  LEA.HI.X.SX32 R13, R19, R2, 0x1, P2 ;  /* 0x00000002130d7211 */ /* 0x000fc600010f0eff */
[----:B------:R-:W-:Y:S01]  /*8420*/  STL.64 [R1+0x6b0], R28 ;  /* 0x0006b01c01007387 */ /* 0x000fe20000100a00 */
[----:B0-----:R-:W-:Y:S02]  /*8430*/  LEA R10, R26, R5, 0x1 ;  /* 0x000000051a0a7211 */ /* 0x001fe400078e08ff */
[----:B------:R-:W0:Y:S01]  /*8440*/  LDC R26, c[0x0][0x268] ;  /* 0x00009a00ff1a7b82 */ /* 0x000e220000000800 */
[----:B------:R1:W-:Y:S02]  /*8450*/  STL.64 [R1+0x6a8], R12 ;  /* 0x0006a80c01007387 */ /* 0x0003e40000100a00 */
[----:B-1----:R-:W-:-:S04]  /*8460*/  LEA R12, P2, R22, R0, 0x1 ;  /* 0x00000000160c7211 */ /* 0x002fc800078408ff */
[----:B------:R-:W-:Y:S01]  /*8470*/  LEA.HI.X.SX32 R13, R22, R2, 0x1, P2 ;  /* 0x00000002160d7211 */ /* 0x000fe200010f0eff */
[----:B0-----:R-:W-:Y:S02]  /*8480*/  IMAD R9, R26, 0x2, R10 ;  /* 0x000000021a097824 */ /* 0x001fe400078e020a */
[----:B------:R-:W0:Y:S03]  /*8490*/  LDC R26, c[0x0][0x268] ;  /* 0x00009a00ff1a7b82 */ /* 0x000e260000000800 */
[----:B0-----:R-:W-:-:S05]  /*84a0*/  LEA R15, R26, R9, 0x1 ;  /* 0x000000091a0f7211 */ /* 0x001fca00078e08ff */
[----:B------:R-:W0:Y:S02]  /*84b0*/  LDC R26, c[0x0][0x268] ;  /* 0x00009a00ff1a7b82 */ /* 0x000e240000000800 */
[----:B0-----:R-:W-:-:S06]  /*84c0*/  IMAD R3, R26, 0x2, R15 ;  /* 0x000000021a037824 */ /* 0x001fcc00078e020f */
[----:B------:R-:W0:Y:S02]  /*84d0*/  LDC R26, c[0x0][0x268] ;  /* 0x00009a00ff1a7b82 */ /* 0x000e240000000800 */
[----:B0-----:R-:W-:-:S06]  /*84e0*/  LEA R17, R26, R3, 0x1 ;  /* 0x000000031a117211 */ /* 0x001fcc00078e08ff */
[----:B------:R-:W0:Y:S02]  /*84f0*/  LDC R26, c[0x0][0x268] ;  /* 0x00009a00ff1a7b82 */ /* 0x000e240000000800 */
[----:B0-----:R-:W-:-:S06]  /*8500*/  IMAD R16, R26, 0x2, R17 ;  /* 0x000000021a107824 */ /* 0x001fcc00078e0211 */
[----:B------:R-:W0:Y:S01]  /*8510*/  LDC R26, c[0x0][0x268] ;  /* 0x00009a00ff1a7b82 */ /* 0x000e220000000800 */
[CC--:B--2---:R-:W-:Y:S02]  /*8520*/  LEA R18, P1, R21.reuse, R0.reuse, 0x1 ;  /* 0x0000000015127211 */ /* 0x0c4fe400078208ff */
[C---:B------:R-:W-:Y:S02]  /*8530*/  LEA R28, P0, R20.reuse, R0, 0x1 ;  /* 0x00000000141c7211 */ /* 0x040fe400078008ff */
[-C--:B------:R-:W-:Y:S02]  /*8540*/  LEA.HI.X.SX32 R19, R21, R2.reuse, 0x1, P1 ;  /* 0x0000000215137211 */ /* 0x080fe400008f0eff */
[----:B------:R-:W-:-:S03]  /*8550*/  LEA.HI.X.SX32 R29, R20, R2, 0x1, P0 ;  /* 0x00000002141d7211 */ /* 0x000fc600000f0eff */
[----:B------:R-:W-:Y:S04]  /*8560*/  STL.64 [R1+0x698], R18 ;  /* 0x0006981201007387 */ /* 0x000fe80000100a00 */
[----:B------:R-:W-:Y:S04]  /*8570*/  STL.64 [R1+0x6a0], R28 ;  /* 0x0006a01c01007387 */ /* 0x000fe80000100a00 */
[----:B------:R1:W-:Y:S02]  /*8580*/  STL.64 [R1+0x690], R12 ;  /* 0x0006900c01007387 */ /* 0x0003e40000100a00 */
[----:B-1----:R-:W-:-:S04]  /*8590*/  LEA R12, P0, R23, R0, 0x1 ;  /* 0x00000000170c7211 */ /* 0x002fc800078008ff */
[----:B------:R-:W-:-:S05]  /*85a0*/  LEA.HI.X.SX32 R13, R23, R2, 0x1, P0 ;  /* 0x00000002170d7211 */ /* 0x000fca00000f0eff */
[----:B------:R1:W-:Y:S04]  /*85b0*/  STL.64 [R1+0x688], R12 ;  /* 0x0006880c01007387 */ /* 0x0003e80000100a00 */
[----:B-1----:R-:W2:Y:S01]  /*85c0*/  LDL.LU.64 R12, [R1+0x1468] ;  /* 0x00146800010c7983 */ /* 0x002ea20000300a00 */
[----:B0-----:R-:W-:Y:S02]  /*85d0*/  LEA R19, R26, R16, 0x1 ;  /* 0x000000101a137211 */ /* 0x001fe400078e08ff */
[----:B------:R-:W0:Y:S01]  /*85e0*/  LDC R26, c[0x0][0x268] ;  /* 0x00009a00ff1a7b82 */ /* 0x000e220000000800 */
[----:B------:R-:W-:-:S04]  /*85f0*/  LEA R20, P2, R6, R0, 0x1 ;  /* 0x0000000006147211 */ /* 0x000fc800078408ff */
[----:B------:R-:W-:Y:S01]  /*8600*/  LEA.HI.X.SX32 R21, R6, R2, 0x1, P2 ;  /* 0x0000000206157211 */ /* 0x000fe200010f0eff */
[----:B0-----:R-:W-:Y:S02]  /*8610*/  IMAD R18, R26, 0x2, R19 ;  /* 0x000000021a127824 */ /* 0x001fe400078e0213 */
[----:B------:R-:W0:Y:S02]  /*8620*/  LDC R26, c[0x0][0x268] ;  /* 0x00009a00ff1a7b82 */ /* 0x000e240000000800 */
[----:B------:R0:W-:Y:S02]  /*8630*/  STL.64 [R1+0x678], R20 ;  /* 0x0006781401007387 */ /* 0x0001e40000100a00 */
[----:B0-----:R-:W-:-:S04]  /*8640*/  LEA R21, R26, R18, 0x1 ;  /* 0x000000121a157211 */ /* 0x001fc800078e08ff */
[----:B------:R-:W0:Y:S01]  /*8650*/  LDC R26, c[0x0][0x268] ;  /* 0x00009a00ff1a7b82 */ /* 0x000e220000000800 */
[----:B------:R-:W-:Y:S01]  /*8660*/  LEA R22, P2, R8, R0, 0x1 ;  /* 0x0000000008167211 */ /* 0x000fe200078408ff */
[----:B0-----:R-:W-:-:S06]  /*8670*/  IMAD R20, R26, 0x2, R21 ;  /* 0x000000021a147824 */ /* 0x001fcc00078e0215 */
[----:B------:R-:W0:Y:S01]  /*8680*/  LDC R26, c[0x0][0x268] ;  /* 0x00009a00ff1a7b82 */ /* 0x000e220000000800 */
[----:B------:R-:W-:Y:S02]  /*8690*/  LEA.HI.X.SX32 R23, R8, R2, 0x1, P2 ;  /* 0x0000000208177211 */ /* 0x000fe400010f0eff */
[----:B------:R-:W-:Y:S02]  /*86a0*/  LEA R28, P1, R24, R0, 0x1 ;  /* 0x00000000181c7211 */ /* 0x000fe400078208ff */
[----:B0-----:R-:W-:-:S03]  /*86b0*/  LEA R8, R26, R20, 0x1 ;  /* 0x000000141a087211 */ /* 0x001fc600078e08ff */
[----:B------:R-:W0:Y:S01]  /*86c0*/  LDC R26, c[0x0][0x268] ;  /* 0x00009a00ff1a7b82 */ /* 0x000e220000000800 */
[----:B------:R-:W-:Y:S02]  /*86d0*/  LEA.HI.X.SX32 R29, R24, R2, 0x1, P1 ;  /* 0x00000002181d7211 */ /* 0x000fe400008f0eff */
[----:B------:R-:W-:-:S04]  /*86e0*/  LEA R24, P1, R7, R0, 0x1 ;  /* 0x0000000007187211 */ /* 0x000fc800078208ff */
[----:B------:R-:W-:Y:S01]  /*86f0*/  LEA.HI.X.SX32 R25, R7, R2, 0x1, P1 ;  /* 0x0000000207197211 */ /* 0x000fe200008f0eff */
[----:B------:R1:W-:Y:S01]  /*8700*/  STL.64 [R1+0x680], R28 ;  /* 0x0006801c01007387 */ /* 0x0003e20000100a00 */
[----:B0-----:R-:W-:Y:S02]  /*8710*/  IMAD R7, R26, 0x2, R8 ;  /* 0x000000021a077824 */ /* 0x001fe400078e0208 */
[----:B------:R-:W0:Y:S01]  /*8720*/  LDC R26, c[0x0][0x268] ;  /* 0x00009a00ff1a7b82 */ /* 0x000e220000000800 */
[----:B-1----:R-:W-:-:S04]  /*8730*/  LEA R28, P0, R11, R0, 0x1 ;  /* 0x000000000b1c7211 */ /* 0x002fc800078008ff */
[----:B------:R-:W-:-:S05]  /*8740*/  LEA.HI.X.SX32 R29, R11, R2, 0x1, P0 ;  /* 0x000000020b1d7211 */ /* 0x000fca00000f0eff */
[----:B------:R-:W-:Y:S04]  /*8750*/  STL.64 [R1+0x670], R28 ;  /* 0x0006701c01007387 */ /* 0x000fe80000100a00 */
[----:B------:R1:W-:Y:S02]  /*8760*/  STL.64 [R1+0x668], R24 ;  /* 0x0006681801007387 */ /* 0x0003e40000100a00 */
[----:B-1----:R-:W-:-:S04]  /*8770*/  LEA R24, P1, R14, R0, 0x1 ;  /* 0x000000000e187211 */ /* 0x002fc800078208ff */
[----:B------:R-:W-:Y:S02]  /*8780*/  LEA.HI.X.SX32 R25, R14, R2, 0x1, P1 ;  /* 0x000000020e197211 */ /* 0x000fe400008f0eff */
[----:B0-----:R-:W-:Y:S02]  /*8790*/  LEA R14, R26, R7, 0x1 ;  /* 0x000000071a0e7211 */ /* 0x001fe400078e08ff */
[----:B------:R-:W0:Y:S01]  /*87a0*/  LDC R26, c[0x0][0x268] ;  /* 0x00009a00ff1a7b82 */ /* 0x000e220000000800 */
[----:B------:R1:W-:Y:S02]  /*87b0*/  STL.64 [R1+0x660], R22 ;  /* 0x0006601601007387 */ /* 0x0003e40000100a00 */
[----:B-1----:R-:W-:-:S04]  /*87c0*/  LEA R22, P2, R4, R0, 0x1 ;  /* 0x0000000004167211 */ /* 0x002fc800078408ff */
[----:B------:R-:W-:Y:S01]  /*87d0*/  LEA.HI.X.SX32 R23, R4, R2, 0x1, P2 ;  /* 0x0000000204177211 */ /* 0x000fe200010f0eff */
[----:B0-----:R-:W-:Y:S02]  /*87e0*/  IMAD R4, R26, 0x2, R14 ;  /* 0x000000021a047824 */ /* 0x001fe400078e020e */
[----:B------:R-:W0:Y:S01]  /*87f0*/  LDC R26, c[0x0][0x268] ;  /* 0x00009a00ff1a7b82 */ /* 0x000e220000000800 */
[----:B--2---:R-:W-:-:S04]  /*8800*/  LEA R28, P0, R12, R0, 0x1 ;  /* 0x000000000c1c7211 */ /* 0x004fc800078008ff */
[----:B------:R-:W-:-:S05]  /*8810*/  LEA.HI.X.SX32 R29, R12, R2, 0x1, P0 ;  /* 0x000000020c1d7211 */ /* 0x000fca00000f0eff */
[----:B------:R1:W-:Y:S02]  /*8820*/  STL.64 [R1+0x658], R28 ;  /* 0x0006581c01007387 */ /* 0x0003e40000100a00 */
[----:B-1----:R-:W-:-:S04]  /*8830*/  LEA R28, P0, R5, R0, 0x1 ;  /* 0x00000000051c7211 */ /* 0x002fc800078008ff */
[----:B------:R-:W-:Y:S02]  /*8840*/  LEA.HI.X.SX32 R29, R5, R2, 0x1, P0 ;  /* 0x00000002051d7211 */ /* 0x000fe400000f0eff */
[----:B0-----:R-:W-:Y:S02]  /*8850*/  LEA R5, R26, R4, 0x1 ;  /* 0x000000041a057211 */ /* 0x001fe400078e08ff */
[----:B------:R-:W0:Y:S01]  /*8860*/  LDC R26, c[0x0][0x268] ;  /* 0x00009a00ff1a7b82 */ /* 0x000e220000000800 */
[----:B------:R-:W-:Y:S04]  /*8870*/  STL.64 [R1+0x650], R24 ;  /* 0x0006501801007387 */ /* 0x000fe80000100a00 */
[----:B------:R1:W-:Y:S02]  /*8880*/  STL.64 [R1+0x648], R22 ;  /* 0x0006481601007387 */ /* 0x0003e40000100a00 */
[----:B-1----:R-:W-:-:S04]  /*8890*/  LEA R22, P2, R9, R0, 0x1 ;  /* 0x0000000009167211 */ /* 0x002fc800078408ff */
[----:B------:R-:W-:Y:S01]  /*88a0*/  LEA.HI.X.SX32 R23, R9, R2, 0x1, P2 ;  /* 0x0000000209177211 */ /* 0x000fe200010f0eff */
[----:B0-----:R-:W-:Y:S02]  /*88b0*/  IMAD R9, R26, 0x2, R5 ;  /* 0x000000021a097824 */ /* 0x001fe400078e0205 */
[----:B------:R-:W0:Y:S01]  /*88c0*/  LDC R26, c[0x0][0x268] ;  /* 0x00009a00ff1a7b82 */ /* 0x000e220000000800 */
[----:B------:R-:W-:-:S04]  /*88d0*/  LEA R24, P1, R10, R0, 0x1 ;  /* 0x000000000a187211 */ /* 0x000fc800078208ff */
[----:B------:R-:W-:Y:S01]  /*88e0*/  LEA.HI.X.SX32 R25, R10, R2, 0x1, P1 ;  /* 0x000000020a197211 */ /* 0x000fe200008f0eff */
[----:B------:R-:W-:Y:S04]  /*88f0*/  STL.64 [R1+0x640], R28 ;  /* 0x0006401c01007387 */ /* 0x000fe80000100a00 */
[----:B------:R1:W-:Y:S02]  /*8900*/  STL.64 [R1+0x638], R24 ;  /* 0x0006381801007387 */ /* 0x0003e40000100a00 */
[----:B-1----:R-:W-:-:S04]  /*8910*/  LEA R24, P0, R15, R0, 0x1 ;  /* 0x000000000f187211 */ /* 0x002fc800078008ff */
[----:B------:R-:W-:Y:S02]  /*8920*/  LEA.HI.X.SX32 R25, R15, R2, 0x1, P0 ;  /* 0x000000020f197211 */ /* 0x000fe400000f0eff */
[----:B0-----:R-:W-:Y:S02]  /*8930*/  LEA R15, R26, R9, 0x1 ;  /* 0x000000091a0f7211 */ /* 0x001fe400078e08ff */
[----:B------:R-:W0:Y:S01]  /*8940*/  LDC R26, c[0x0][0x268] ;  /* 0x00009a00ff1a7b82 */ /* 0x000e220000000800 */
[----:B------:R1:W-:Y:S01]  /*8950*/  STL.64 [R1+0x630], R22 ;  /* 0x0006301601007387 */ /* 0x0003e20000100a00 */
[----:B------:R-:W-:-:S04]  /*8960*/  LEA R10, P2, R17, R0, 0x1 ;  /* 0x00000000110a7211 */ /* 0x000fc800078408ff */
[----:B------:R-:W-:Y:S02]  /*8970*/  LEA.HI.X.SX32 R11, R17, R2, 0x1, P2 ;  /* 0x00000002110b7211 */ /* 0x000fe400010f0eff */
[C---:B-1----:R-:W-:Y:S01]  /*8980*/  LEA R22, P1, R3.reuse, R0, 0x1 ;  /* 0x0000000003167211 */ /* 0x042fe200078208ff */
[----:B0-----:R-:W-:Y:S02]  /*8990*/  IMAD R6, R26, 0x2, R15 ;  /* 0x000000021a067824 */ /* 0x001fe400078e020f */
[----:B------:R-:W0:Y:S01]  /*89a0*/  LDC R26, c[0x0][0x268] ;  /* 0x00009a00ff1a7b82 */ /* 0x000e220000000800 */
[----:B------:R-:W-:Y:S01]  /*89b0*/  LEA.HI.X.SX32 R23, R3, R2, 0x1, P1 ;  /* 0x0000000203177211 */ /* 0x000fe200008f0eff */
[----:B------:R-:W-:Y:S04]  /*89c0*/  STL.64 [R1+0x628], R24 ;  /* 0x0006281801007387 */ /* 0x000fe80000100a00 */
[----:B------:R-:W-:Y:S04]  /*89d0*/  STL.64 [R1+0x620], R22 ;  /* 0x0006201601007387 */ /* 0x000fe80000100a00 */
[----:B------:R1:W-:Y:S02]  /*89e0*/  STL.64 [R1+0x618], R10 ;  /* 0x0006180a01007387 */ /* 0x0003e40000100a00 */
[----:B-1----:R-:W-:-:S04]  /*89f0*/  LEA R10, P2, R18, R0, 0x1 ;  /* 0x00000000120a7211 */ /* 0x002fc800078408ff */
[----:B------:R-:W-:-:S05]  /*8a00*/  LEA.HI.X.SX32 R11, R18, R2, 0x1, P2 ;  /* 0x00000002120b7211 */ /* 0x000fca00010f0eff */
[----:B------:R0:W-:Y:S02]  /*8a10*/  STL.64 [R1+0x600], R10 ;  /* 0x0006000a01007387 */ /* 0x0001e40000100a00 */
[----:B0-----:R-:W-:Y:S02]  /*8a20*/  LEA R11, R26, R6, 0x1 ;  /* 0x000000061a0b7211 */ /* 0x001fe400078e08ff */
[----:B------:R-:W0:Y:S03]  /*8a30*/  LDC R26, c[0x0][0x268] ;  /* 0x00009a00ff1a7b82 */ /* 0x000e260000000800 */
[----:B0-----:R-:W-:-:S05]  /*8a40*/  IMAD R12, R26, 0x2, R11 ;  /* 0x000000021a0c7824 */ /* 0x001fca00078e020b */
[----:B------:R-:W0:Y:S01]  /*8a50*/  LDC R26, c[0x0][0x268] ;  /* 0x00009a00ff1a7b82 */ /* 0x000e220000000800 */
[----:B------:R-:W-:-:S04]  /*8a60*/  LEA R24, P0, R16, R0, 0x1 ;  /* 0x0000000010187211 */ /* 0x000fc800078008ff */
[----:B------:R-:W-:Y:S02]  /*8a70*/  LEA.HI.X.SX32 R25, R16, R2, 0x1, P0 ;  /* 0x0000000210197211 */ /* 0x000fe400000f0eff */
[----:B0-----:R-:W-:Y:S02]  /*8a80*/  LEA R3, R26, R12, 0x1 ;  /* 0x0000000c1a037211 */ /* 0x001fe400078e08ff */
[----:B------:R-:W0:Y:S01]  /*8a90*/  LDC R26, c[0x0][0x268] ;  /* 0x00009a00ff1a7b82 */ /* 0x000e220000000800 */
[----:B------:R-:W-:-:S04]  /*8aa0*/  LEA R16, P2, R8, R0, 0x1 ;  /* 0x0000000008107211 */ /* 0x000fc800078408ff */
[----:B------:R-:W-:Y:S01]  /*8ab0*/  LEA.HI.X.SX32 R17, R8, R2, 0x1, P2 ;  /* 0x0000000208117211 */ /* 0x000fe200010f0eff */
[----:B0-----:R-:W-:Y:S02]  /*8ac0*/  IMAD R8, R26, 0x2, R3 ;  /* 0x000000021a087824 */ /* 0x001fe400078e0203 */
[----:B------:R-:W0:Y:S01]  /*8ad0*/  LDC R26, c[0x0][0x268] ;  /* 0x00009a00ff1a7b82 */ /* 0x000e220000000800 */
[----:B------:R-:W-:-:S04]  /*8ae0*/  LEA R22, P1, R19, R0, 0x1 ;  /* 0x0000000013167211 */ /* 0x000fc800078208ff */
[----:B------:R-:W-:Y:S01]  /*8af0*/  LEA.HI.X.SX32 R23, R19, R2, 0x1, P1 ;  /* 0x0000000213177211 */ /* 0x000fe200008f0eff */
[----:B------:R-:W-:Y:S01]  /*8b00*/  STL.64 [R1+0x610], R24 ;  /* 0x0006101801007387 */ /* 0x000fe20000100a00 */
[----:B------:R-:W-:-:S03]  /*8b10*/  LEA R18, P1, R20, R0, 0x1 ;  /* 0x0000000014127211 */ /* 0x000fc600078208ff */
[----:B------:R1:W-:Y:S01]  /*8b20*/  STL.64 [R1+0x608], R22 ;  /* 0x0006081601007387 */ /* 0x0003e20000100a00 */
[----:B------:R-:W-:Y:S02]  /*8b30*/  LEA.HI.X.SX32 R19, R20, R2, 0x1, P1 ;  /* 0x0000000214137211 */ /* 0x000fe400008f0eff */
[----:B0-----:R-:W-:Y:S02]  /*8b40*/  LEA R10, R26, R8, 0x1 ;  /* 0x000000081a0a7211 */ /* 0x001fe400078e08ff */
[----:B------:R-:W0:Y:S01]  /*8b50*/  LDC R26, c[0x0][0x268] ;  /* 0x00009a00ff1a7b82 */ /* 0x000e220000000800 */
[----:B-1----:R-:W-:-:S04]  /*8b60*/  LEA R22, P0, R21, R0, 0x1 ;  /* 0x0000000015167211 */ /* 0x002fc800078008ff */
[----:B------:R-:W-:-:S05]  /*8b70*/  LEA.HI.X.SX32 R23, R21, R2, 0x1, P0 ;  /* 0x0000000215177211 */ /* 0x000fca00000f0eff */
[----:B------:R-:W-:Y:S04]  /*8b80*/  STL.64 [R1+0x5f8], R22 ;  /* 0x0005f81601007387 */ /* 0x000fe80000100a00 */
[----:B------:R-:W-:Y:S04]  /*8b90*/  STL.64 [R1+0x5f0], R18 ;  /* 0x0005f01201007387 */ /* 0x000fe80000100a00 */
[----:B------:R1:W-:Y:S02]  /*8ba0*/  STL.64 [R1+0x5e8], R16 ;  /* 0x0005e81001007387 */ /* 0x0003e40000100a00 */
[----:B-1----:R-:W-:-:S04]  /*8bb0*/  LEA R16, P2, R4, R0, 0x1 ;  /* 0x0000000004107211 */ /* 0x002fc800078408ff */
[----:B------:R-:W-:Y:S01]  /*8bc0*/  LEA.HI.X.SX32 R17, R4, R2, 0x1, P2 ;  /* 0x0000000204117211 */ /* 0x000fe200010f0eff */
[----:B0-----:R-:W-:Y:S02]  /*8bd0*/  IMAD R4, R26, 0x2, R10 ;  /* 0x000000021a047824 */ /* 0x001fe400078e020a */
[----:B------:R-:W0:Y:S01]  /*8be0*/  LDC R26, c[0x0][0x268] ;  /* 0x00009a00ff1a7b82 */ /* 0x000e220000000800 */
[----:B------:R-:W-:-:S04]  /*8bf0*/  LEA R20, P0, R7, R0, 0x1 ;  /* 0x0000000007147211 */ /* 0x000fc800078008ff */
[----:B------:R-:W-:-:S05]  /*8c00*/  LEA.HI.X.SX32 R21, R7, R2, 0x1, P0 ;  /* 0x0000000207157211 */ /* 0x000fca00000f0eff */
[----:B------:R1:W-:Y:S02]  /*8c10*/  STL.64 [R1+0x5e0], R20 ;  /* 0x0005e01401007387 */ /* 0x0003e40000100a00 */
[----:B-1----:R-:W-:-:S04]  /*8c20*/  LEA R20, P0, R5, R0, 0x1 ;  /* 0x0000000005147211 */ /* 0x002fc800078008ff */
[----:B------:R-:W-:Y:S02]  /*8c30*/  LEA.HI.X.SX32 R21, R5, R2, 0x1, P0 ;  /* 0x0000000205157211 */ /* 0x000fe400000f0eff */
[----:B0-----:R-:W-:Y:S02]  /*8c40*/  LEA R5, R26, R4, 0x1 ;  /* 0x000000041a057211 */ /* 0x001fe400078e08ff */
[----:B------:R-:W0:Y:S01]  /*8c50*/  LDC R26, c[0x0][0x268] ;  /* 0x00009a00ff1a7b82 */ /* 0x000e220000000800 */
[----:B------:R-:W-:-:S04]  /*8c60*/  LEA R18, P1, R14, R0, 0x1 ;  /* 0x000000000e127211 */ /* 0x000fc800078208ff */
[----:B------:R-:W-:-:S05]  /*8c70*/  LEA.HI.X.SX32 R19, R14, R2, 0x1, P1 ;  /* 0x000000020e137211 */ /* 0x000fca00008f0eff */
[----:B------:R1:W-:Y:S02]  /*8c80*/  STL.64 [R1+0x5d8], R18 ;  /* 0x0005d81201007387 */ /* 0x0003e40000100a00 */
[----:B-1----:R-:W-:-:S04]  /*8c90*/  LEA R18, P1, R9, R0, 0x1 ;  /* 0x0000000009127211 */ /* 0x002fc800078208ff */
[----:B------:R-:W-:Y:S01]  /*8ca0*/  LEA.HI.X.SX32 R19, R9, R2, 0x1, P1 ;  /* 0x0000000209137211 */ /* 0x000fe200008f0eff */
[----:B0-----:R-:W-:Y:S02]  /*8cb0*/  IMAD R9, R26, 0x2, R5 ;  /* 0x000000021a097824 */ /* 0x001fe400078e0205 */
[----:B------:R-:W0:Y:S01]  /*8cc0*/  LDC R26, c[0x0][0x268] ;  /* 0x00009a00ff1a7b82 */ /* 0x000e220000000800 */
[----:B------:R-:W-:Y:S04]  /*8cd0*/  STL.64 [R1+0x5d0], R16 ;  /* 0x0005d01001007387 */ /* 0x000fe80000100a00 */
[----:B------:R-:W-:Y:S04]  /*8ce0*/  STL.64 [R1+0x5c8], R20 ;  /* 0x0005c81401007387 */ /* 0x000fe80000100a00 */
[----:B------:R1:W-:Y:S02]  /*8cf0*/  STL.64 [R1+0x5c0], R18 ;  /* 0x0005c01201007387 */ /* 0x0003e40000100a00 */
[----:B-1----:R-:W-:-:S04]  /*8d00*/  LEA R18, P0, R6, R0, 0x1 ;  /* 0x0000000006127211 */ /* 0x002fc800078008ff */
[----:B------:R-:W-:Y:S02]  /*8d10*/  LEA.HI.X.SX32 R19, R6, R2, 0x1, P0 ;  /* 0x0000000206137211 */ /* 0x000fe400000f0eff */
[----:B0-----:R-:W-:Y:S02]  /*8d20*/  LEA R6, R26, R9, 0x1 ;  /* 0x000000091a067211 */ /* 0x001fe400078e08ff */
[----:B------:R-:W0:Y:S01]  /*8d30*/  LDC R26, c[0x0][0x268] ;  /* 0x00009a00ff1a7b82 */ /* 0x000e220000000800 */
[----:B------:R-:W-:-:S04]  /*8d40*/  LEA R16, P2, R15, R0, 0x1 ;  /* 0x000000000f107211 */ /* 0x000fc800078408ff */
[----:B------:R-:W-:-:S05]  /*8d50*/  LEA.HI.X.SX32 R17, R15, R2, 0x1, P2 ;  /* 0x000000020f117211 */ /* 0x000fca00010f0eff */
[----:B------:R1:W-:Y:S01]  /*8d60*/  STL.64 [R1+0x5b8], R16 ;  /* 0x0005b81001007387 */ /* 0x0003e20000100a00 */
[----:B0-----:R-:W-:Y:S02]  /*8d70*/  IMAD R7, R26, 0x2, R6 ;  /* 0x000000021a077824 */ /* 0x001fe400078e0206 */
[----:B------:R-:W0:Y:S01]  /*8d80*/  LDC R26, c[0x0][0x268] ;  /* 0x00009a00ff1a7b82 */ /* 0x000e220000000800 */
[----:B-1----:R-:W-:-:S04]  /*8d90*/  LEA R16, P1, R11, R0, 0x1 ;  /* 0x000000000b107211 */ /* 0x002fc800078208ff */
[----:B------:R-:W-:Y:S01]  /*8da0*/  LEA.HI.X.SX32 R17, R11, R2, 0x1, P1 ;  /* 0x000000020b117211 */ /* 0x000fe200008f0eff */
[----:B------:R-:W-:Y:S04]  /*8db0*/  STL.64 [R1+0x5b0], R18 ;  /* 0x0005b01201007387 */ /* 0x000fe80000100a00 */
[----:B------:R1:W-:Y:S02]  /*8dc0*/  STL.64 [R1+0x5a8], R16 ;  /* 0x0005a81001007387 */ /* 0x0003e40000100a00 */
[----:B-1----:R-:W-:-:S04]  /*8dd0*/  LEA R16, P1, R8, R0, 0x1 ;  /* 0x0000000008107211 */ /* 0x002fc800078208ff */
[----:B------:R-:W-:Y:S02]  /*8de0*/  LEA.HI.X.SX32 R17, R8, R2, 0x1, P1 ;  /* 0x0000000208117211 */ /* 0x000fe400008f0eff */
[----:B0-----:R-:W-:Y:S02]  /*8df0*/  LEA R8, R26, R7, 0x1 ;  /* 0x000000071a087211 */ /* 0x001fe400078e08ff */
[----:B------:R-:W0:Y:S01]  /*8e00*/  LDC R26, c[0x0][0x268] ;  /* 0x00009a00ff1a7b82 */ /* 0x000e220000000800 */
[----:B------:R-:W-:-:S04]  /*8e10*/  LEA R18, P0, R3, R0, 0x1 ;  /* 0x0000000003127211 */ /* 0x000fc800078008ff */
[----:B------:R-:W-:Y:S02]  /*8e20*/  LEA.HI.X.SX32 R19, R3, R2, 0x1, P0 ;  /* 0x0000000203137211 */ /* 0x000fe400000f0eff */
[----:B------:R-:W-:-:S04]  /*8e30*/  LEA R14, P2, R12, R0, 0x1 ;  /* 0x000000000c0e7211 */ /* 0x000fc800078408ff */
[----:B------:R-:W-:Y:S01]  /*8e40*/  LEA.HI.X.SX32 R15, R12, R2, 0x1, P2 ;  /* 0x000000020c0f7211 */ /* 0x000fe200010f0eff */
[----:B0-----:R-:W-:Y:S02]  /*8e50*/  IMAD R3, R26, 0x2, R8 ;  /* 0x000000021a037824 */ /* 0x001fe400078e0208 */
[----:B------:R-:W0:Y:S02]  /*8e60*/  LDC R26, c[0x0][0x268] ;  /* 0x00009a00ff1a7b82 */ /* 0x000e240000000800 */
        /* <DEDUP_REMOVED lines=14> */
[C---:B------:R-:W-:Y:S01]  /*8f50*/  LEA R10, P2, R9.reuse, R0, 0x1 ;  /* 0x00000000090a7211 */ /* 0x040fe200078408ff */
[----:B------:R1:W-:Y:S03]  /*8f60*/  STL.64 [R1+0x580], R16 ;  /* 0x0005801001007387 */ /* 0x0003e60000100a00 */
[----:B------:R-:W-:Y:S01]  /*8f70*/  LEA.HI.X.SX32 R11, R9, R2, 0x1, P2 ;  /* 0x00000002090b7211 */ /* 0x000fe200010f0eff */
[----:B------:R2:W-:Y:S04]  /*8f80*/  STL.64 [R1+0x578], R14 ;  /* 0x0005780e01007387 */ /* 0x0005e80000100a00 */
[----:B------:R3:W-:Y:S01]  /*8f90*/  STL.64 [R1+0x570], R10 ;  /* 0x0005700a01007387 */ /* 0x0007e20000100a00 */
[----:B-1----:R-:W-:-:S02]  /*8fa0*/  LEA R16, P0, R6, R0, 0x1 ;  /* 0x0000000006107211 */ /* 0x002fc400078008ff */
[C---:B--2---:R-:W-:Y:S02]  /*8fb0*/  LEA R14, P1, R7.reuse, R0, 0x1 ;  /* 0x00000000070e7211 */ /* 0x044fe400078208ff */
[----:B------:R-:W-:Y:S02]  /*8fc0*/  LEA.HI.X.SX32 R17, R6, R2, 0x1, P0 ;  /* 0x0000000206117211 */ /* 0x000fe400000f0eff */
[C---:B---3--:R-:W-:Y:S02]  /*8fd0*/  LEA R10, P2, R8.reuse, R0, 0x1 ;  /* 0x00000000080a7211 */ /* 0x048fe400078408ff */
[-C--:B------:R-:W-:Y:S02]  /*8fe0*/  LEA.HI.X.SX32 R15, R7, R2.reuse, 0x1, P1 ;  /* 0x00000002070f7211 */ /* 0x080fe400008f0eff */
[----:B------:R-:W-:Y:S01]  /*8ff0*/  LEA.HI.X.SX32 R11, R8, R2, 0x1, P2 ;  /* 0x00000002080b7211 */ /* 0x000fe200010f0eff */
[----:B------:R1:W-:Y:S01]  /*9000*/  STL.64 [R1+0x568], R16 ;  /* 0x0005681001007387 */ /* 0x0003e20000100a00 */
[----:B0-----:R-:W-:-:S03]  /*9010*/  LEA R6, R26, R5, 0x1 ;  /* 0x000000051a067211 */ /* 0x001fc600078e08ff */
[----:B------:R0:W-:Y:S01]  /*9020*/  STL.64 [R1+0x560], R14 ;  /* 0x0005600e01007387 */ /* 0x0001e20000100a00 */
[----:B------:R-:W-:-:S03]  /*9030*/  LEA R8, P3, R6, R0, 0x1 ;  /* 0x0000000006087211 */ /* 0x000fc600078608ff */
[----:B------:R2:W-:Y:S01]  /*9040*/  STL.64 [R1+0x558], R10 ;  /* 0x0005580a01007387 */ /* 0x0005e20000100a00 */
[CC--:B-1----:R-:W-:Y:S02]  /*9050*/  LEA R16, P0, R3.reuse, R0.reuse, 0x1 ;  /* 0x0000000003107211 */ /* 0x0c2fe400078008ff */
[C---:B0-----:R-:W-:Y:S02]  /*9060*/  LEA R14, P1, R4.reuse, R0, 0x1 ;  /* 0x00000000040e7211 */ /* 0x041fe400078208ff */
[----:B------:R-:W-:Y:S02]  /*9070*/  LEA.HI.X.SX32 R17, R3, R2, 0x1, P0 ;  /* 0x0000000203117211 */ /* 0x000fe400000f0eff */
[C---:B--2---:R-:W-:Y:S02]  /*9080*/  LEA R10, P2, R5.reuse, R0, 0x1 ;  /* 0x00000000050a7211 */ /* 0x044fe400078408ff */
[-C--:B------:R-:W-:Y:S02]  /*9090*/  LEA.HI.X.SX32 R15, R4, R2.reuse, 0x1, P1 ;  /* 0x00000002040f7211 */ /* 0x080fe400008f0eff */
[----:B------:R-:W-:-:S02]  /*90a0*/  LEA.HI.X.SX32 R11, R5, R2, 0x1, P2 ;  /* 0x00000002050b7211 */ /* 0x000fc400010f0eff */
[----:B------:R-:W-:Y:S01]  /*90b0*/  LEA.HI.X.SX32 R9, R6, R2, 0x1, P3 ;  /* 0x0000000206097211 */ /* 0x000fe200018f0eff */
[----:B------:R-:W-:Y:S01]  /*90c0*/  STL.64 [R1+0x550], R16 ;  /* 0x0005501001007387 */ /* 0x000fe20000100a00 */
[----:B------:R-:W-:-:S03]  /*90d0*/  IMAD R0, R13, 0x7f, RZ ;  /* 0x0000007f0d007824 */ /* 0x000fc600078e02ff */
[----:B------:R-:W-:Y:S01]  /*90e0*/  STL.64 [R1+0x548], R14 ;  /* 0x0005480e01007387 */ /* 0x000fe20000100a00 */
[C---:B------:R-:W-:Y:S02]  /*90f0*/  IMAD R6, R13.reuse, 0x12, RZ ;  /* 0x000000120d067824 */ /* 0x040fe400078e02ff */
[C---:B------:R-:W-:Y:S01]  /*9100*/  IMAD R7, R13.reuse, 0x13, RZ ;  /* 0x000000130d077824 */ /* 0x040fe200078e02ff */
[----:B------:R0:W-:Y:S04]  /*9110*/  STL.64 [R1+0x540], R10 ;  /* 0x0005400a01007387 */ /* 0x0001e80000100a00 */
[----:B------:R1:W-:Y:S04]  /*9120*/  STL.64 [R1+0x538], R8 ;  /* 0x0005380801007387 */ /* 0x0003e80000100a00 */
[----:B------:R2:W-:Y:S01]  /*9130*/  STL [R1+0x154], R0 ;  /* 0x0001540001007387 */ /* 0x0005e20000100800 */
[----:B0-----:R-:W-:-:S02]  /*9140*/  IMAD R10, R13, 0x16, RZ ;  /* 0x000000160d0a7824 */ /* 0x001fc400078e02ff */
[C---:B------:R-:W-:Y:S02]  /*9150*/  IMAD R11, R13.reuse, 0x17, RZ ;  /* 0x000000170d0b7824 */ /* 0x040fe400078e02ff */
[C---:B-1----:R-:W-:Y:S02]  /*9160*/  IMAD R8, R13.reuse, 0x14, RZ ;  /* 0x000000140d087824 */ /* 0x042fe400078e02ff */
[C---:B------:R-:W-:Y:S02]  /*9170*/  IMAD R9, R13.reuse, 0x15, RZ ;  /* 0x000000150d097824 */ /* 0x040fe400078e02ff */
[C---:B--2---:R-:W-:Y:S01]  /*9180*/  IMAD R0, R13.reuse, 0x29, RZ ;  /* 0x000000290d007824 */ /* 0x044fe200078e02ff */
[----:B------:R0:W-:Y:S01]  /*9190*/  STL.64 [R1+0x1460], R6 ;  /* 0x0014600601007387 */ /* 0x0001e20000100a00 */
[----:B------:R-:W-:-:S03]  /*91a0*/  IMAD R2, R13, 0x2a, RZ ;  /* 0x0000002a0d027824 */ /* 0x000fc600078e02ff */
[----:B------:R-:W-:Y:S04]  /*91b0*/  STL.64 [R1+0x1458], R8 ;  /* 0x0014580801007387 */ /* 0x000fe80000100a00 */
[----:B------:R-:W-:Y:S01]  /*91c0*/  STL.64 [R1+0x1450], R10 ;  /* 0x0014500a01007387 */ /* 0x000fe20000100a00 */
[----:B0-----:R-:W-:-:S03]  /*91d0*/  IMAD R6, R13, 0x2b, RZ ;  /* 0x0000002b0d067824 */ /* 0x001fc600078e02ff */
[----:B------:R0:W-:Y:S04]  /*91e0*/  STL [R1], R0 ;  /* 0x0000000001007387 */ /* 0x0001e80000100800 */
[----:B------:R1:W-:Y:S01]  /*91f0*/  STL [R1+0x4], R2 ;  /* 0x0000040201007387 */ /* 0x0003e20000100800 */
[----:B0-----:R-:W-:-:S03]  /*9200*/  IMAD R0, R13, 0x2c, RZ ;  /* 0x0000002c0d007824 */ /* 0x001fc600078e02ff */
[----:B------:R0:W-:Y:S01]  /*9210*/  STL [R1+0x8], R6 ;  /* 0x0000080601007387 */ /* 0x0001e20000100800 */
[----:B-1----:R-:W-:-:S03]  /*9220*/  IMAD R2, R13, 0x2d, RZ ;  /* 0x0000002d0d027824 */ /* 0x002fc600078e02ff */
[----:B------:R1:W-:Y:S01]  /*9230*/  STL [R1+0xc], R0 ;  /* 0x00000c0001007387 */ /* 0x0003e20000100800 */
[----:B0-----:R-:W-:-:S03]  /*9240*/  IMAD R6, R13, 0x2e, RZ ;  /* 0x0000002e0d067824 */ /* 0x001fc600078e02ff */
[----:B------:R0:W-:Y:S01]  /*9250*/  STL [R1+0x10], R2 ;  /* 0x0000100201007387 */ /* 0x0001e20000100800 */
[----:B-1----:R-:W-:-:S03]  /*9260*/  IMAD R0, R13, 0x2f, RZ ;  /* 0x0000002f0d007824 */ /* 0x002fc600078e02ff */
[----:B------:R1:W-:Y:S04]  /*9270*/  STL [R1+0x14], R6 ;  /* 0x0000140601007387 */ /* 0x0003e80000100800 */
[----:B------:R2:W-:Y:S01]  /*9280*/  STL [R1+0x18], R0 ;  /* 0x0000180001007387 */ /* 0x0005e20000100800 */
[C---:B0-----:R-:W-:Y:S02]  /*9290*/  IMAD R2, R13.reuse, 0x30, RZ ;  /* 0x000000300d027824 */ /* 0x041fe400078e02ff */
[----:B-1----:R-:W-:-:S03]  /*92a0*/  IMAD R6, R13, 0x31, RZ ;  /* 0x000000310d067824 */ /* 0x002fc600078e02ff */
[----:B------:R0:W-:Y:S01]  /*92b0*/  STL [R1+0x1c], R2 ;  /* 0x00001c0201007387 */ /* 0x0001e20000100800 */
[----:B--2---:R-:W-:-:S03]  /*92c0*/  IMAD R0, R13, 0x32, RZ ;  /* 0x000000320d007824 */ /* 0x004fc600078e02ff */
        /* <DEDUP_REMOVED lines=27> */
[----:B-1----:R-:W-:-:S03]  /*9480*/  IMAD.SHL.U32 R6, R13, 0x40, RZ ;  /* 0x000000400d067824 */ /* 0x002fc600078e00ff */
        /* <DEDUP_REMOVED lines=114> */
[----:B------:R-:W-:Y:S01]  /*9bb0*/  STL [R1+0x13c], R2 ;  /* 0x00013c0201007387 */ /* 0x000fe20000100800 */
[----:B--2---:R-:W-:-:S03]  /*9bc0*/  IMAD R0, R13, 0x7a, RZ ;  /* 0x0000007a0d007824 */ /* 0x004fc600078e02ff */
[----:B------:R-:W-:Y:S04]  /*9bd0*/  STL [R1+0x140], R6 ;  /* 0x0001400601007387 */ /* 0x000fe80000100800 */
[----:B------:R0:W-:Y:S02]  /*9be0*/  STL [R1+0x144], R0 ;  /* 0x0001440001007387 */ /* 0x0001e40000100800 */
[----:B0-----:R-:W0:Y:S01]  /*9bf0*/  S2R R0, SR_TID.X ;  /* 0x0000000000007919 */ /* 0x001e220000002100 */
[C---:B------:R-:W-:Y:S02]  /*9c00*/  IMAD R2, R13.reuse, 0x7b, RZ ;  /* 0x0000007b0d027824 */ /* 0x040fe400078e02ff */
[----:B------:R-:W-:-:S03]  /*9c10*/  IMAD R6, R13, 0x7c, RZ ;  /* 0x0000007c0d067824 */ /* 0x000fc600078e02ff */
[----:B------:R1:W-:Y:S01]  /*9c20*/  STL [R1+0x148], R2 ;  /* 0x0001480201007387 */ /* 0x0003e20000100800 */
[----:B------:R-:W-:-:S03]  /*9c30*/  MOV R8, 0xff800000 ;  /* 0xff80000000087802 */ /* 0x000fc60000000f00 */
[----:B------:R2:W-:Y:S01]  /*9c40*/  STL [R1+0x14c], R6 ;  /* 0x00014c0601007387 */ /* 0x0005e20000100800 */
[----:B------:R-:W-:Y:S02]  /*9c50*/  IMAD.MOV.U32 R7, RZ, RZ, -0x800000 ;  /* 0xff800000ff077424 */ /* 0x000fe400078e00ff */
[----:B-1----:R-:W-:Y:S02]  /*9c60*/  IMAD R2, R13, 0x7d, RZ ;  /* 0x0000007d0d027824 */ /* 0x002fe400078e02ff */
[----:B--2---:R-:W-:-:S03]  /*9c70*/  IMAD.MOV.U32 R6, RZ, RZ, -0x800000 ;  /* 0xff800000ff067424 */ /* 0x004fc600078e00ff */
[----:B------:R-:W-:Y:S01]  /*9c80*/  STL [R1+0x150], R2 ;  /* 0x0001500201007387 */ /* 0x000fe20000100800 */
[C---:B0-----:R-:W-:Y:S02]  /*9c90*/  LOP3.LUT P0, RZ, R0.reuse, 0x7, RZ, 0xc0, !PT ;  /* 0x0000000700ff7812 */ /* 0x041fe4000780c0ff */
[----:B------:R-:W-:Y:S02]  /*9ca0*/  LOP3.LUT P1, RZ, R0, 0x3, RZ, 0xc0, !PT ;  /* 0x0000000300ff7812 */ /* 0x000fe4000782c0ff */
[----:B------:R-:W-:-:S05]  /*9cb0*/  MOV R0, 0x3f800000 ;  /* 0x3f80000000007802 */ /* 0x000fca0000000f00 */
[----:B------:R-:W-:Y:S04]  /*9cc0*/  STL [R1+0x524], R0 ;  /* 0x0005240001007387 */ /* 0x000fe80000100800 */
[----:B------:R-:W-:Y:S04]  /*9cd0*/  STL [R1+0x4d0], R6 ;  /* 0x0004d00601007387 */ /* 0x000fe80000100800 */
[----:B------:R0:W-:Y:S04]  /*9ce0*/  STL [R1+0x518], R8 ;  /* 0x0005180801007387 */ /* 0x0001e80000100800 */
[----:B------:R1:W-:Y:S04]  /*9cf0*/  STL [R1+0x51c], R7 ;  /* 0x00051c0701007387 */ /* 0x0003e80000100800 */
[----:B------:R2:W-:Y:S01]  /*9d00*/  STL [R1+0x520], R6 ;  /* 0x0005200601007387 */ /* 0x0005e20000100800 */
[----:B0-----:R-:W-:Y:S01]  /*9d10*/  MOV R8, 0x3f800000 ;  /* 0x3f80000000087802 */ /* 0x001fe20000000f00 */
[----:B-1----:R-:W-:-:S04]  /*9d20*/  IMAD.MOV.U32 R7, RZ, RZ, 0x3f800000 ;  /* 0x3f800000ff077424 */ /* 0x002fc800078e00ff */
[----:B------:R0:W-:Y:S01]  /*9d30*/  STL [R1+0x528], R8 ;  /* 0x0005280801007387 */ /* 0x0001e20000100800 */
[----:B--2---:R-:W-:-:S03]  /*9d40*/  MOV R6, 0x3f800000 ;  /* 0x3f80000000067802 */ /* 0x004fc60000000f00 */
[----:B------:R-:W-:Y:S04]  /*9d50*/  STL [R1+0x52c], R7 ;  /* 0x00052c0701007387 */ /* 0x000fe80000100800 */
[----:B------:R-:W-:Y:S04]  /*9d60*/  STL [R1+0x240], RZ ;  /* 0x000240ff01007387 */ /* 0x000fe80000100800 */
[----:B------:R1:W-:Y:S04]  /*9d70*/  STL [R1+0x530], R6 ;  /* 0x0005300601007387 */ /* 0x0003e80000100800 */
[----:B------:R-:W-:Y:S04]  /*9d80*/  STL [R1+0x244], RZ ;  /* 0x000244ff01007387 */ /* 0x000fe80000100800 */
        /* <DEDUP_REMOVED lines=30> */
[----:B------:R-:W1:Y:S04]  /*9f70*/  LDL.64 R10, [R1+0x2a8] ;  /* 0x0002a800010a7983 */ /* 0x000e680000100a00 */
[----:B0-----:R-:W2:Y:S04]  /*9f80*/  LDL.64 R8, [R1+0x2a0] ;  /* 0x0002a00001087983 */ /* 0x001ea80000100a00 */
        /* <DEDUP_REMOVED lines=19> */
[----:B------:R-:W-:Y:S01]  /*a0c0*/  STL [R1+0x38c], RZ ;  /* 0x00038cff01007387 */ /* 0x000fe20000100800 */
[----:B------:R-:W-:-:S03]  /*a0d0*/  IMAD R3, R13, 0xf, RZ ;  /* 0x0000000f0d037824 */ /* 0x000fc600078e02ff */
        /* <DEDUP_REMOVED lines=12> */
[----:B------:R-:W-:-:S02]  /*a1a0*/  IMAD.SHL.U32 R4, R13, 0x10, RZ ;  /* 0x000000100d047824 */ /* 0x000fc400078e00ff */
[----:B------:R-:W-:Y:S02]  /*a1b0*/  IMAD R5, R13, 0x11, RZ ;  /* 0x000000110d057824 */ /* 0x000fe400078e02ff */
[----:B-1----:R-:W-:-:S05]  /*a1c0*/  IMAD.WIDE R6, R3, 0x2, R10 ;  /* 0x0000000203067825 */ /* 0x002fca00078e020a */
[----:B------:R2:W-:Y:S02]  /*a1d0*/  STL.64 [R1+0x10b0], R6 ;  /* 0x0010b00601007387 */ /* 0x0005e40000100a00 */
[----:B--2---:R-:W-:-:S05]  /*a1e0*/  IMAD.WIDE R6, R3, 0x2, R8 ;  /* 0x0000000203067825 */ /* 0x004fca00078e0208 */
[----:B------:R0:W-:Y:S02]  /*a1f0*/  STL.64 [R1+0x10a8], R6 ;  /* 0x0010a80601007387 */ /* 0x0001e40000100a00 */
[----:B0-----:R-:W-:-:S05]  /*a200*/  IMAD.WIDE R6, R4, 0x2, R10 ;  /* 0x0000000204067825 */ /* 0x001fca00078e020a */
[----:B------:R0:W-:Y:S02]  /*a210*/  STL.64 [R1+0x10a0], R6 ;  /* 0x0010a00601007387 */ /* 0x0001e40000100a00 */
[----:B0-----:R-:W-:-:S05]  /*a220*/  IMAD.WIDE R6, R4, 0x2, R8 ;  /* 0x0000000204067825 */ /* 0x001fca00078e0208 */
[----:B------:R0:W-:Y:S01]  /*a230*/  STL.64 [R1+0x1098], R6 ;  /* 0x0010980601007387 */ /* 0x0001e20000100a00 */
[----:B------:R-:W-:-:S04]  /*a240*/  IMAD.WIDE R8, R5, 0x2, R8 ;  /* 0x0000000205087825 */ /* 0x000fc800078e0208 */
[----:B0-----:R-:W-:-:S05]  /*a250*/  IMAD.WIDE R6, R5, 0x2, R10 ;  /* 0x0000000205067825 */ /* 0x001fca00078e020a */
[----:B------:R0:W-:Y:S04]  /*a260*/  STL.64 [R1+0x1090], R6 ;  /* 0x0010900601007387 */ /* 0x0001e80000100a00 */
[----:B0-----:R-:W2:Y:S04]  /*a270*/  LDL.LU.64 R6, [R1+0x1460] ;  /* 0x0014600001067983 */ /* 0x001ea80000300a00 */
[----:B------:R-:W3:Y:S04]  /*a280*/  LDL.64 R4, [R1+0x2a0] ;  /* 0x0002a00001047983 */ /* 0x000ee80000100a00 */
[----:B------:R2:W-:Y:S02]  /*a290*/  STL.64 [R1+0x1088], R8 ;  /* 0x0010880801007387 */ /* 0x0005e40000100a00 */
[----:B--2---:R-:W-:-:S05]  /*a2a0*/  IMAD.WIDE R8, R6, 0x2, R10 ;  /* 0x0000000206087825 */ /* 0x004fca00078e020a */
[----:B------:R3:W-:Y:S01]  /*a2b0*/  STL.64 [R1+0x1080], R8 ;  /* 0x0010800801007387 */ /* 0x0007e20000100a00 */
[----:B------:R-:W-:-:S04]  /*a2c0*/  IMAD.WIDE R10, R7, 0x2, R10 ;  /* 0x00000002070a7825 */ /* 0x000fc800078e020a */
[----:B---3--:R-:W-:-:S05]  /*a2d0*/  IMAD.WIDE R8, R6, 0x2, R4 ;  /* 0x0000000206087825 */ /* 0x008fca00078e0204 */
[----:B------:R0:W-:Y:S04]  /*a2e0*/  STL.64 [R1+0x1078], R8 ;  /* 0x0010780801007387 */ /* 0x0001e80000100a00 */
[----:B0-----:R-:W2:Y:S04]  /*a2f0*/  LDL.LU.64 R8, [R1+0x1458] ;  /* 0x0014580001087983 */ /* 0x001ea80000300a00 */
[----:B------:R0:W-:Y:S02]  /*a300*/  STL.64 [R1+0x1070], R10 ;  /* 0x0010700a01007387 */ /* 0x0001e40000100a00 */
[----:B0-----:R-:W-:-:S02]  /*a310*/  IMAD.WIDE R10, R7, 0x2, R4 ;  /* 0x00000002070a7825 */ /* 0x001fc400078e0204 */
[----:B------:R-:W2:Y:S04]  /*a320*/  LDL.64 R6, [R1+0x2a8] ;  /* 0x0002a80001067983 */ /* 0x000ea80000100a00 */
[----:B------:R2:W-:Y:S02]  /*a330*/  STL.64 [R1+0x1068], R10 ;  /* 0x0010680a01007387 */ /* 0x0005e40000100a00 */
[----:B--2---:R-:W-:-:S05]  /*a340*/  IMAD.WIDE R10, R8, 0x2, R6 ;  /* 0x00000002080a7825 */ /* 0x004fca00078e0206 */
[----:B------:R0:W-:Y:S02]  /*a350*/  STL.64 [R1+0x1060], R10 ;  /* 0x0010600a01007387 */ /* 0x0001e40000100a00 */
[----:B0-----:R-:W-:-:S05]  /*a360*/  IMAD.WIDE R10, R8, 0x2, R4 ;  /* 0x00000002080a7825 */ /* 0x001fca00078e0204 */
[----:B------:R0:W-:Y:S02]  /*a370*/  STL.64 [R1+0x1058], R10 ;  /* 0x0010580a01007387 */ /* 0x0001e40000100a00 */
[----:B0-----:R-:W-:-:S05]  /*a380*/  IMAD.WIDE R10, R9, 0x2, R6 ;  /* 0x00000002090a7825 */ /* 0x001fca00078e0206 */
[----:B------:R0:W-:Y:S04]  /*a390*/  STL.64 [R1+0x1050], R10 ;  /* 0x0010500a01007387 */ /* 0x0001e80000100a00 */
[----:B0-----:R-:W2:Y:S01]  /*a3a0*/  LDL.LU.64 R10, [R1+0x1450] ;  /* 0x00145000010a7983 */ /* 0x001ea20000300a00 */
[----:B------:R-:W-:-:S05]  /*a3b0*/  IMAD.WIDE R8, R9, 0x2, R4 ;  /* 0x0000000209087825 */ /* 0x000fca00078e0204 */
[----:B------:R2:W-:Y:S01]  /*a3c0*/  STL.64 [R1+0x1048], R8 ;  /* 0x0010480801007387 */ /* 0x0005e20000100a00 */
[C---:B------:R-:W-:Y:S02]  /*a3d0*/  IMAD R12, R13.reuse, 0x18, RZ ;  /* 0x000000180d0c7824 */ /* 0x040fe400078e02ff */
[C---:B------:R-:W-:Y:S02]  /*a3e0*/  IMAD R14, R13.reuse, 0x19, RZ ;  /* 0x000000190d0e7824 */ /* 0x040fe400078e02ff */
[C---:B------:R-:W-:Y:S02]  /*a3f0*/  IMAD R15, R13.reuse, 0x1a, RZ ;  /* 0x0000001a0d0f7824 */ /* 0x040fe400078e02ff */
[C---:B------:R-:W-:Y:S02]  /*a400*/  IMAD R16, R13.reuse, 0x1b, RZ ;  /* 0x0000001b0d107824 */ /* 0x040fe400078e02ff */
[C---:B------:R-:W-:Y:S02]  /*a410*/  IMAD R17, R13.reuse, 0x1c, RZ ;  /* 0x0000001c0d117824 */ /* 0x040fe400078e02ff */
[----:B------:R-:W-:-:S02]  /*a420*/  IMAD R18, R13, 0x1d, RZ ;  /* 0x0000001d0d127824 */ /* 0x000fc400078e02ff */
[C---:B------:R-:W-:Y:S02]  /*a430*/  IMAD R19, R13.reuse, 0x1e, RZ ;  /* 0x0000001e0d137824 */ /* 0x040fe400078e02ff */
[C---:B------:R-:W-:Y:S01]  /*a440*/  IMAD R20, R13.reuse, 0x1f, RZ ;  /* 0x0000001f0d147824 */ /* 0x040fe200078e02ff */
[C---:B------:R-:W-:Y:S01]  /*a450*/  SHF.L.U32 R21, R13.reuse, 0x5, RZ ;  /* 0x000000050d157819 */ /* 0x040fe200000006ff */
[----:B------:R-:W-:Y:S02]  /*a460*/  IMAD R22, R13, 0x21, RZ ;  /* 0x000000210d167824 */ /* 0x000fe400078e02ff */
[----:B--2---:R-:W-:-:S05]  /*a470*/  IMAD.WIDE R8, R10, 0x2, R6 ;  /* 0x000000020a087825 */ /* 0x004fca00078e0206 */
[----:B------:R0:W-:Y:S02]  /*a480*/  STL.64 [R1+0x1040], R8 ;  /* 0x0010400801007387 */ /* 0x0001e40000100a00 */
[----:B0-----:R-:W-:-:S05]  /*a490*/  IMAD.WIDE R8, R10, 0x2, R4 ;  /* 0x000000020a087825 */ /* 0x001fca00078e0204 */
[----:B------:R0:W-:Y:S02]  /*a4a0*/  STL.64 [R1+0x1038], R8 ;  /* 0x0010380801007387 */ /* 0x0001e40000100a00 */
[----:B0-----:R-:W-:-:S04]  /*a4b0*/  IMAD.WIDE R8, R11, 0x2, R6 ;  /* 0x000000020b087825 */ /* 0x001fc800078e0206 */
[----:B------:R-:W-:Y:S01]  /*a4c0*/  IMAD.WIDE R10, R11, 0x2, R4 ;  /* 0x000000020b0a7825 */ /* 0x000fe200078e0204 */
[----:B------:R0:W-:Y:S04]  /*a4d0*/  STL.64 [R1+0x1030], R8 ;  /* 0x0010300801007387 */ /* 0x0001e80000100a00 */
[----:B------:R1:W-:Y:S01]  /*a4e0*/  STL.64 [R1+0x1028], R10 ;  /* 0x0010280a01007387 */ /* 0x0003e20000100a00 */
[----:B0-----:R-:W-:-:S04]  /*a4f0*/  IMAD.WIDE R8, R12, 0x2, R6 ;  /* 0x000000020c087825 */ /* 0x001fc800078e0206 */
[----:B-1----:R-:W-:Y:S01]  /*a500*/  IMAD.WIDE R10, R12, 0x2, R4 ;  /* 0x000000020c0a7825 */ /* 0x002fe200078e0204 */
        /* <DEDUP_REMOVED lines=8> */
[----:B------:R0:W-:Y:S03]  /*a590*/  STL.64 [R1+0xfe8], R8 ;  /* 0x000fe80801007387 */ /* 0x0001e60000100a00 */
[C---:B------:R-:W-:Y:S01]  /*a5a0*/  IMAD.WIDE R14, R16.reuse, 0x2, R6 ;  /* 0x00000002100e7825 */ /* 0x040fe200078e0206 */
[----:B------:R1:W-:Y:S04]  /*a5b0*/  STL.64 [R1+0xfe0], R10 ;  /* 0x000fe00a01007387 */ /* 0x0003e80000100a00 */
[----:B------:R2:W-:Y:S01]  /*a5c0*/  STL.64 [R1+0xfd8], R14 ;  /* 0x000fd80e01007387 */ /* 0x0005e20000100a00 */
[----:B0-----:R-:W-:-:S04]  /*a5d0*/  IMAD.WIDE R8, R16, 0x2, R4 ;  /* 0x0000000210087825 */ /* 0x001fc800078e0204 */
[C---:B-1----:R-:W-:Y:S01]  /*a5e0*/  IMAD.WIDE R10, R17.reuse, 0x2, R6 ;  /* 0x00000002110a7825 */ /* 0x042fe200078e0206 */
[----:B------:R0:W-:Y:S03]  /*a5f0*/  STL.64 [R1+0xfd0], R8 ;  /* 0x000fd00801007387 */ /* 0x0001e60000100a00 */
[----:B--2---:R-:W-:Y:S01]  /*a600*/  IMAD.WIDE R14, R17, 0x2, R4 ;  /* 0x00000002110e7825 */ /* 0x004fe200078e0204 */
[----:B------:R1:W-:Y:S04]  /*a610*/  STL.64 [R1+0xfc8], R10 ;  /* 0x000fc80a01007387 */ /* 0x0003e80000100a00 */
[----:B------:R2:W-:Y:S01]  /*a620*/  STL.64 [R1+0xfc0], R14 ;  /* 0x000fc00e01007387 */ /* 0x0005e20000100a00 */
[----:B0-----:R-:W-:-:S04]  /*a630*/  IMAD.WIDE R8, R18, 0x2, R6 ;  /* 0x0000000212087825 */ /* 0x001fc800078e0206 */
[----:B-1----:R-:W-:Y:S01]  /*a640*/  IMAD.WIDE R10, R18, 0x2, R4 ;  /* 0x00000002120a7825 */ /* 0x002fe200078e0204 */
[----:B------:R0:W-:Y:S03]  /*a650*/  STL.64 [R1+0xfb8], R8 ;  /* 0x000fb80801007387 */ /* 0x0001e60000100a00 */
[C---:B--2---:R-:W-:Y:S01]  /*a660*/  IMAD.WIDE R14, R19.reuse, 0x2, R6 ;  /* 0x00000002130e7825 */ /* 0x044fe200078e0206 */
[----:B------:R1:W-:Y:S03]  /*a670*/  STL.64 [R1+0xfb0], R10 ;  /* 0x000fb00a01007387 */ /* 0x0003e60000100a00 */
[----:B0-----:R-:W-:Y:S01]  /*a680*/  IMAD.WIDE R8, R19, 0x2, R4 ;  /* 0x0000000213087825 */ /* 0x001fe200078e0204 */
[----:B-1----:R-:W2:Y:S03]  /*a690*/  LDL.LU R10, [R1] ;  /* 0x00000000010a7983 */ /* 0x002ea60000300800 */
[C---:B------:R-:W-:Y:S01]  /*a6a0*/  IMAD.WIDE R16, R20.reuse, 0x2, R6 ;  /* 0x0000000214107825 */ /* 0x040fe200078e0206 */
[----:B------:R0:W-:Y:S04]  /*a6b0*/  STL.64 [R1+0xfa8], R14 ;  /* 0x000fa80e01007387 */ /* 0x0001e80000100a00 */
[----:B------:R1:W-:Y:S01]  /*a6c0*/  STL.64 [R1+0xfa0], R8 ;  /* 0x000fa00801007387 */ /* 0x0003e20000100a00 */
[----:B0-----:R-:W-:-:S03]  /*a6d0*/  IMAD.WIDE R14, R20, 0x2, R4 ;  /* 0x00000002140e7825 */ /* 0x001fc600078e0204 */
[----:B-1----:R-:W3:Y:S04]  /*a6e0*/  LDL.LU R9, [R1+0x4] ;  /* 0x0000040001097983 */ /* 0x002ee80000300800 */
[----:B------:R0:W-:Y:S04]  /*a6f0*/  STL.64 [R1+0xf98], R16 ;  /* 0x000f981001007387 */ /* 0x0001e80000100a00 */
[----:B------:R1:W-:Y:S04]  /*a700*/  STL.64 [R1+0xf90], R14 ;  /* 0x000f900e01007387 */ /* 0x0003e80000100a00 */
[----:B------:R-:W4:Y:S01]  /*a710*/  LDL.LU R8, [R1+0x8] ;  /* 0x0000080001087983 */ /* 0x000f220000300800 */
[----:B0-----:R-:W-:-:S04]  /*a720*/  IMAD.WIDE R16, R21, 0x2, R6 ;  /* 0x0000000215107825 */ /* 0x001fc800078e0206 */
[----:B-1----:R-:W-:Y:S01]  /*a730*/  IMAD.WIDE R14, R21, 0x2, R4 ;  /* 0x00000002150e7825 */ /* 0x002fe200078e0204 */
[----:B------:R0:W-:Y:S03]  /*a740*/  STL.64 [R1+0xf88], R16 ;  /* 0x000f881001007387 */ /* 0x0001e60000100a00 */
[C---:B------:R-:W-:Y:S01]  /*a750*/  IMAD.WIDE R18, R22.reuse, 0x2, R6 ;  /* 0x0000000216127825 */ /* 0x040fe200078e0206 */
[----:B------:R1:W-:Y:S04]  /*a760*/  STL.64 [R1+0xf80], R14 ;  /* 0x000f800e01007387 */ /* 0x0003e80000100a00 */
[----:B0-----:R-:W4:Y:S01]  /*a770*/  LDL.LU R16, [R1+0xc] ;  /* 0x00000c0001107983 */ /* 0x001f220000300800 */
[----:B-1----:R-:W-:-:S03]  /*a780*/  IMAD.WIDE R14, R22, 0x2, R4 ;  /* 0x00000002160e7825 */ /* 0x002fc600078e0204 */
[----:B------:R0:W-:Y:S04]  /*a790*/  STL.64 [R1+0xf78], R18 ;  /* 0x000f781201007387 */ /* 0x0001e80000100a00 */
[----:B------:R1:W-:Y:S04]  /*a7a0*/  STL.64 [R1+0xf70], R14 ;  /* 0x000f700e01007387 */ /* 0x0003e80000100a00 */
[----:B------:R-:W4:Y:S01]  /*a7b0*/  LDL.LU R3, [R1+0x10] ;  /* 0x0000100001037983 */ /* 0x000f220000300800 */
[C---:B------:R-:W-:Y:S02]  /*a7c0*/  IMAD R23, R13.reuse, 0x22, RZ ;  /* 0x000000220d177824 */ /* 0x040fe400078e02ff */
[----:B------:R-:W-:-:S02]  /*a7d0*/  IMAD R24, R13, 0x23, RZ ;  /* 0x000000230d187824 */ /* 0x000fc400078e02ff */
[----:B0-----:R-:W-:-:S04]  /*a7e0*/  IMAD.WIDE R18, R23, 0x2, R6 ;  /* 0x0000000217127825 */ /* 0x001fc800078e0206 */
[----:B-1----:R-:W-:Y:S01]  /*a7f0*/  IMAD.WIDE R14, R23, 0x2, R4 ;  /* 0x00000002170e7825 */ /* 0x002fe200078e0204 */
[----:B------:R0:W-:Y:S03]  /*a800*/  STL.64 [R1+0xf68], R18 ;  /* 0x000f681201007387 */ /* 0x0001e60000100a00 */
[C---:B------:R-:W-:Y:S01]  /*a810*/  IMAD.WIDE R20, R24.reuse, 0x2, R6 ;  /* 0x0000000218147825 */ /* 0x040fe200078e0206 */
[----:B------:R1:W-:Y:S03]  /*a820*/  STL.64 [R1+0xf60], R14 ;  /* 0x000f600e01007387 */ /* 0x0003e60000100a00 */
[C---:B------:R-:W-:Y:S02]  /*a830*/  IMAD R25, R13.reuse, 0x24, RZ ;  /* 0x000000240d197824 */ /* 0x040fe400078e02ff */
[----:B0-----:R-:W-:Y:S01]  /*a840*/  IMAD.WIDE R18, R24, 0x2, R4 ;  /* 0x0000000218127825 */ /* 0x001fe200078e0204 */
[----:B-1----:R-:W4:Y:S03]  /*a850*/  LDL.LU R15, [R1+0x14] ;  /* 0x00001400010f7983 */ /* 0x002f260000300800 */
[----:B------:R-:W-:Y:S01]  /*a860*/  IMAD R26, R13, 0x25, RZ ;  /* 0x000000250d1a7824 */ /* 0x000fe200078e02ff */
[----:B------:R0:W-:Y:S04]  /*a870*/  STL.64 [R1+0xf58], R20 ;  /* 0x000f581401007387 */ /* 0x0001e80000100a00 */
[----:B------:R1:W-:Y:S04]  /*a880*/  STL.64 [R1+0xf50], R18 ;  /* 0x000f501201007387 */ /* 0x0003e80000100a00 */
[----:B------:R-:W4:Y:S01]  /*a890*/  LDL.LU R14, [R1+0x18] ;  /* 0x00001800010e7983 */ /* 0x000f220000300800 */
[----:B0-----:R-:W-:-:S04]  /*a8a0*/  IMAD.WIDE R20, R25, 0x2, R6 ;  /* 0x0000000219147825 */ /* 0x001fc800078e0206 */
[----:B-1----:R-:W-:Y:S01]  /*a8b0*/  IMAD.WIDE R18, R25, 0x2, R4 ;  /* 0x0000000219127825 */ /* 0x002fe200078e0204 */
[----:B------:R0:W-:Y:S04]  /*a8c0*/  STL.64 [R1+0xf48], R20 ;  /* 0x000f481401007387 */ /* 0x0001e80000100a00 */
[----:B------:R1:W-:Y:S01]  /*a8d0*/  STL.64 [R1+0xf40], R18 ;  /* 0x000f401201007387 */ /* 0x0003e20000100a00 */
[----:B------:R-:W-:-:S03]  /*a8e0*/  IMAD R27, R13, 0x26, RZ ;  /* 0x000000260d1b7824 */ /* 0x000fc600078e02ff */
[----:B------:R-:W4:Y:S01]  /*a8f0*/  LDL.LU R12, [R1+0x1c] ;  /* 0x00001c00010c7983 */ /* 0x000f220000300800 */
[----:B0-----:R-:W-:-:S04]  /*a900*/  IMAD.WIDE R20, R26, 0x2, R6 ;  /* 0x000000021a147825 */ /* 0x001fc800078e0206 */
[--C-:B-1----:R-:W-:Y:S01]  /*a910*/  IMAD.WIDE R18, R26, 0x2, R4.reuse ;  /* 0x000000021a127825 */ /* 0x102fe200078e0204 */
[----:B------:R0:W-:Y:S03]  /*a920*/  STL.64 [R1+0xf38], R20 ;  /* 0x000f381401007387 */ /* 0x0001e60000100a00 */
[----:B------:R-:W-:Y:S01]  /*a930*/  IMAD.WIDE R22, R27, 0x2, R4 ;  /* 0x000000021b167825 */ /* 0x000fe200078e0204 */
[----:B------:R1:W-:Y:S03]  /*a940*/  STL.64 [R1+0xf30], R18 ;  /* 0x000f301201007387 */ /* 0x0003e60000100a00 */
[----:B------:R-:W-:Y:S02]  /*a950*/  IMAD R28, R13, 0x27, RZ ;  /* 0x000000270d1c7824 */ /* 0x000fe400078e02ff */
[--C-:B0-----:R-:W-:Y:S01]  /*a960*/  IMAD.WIDE R20, R27, 0x2, R6.reuse ;  /* 0x000000021b147825 */ /* 0x101fe200078e0206 */
        /* <DEDUP_REMOVED lines=8> */
[----:B------:R1:W-:Y:S04]  /*a9f0*/  STL.64 [R1+0xf10], R22 ;  /* 0x000f101601007387 */ /* 0x0003e80000100a00 */
[----:B------:R-:W4:Y:S01]  /*aa00*/  LDL.LU R11, [R1+0x28] ;  /* 0x00002800010b7983 */ /* 0x000f220000300800 */
[----:B0-----:R-:W-:-:S04]  /*aa10*/  IMAD.WIDE R20, R29, 0x2, R6 ;  /* 0x000000021d147825 */ /* 0x001fc800078e0206 */
[----:B-1----:R-:W-:Y:S01]  /*aa20*/  IMAD.WIDE R22, R29, 0x2, R4 ;  /* 0x000000021d167825 */ /* 0x002fe200078e0204 */
[----:B------:R2:W-:Y:S04]  /*aa30*/  STL.64 [R1+0xf08], R20 ;  /* 0x000f081401007387 */ /* 0x0005e80000100a00 */
[----:B------:R0:W-:Y:S01]  /*aa40*/  STL.64 [R1+0xf00], R22 ;  /* 0x000f001601007387 */ /* 0x0001e20000100a00 */
[----:B--2---:R-:W-:-:S04]  /*aa50*/  IMAD.WIDE R20, R10, 0x2, R6 ;  /* 0x000000020a147825 */ /* 0x004fc800078e0206 */
[----:B0-----:R-:W-:Y:S02]  /*aa60*/  IMAD.WIDE R22, R10, 0x2, R4 ;  /* 0x000000020a167825 */ /* 0x001fe400078e0204 */
[----:B------:R-:W2:Y:S04]  /*aa70*/  LDL.LU R10, [R1+0x2c] ;  /* 0x00002c00010a7983 */ /* 0x000ea80000300800 */
[----:B------:R3:W-:Y:S04]  /*aa80*/  STL.64 [R1+0xef8], R20 ;  /* 0x000ef81401007387 */ /* 0x0007e80000100a00 */
[----:B------:R0:W-:Y:S01]  /*aa90*/  STL.64 [R1+0xef0], R22 ;  /* 0x000ef01601007387 */ /* 0x0001e20000100a00 */
[----:B---3--:R-:W-:-:S04]  /*aaa0*/  IMAD.WIDE R20, R9, 0x2, R6 ;  /* 0x0000000209147825 */ /* 0x008fc800078e0206 */
[----:B0-----:R-:W-:Y:S02]  /*aab0*/  IMAD.WIDE R22, R9, 0x2, R4 ;  /* 0x0000000209167825 */ /* 0x001fe400078e0204 */
[----:B------:R-:W3:Y:S04]  /*aac0*/  LDL.LU R9, [R1+0x30] ;  /* 0x0000300001097983 */ /* 0x000ee80000300800 */
[----:B------:R4:W-:Y:S04]  /*aad0*/  STL.64 [R1+0xee8], R20 ;  /* 0x000ee81401007387 */ /* 0x0009e80000100a00 */
[----:B------:R0:W-:Y:S01]  /*aae0*/  STL.64 [R1+0xee0], R22 ;  /* 0x000ee01601007387 */ /* 0x0001e20000100a00 */
[----:B----4-:R-:W-:-:S04]  /*aaf0*/  IMAD.WIDE R20, R8, 0x2, R6 ;  /* 0x0000000208147825 */ /* 0x010fc800078e0206 */
[----:B0-----:R-:W-:Y:S02]  /*ab00*/  IMAD.WIDE R22, R8, 0x2, R4 ;  /* 0x0000000208167825 */ /* 0x001fe400078e0204 */
[----:B------:R-:W4:Y:S04]  /*ab10*/  LDL.LU R8, [R1+0x34] ;  /* 0x0000340001087983 */ /* 0x000f280000300800 */
[----:B------:R0:W-:Y:S04]  /*ab20*/  STL.64 [R1+0xed8], R20 ;  /* 0x000ed81401007387 */ /* 0x0001e80000100a00 */
[----:B------:R1:W-:Y:S01]  /*ab30*/  STL.64 [R1+0xed0], R22 ;  /* 0x000ed01601007387 */ /* 0x0003e20000100a00 */
[----:B0-----:R-:W-:-:S04]  /*ab40*/  IMAD.WIDE R20, R16, 0x2, R6 ;  /* 0x0000000210147825 */ /* 0x001fc800078e0206 */
[----:B-1----:R-:W-:Y:S02]  /*ab50*/  IMAD.WIDE R22, R16, 0x2, R4 ;  /* 0x0000000210167825 */ /* 0x002fe400078e0204 */
        /* <DEDUP_REMOVED lines=82> */
[----:B------:R1:W-:Y:S04]  /*b080*/  STL.64 [R1+0xda8], R22 ;  /* 0x000da81601007387 */ /* 0x0003e80000100a00 */
[----:B------:R-:W4:Y:S01]  /*b090*/  LDL.LU R19, [R1+0x7c] ;  /* 0x00007c0001137983 */ /* 0x000f220000300800 */
[----:B0-----:R-:W-:-:S04]  /*b0a0*/  IMAD.WIDE R20, R17, 0x2, R6 ;  /* 0x0000000211147825 */ /* 0x001fc800078e0206 */
[----:B-1----:R-:W-:Y:S01]  /*b0b0*/  IMAD.WIDE R22, R17, 0x2, R4 ;  /* 0x0000000211167825 */ /* 0x002fe200078e0204 */
        /* <DEDUP_REMOVED lines=36> */
[----:B------:R-:W4:Y:S04]  /*b300*/  LDL.LU R15, [R1+0x9c] ;  /* 0x00009c00010f7983 */ /* 0x000f280000300800 */
[----:B------:R1:W-:Y:S01]  /*b310*/  STL.64 [R1+0xd28], R22 ;  /* 0x000d281601007387 */ /* 0x0003e20000100a00 */
        /* <DEDUP_REMOVED lines=11> */
[--C-:B-1----:R-:W-:Y:S01]  /*b3d0*/  IMAD.WIDE R22, R18, 0x2, R4.reuse ;  /* 0x0000000212167825 */ /* 0x102fe200078e0204 */
[----:B------:R0:W-:Y:S04]  /*b3e0*/  STL.64 [R1+0xd00], R20 ;  /* 0x000d001401007387 */ /* 0x0001e80000100a00 */
[----:B------:R-:W4:Y:S01]  /*b3f0*/  LDL.LU R18, [R1+0xa8] ;  /* 0x0000a80001127983 */ /* 0x000f220000300800 */
[----:B------:R-:W-:-:S03]  /*b400*/  IMAD.WIDE R24, R19, 0x2, R4 ;  /* 0x0000000213187825 */ /* 0x000fc600078e0204 */
[----:B------:R1:W-:Y:S01]  /*b410*/  STL.64 [R1+0xcf8], R22 ;  /* 0x000cf81601007387 */ /* 0x0003e20000100a00 */
[----:B0-----:R-:W-:-:S05]  /*b420*/  IMAD.WIDE R20, R19, 0x2, R6 ;  /* 0x0000000213147825 */ /* 0x001fca00078e0206 */
[----:B------:R0:W-:Y:S04]  /*b430*/  STL.64 [R1+0xcf0], R20 ;  /* 0x000cf01401007387 */ /* 0x0001e80000100a00 */
[----:B------:R-:W-:Y:S01]  /*b440*/  STL.64 [R1+0xcd0], R24 ;  /* 0x000cd01801007387 */ /* 0x000fe20000100a00 */
[----:B-1----:R-:W-:-:S04]  /*b450*/  IMAD.WIDE R22, R11, 0x2, R6 ;  /* 0x000000020b167825 */ /* 0x002fc800078e0206 */
[----:B0-----:R-:W-:Y:S02]  /*b460*/  IMAD.WIDE R20, R11, 0x2, R4 ;  /* 0x000000020b147825 */ /* 0x001fe400078e0204 */
        /* <DEDUP_REMOVED lines=20> */
[----:B------:R-:W4:Y:S02]  /*b5b0*/  LDL.LU R17, [R1+0xbc] ;  /* 0x0000bc0001117983 */ /* 0x000f240000300800 */
[C---:B------:R-:W-:Y:S02]  /*b5c0*/  IMAD.WIDE R24, R16.reuse, 0x2, R6 ;  /* 0x0000000210187825 */ /* 0x040fe400078e0206 */
[----:B------:R-:W-:Y:S04]  /*b5d0*/  STL.64 [R1+0xc88], R22 ;  /* 0x000c881601007387 */ /* 0x000fe80000100a00 */
[----:B------:R0:W-:Y:S04]  /*b5e0*/  STL.64 [R1+0xc80], R20 ;  /* 0x000c801401007387 */ /* 0x0001e80000100a00 */
[----:B------:R-:W-:Y:S01]  /*b5f0*/  STL.64 [R1+0xc78], R24 ;  /* 0x000c781801007387 */ /* 0x000fe20000100a00 */
[----:B0-----:R-:W-:-:S03]  /*b600*/  IMAD.WIDE R20, R16, 0x2, R4 ;  /* 0x0000000210147825 */ /* 0x001fc600078e0204 */
[----:B------:R-:W4:Y:S01]  /*b610*/  LDL.LU R16, [R1+0xc0] ;  /* 0x0000c00001107983 */ /* 0x000f220000300800 */
[----:B------:R-:W-:-:S03]  /*b620*/  IMAD.WIDE R22, R3, 0x2, R6 ;  /* 0x0000000203167825 */ /* 0x000fc600078e0206 */
[----:B------:R0:W-:Y:S04]  /*b630*/  STL.64 [R1+0xc70], R20 ;  /* 0x000c701401007387 */ /* 0x0001e80000100a00 */
[----:B------:R1:W-:Y:S01]  /*b640*/  STL.64 [R1+0xc68], R22 ;  /* 0x000c681601007387 */ /* 0x0003e20000100a00 */
[----:B0-----:R-:W-:-:S03]  /*b650*/  IMAD.WIDE R20, R3, 0x2, R4 ;  /* 0x0000000203147825 */ /* 0x001fc600078e0204 */
[----:B------:R-:W4:Y:S01]  /*b660*/  LDL.LU R3, [R1+0xc4] ;  /* 0x0000c40001037983 */ /* 0x000f220000300800 */
[----:B-1----:R-:W-:-:S03]  /*b670*/  IMAD.WIDE R22, R15, 0x2, R6 ;  /* 0x000000020f167825 */ /* 0x002fc600078e0206 */
[----:B------:R0:W-:Y:S04]  /*b680*/  STL.64 [R1+0xc60], R20 ;  /* 0x000c601401007387 */ /* 0x0001e80000100a00 */
[----:B------:R1:W-:Y:S01]  /*b690*/  STL.64 [R1+0xc58], R22 ;  /* 0x000c581601007387 */ /* 0x0003e20000100a00 */
[----:B0-----:R-:W-:-:S03]  /*b6a0*/  IMAD.WIDE R20, R15, 0x2, R4 ;  /* 0x000000020f147825 */ /* 0x001fc600078e0204 */
[----:B------:R-:W4:Y:S04]  /*b6b0*/  LDL.LU R15, [R1+0xc8] ;  /* 0x0000c800010f7983 */ /* 0x000f280000300800 */
[----:B------:R0:W-:Y:S01]  /*b6c0*/  STL.64 [R1+0xc50], R20 ;  /* 0x000c501401007387 */ /* 0x0001e20000100a00 */
[----:B-1----:R-:W-:-:S05]  /*b6d0*/  IMAD.WIDE R22, R14, 0x2, R6 ;  /* 0x000000020e167825 */ /* 0x002fca00078e0206 */
[----:B------:R1:W-:Y:S01]  /*b6e0*/  STL.64 [R1+0xc48], R22 ;  /* 0x000c481601007387 */ /* 0x0003e20000100a00 */
[----:B0-----:R-:W-:-:S03]  /*b6f0*/  IMAD.WIDE R20, R14, 0x2, R4 ;  /* 0x000000020e147825 */ /* 0x001fc600078e0204 */
[----:B------:R-:W4:Y:S04]  /*b700*/  LDL.LU R14, [R1+0xcc] ;  /* 0x0000cc00010e7983 */ /* 0x000f280000300800 */
[----:B------:R0:W-:Y:S01]  /*b710*/  STL.64 [R1+0xc40], R20 ;  /* 0x000c401401007387 */ /* 0x0001e20000100a00 */
[----:B-1----:R-:W-:-:S04]  /*b720*/  IMAD.WIDE R22, R12, 0x2, R6 ;  /* 0x000000020c167825 */ /* 0x002fc800078e0206 */
[----:B0-----:R-:W-:Y:S01]  /*b730*/  IMAD.WIDE R20, R12, 0x2, R4 ;  /* 0x000000020c147825 */ /* 0x001fe200078e0204 */
        /* <DEDUP_REMOVED lines=17> */
[----:B------:R0:W-:Y:S04]  /*b850*/  STL.64 [R1+0xc00], R20 ;  /* 0x000c001401007387 */ /* 0x0001e80000100a00 */
[----:B------:R-:W2:Y:S01]  /*b860*/  LDL.LU R18, [R1+0xe0] ;  /* 0x0000e00001127983 */ /* 0x000ea20000300800 */
[----:B---3--:R-:W-:-:S04]  /*b870*/  IMAD.WIDE R22, R9, 0x2, R6 ;  /* 0x0000000209167825 */ /* 0x008fc800078e0206 */
[----:B0-----:R-:W-:Y:S01]  /*b880*/  IMAD.WIDE R20, R9, 0x2, R4 ;  /* 0x0000000209147825 */ /* 0x001fe200078e0204 */
[----:B------:R4:W-:Y:S04]  /*b890*/  STL.64 [R1+0xbf8], R22 ;  /* 0x000bf81601007387 */ /* 0x0009e80000100a00 */
[----:B------:R-:W3:Y:S04]  /*b8a0*/  LDL.LU R9, [R1+0xe4] ;  /* 0x0000e40001097983 */ /* 0x000ee80000300800 */
[----:B------:R0:W-:Y:S01]  /*b8b0*/  STL.64 [R1+0xbf0], R20 ;  /* 0x000bf01401007387 */ /* 0x0001e20000100a00 */
[----:B----4-:R-:W-:-:S04]  /*b8c0*/  IMAD.WIDE R22, R8, 0x2, R6 ;  /* 0x0000000208167825 */ /* 0x010fc800078e0206 */
        /* <DEDUP_REMOVED lines=26> */
[----:B------:R-:W4:Y:S02]  /*ba70*/  LDL.LU R14, [R1+0xfc] ;  /* 0x0000fc00010e7983 */ /* 0x000f240000300800 */
[C---:B------:R-:W-:Y:S02]  /*ba80*/  IMAD.WIDE R24, R12.reuse, 0x2, R6 ;  /* 0x000000020c187825 */ /* 0x040fe400078e0206 */
[----:B------:R0:W-:Y:S04]  /*ba90*/  STL.64 [R1+0xb98], R22 ;  /* 0x000b981601007387 */ /* 0x0001e80000100a00 */
[----:B------:R1:W-:Y:S04]  /*baa0*/  STL.64 [R1+0xb90], R20 ;  /* 0x000b901401007387 */ /* 0x0003e80000100a00 */
[----:B------:R1:W-:Y:S01]  /*bab0*/  STL.64 [R1+0xb88], R24 ;  /* 0x000b881801007387 */ /* 0x0003e20000100a00 */
[----:B0-----:R-:W-:-:S03]  /*bac0*/  IMAD.WIDE R22, R12, 0x2, R4 ;  /* 0x000000020c167825 */ /* 0x001fc600078e0204 */
[----:B------:R-:W4:Y:S04]  /*bad0*/  LDL.LU R12, [R1+0x100] ;  /* 0x00010000010c7983 */ /* 0x000f280000300800 */
[----:B------:R0:W-:Y:S01]  /*bae0*/  STL.64 [R1+0xb80], R22 ;  /* 0x000b801601007387 */ /* 0x0001e20000100a00 */
[----:B-1----:R-:W-:-:S04]  /*baf0*/  IMAD.WIDE R20, R19, 0x2, R6 ;  /* 0x0000000213147825 */ /* 0x002fc800078e0206 */
[----:B------:R-:W-:Y:S01]  /*bb00*/  IMAD.WIDE R24, R19, 0x2, R4 ;  /* 0x0000000213187825 */ /* 0x000fe200078e0204 */
        /* <DEDUP_REMOVED lines=8> */
[----:B0-----:R-:W-:Y:S01]  /*bb90*/  IMAD.WIDE R22, R10, 0x2, R4 ;  /* 0x000000020a167825 */ /* 0x001fe200078e0204 */
[----:B------:R-:W-:Y:S04]  /*bba0*/  STL.64 [R1+0xb40], R24 ;  /* 0x000b401801007387 */ /* 0x000fe80000100a00 */
[----:B------:R-:W2:Y:S01]  /*bbb0*/  LDL.LU R10, [R1+0x108] ;  /* 0x00010800010a7983 */ /* 0x000ea20000300800 */
[----:B-1----:R-:W-:-:S03]  /*bbc0*/  IMAD.WIDE R20, R18, 0x2, R6 ;  /* 0x0000000212147825 */ /* 0x002fc600078e0206 */
[----:B------:R0:W-:Y:S04]  /*bbd0*/  STL.64 [R1+0xb38], R22 ;  /* 0x000b381601007387 */ /* 0x0001e80000100a00 */
[----:B------:R3:W-:Y:S01]  /*bbe0*/  STL.64 [R1+0xb30], R20 ;  /* 0x000b301401007387 */ /* 0x0007e20000100a00 */
[----:B0-----:R-:W-:-:S04]  /*bbf0*/  IMAD.WIDE R22, R18, 0x2, R4 ;  /* 0x0000000212167825 */ /* 0x001fc800078e0204 */
[C---:B---3--:R-:W-:Y:S01]  /*bc00*/  IMAD.WIDE R20, R9.reuse, 0x2, R6 ;  /* 0x0000000209147825 */ /* 0x048fe200078e0206 */
[----:B------:R4:W-:Y:S03]  /*bc10*/  STL.64 [R1+0xb28], R22 ;  /* 0x000b281601007387 */ /* 0x0009e60000100a00 */
[----:B------:R-:W-:Y:S02]  /*bc20*/  IMAD.WIDE R18, R9, 0x2, R4 ;  /* 0x0000000209127825 */ /* 0x000fe400078e0204 */
[----:B------:R-:W3:Y:S04]  /*bc30*/  LDL.LU R9, [R1+0x10c] ;  /* 0x00010c0001097983 */ /* 0x000ee80000300800 */
[----:B------:R0:W-:Y:S04]  /*bc40*/  STL.64 [R1+0xb20], R20 ;  /* 0x000b201401007387 */ /* 0x0001e80000100a00 */
[----:B------:R1:W-:Y:S01]  /*bc50*/  STL.64 [R1+0xb18], R18 ;  /* 0x000b181201007387 */ /* 0x0003e20000100a00 */
[----:B----4-:R-:W-:-:S04]  /*bc60*/  IMAD.WIDE R22, R8, 0x2, R6 ;  /* 0x0000000208167825 */ /* 0x010fc800078e0206 */
[----:B0-----:R-:W-:Y:S01]  /*bc70*/  IMAD.WIDE R20, R8, 0x2, R4 ;  /* 0x0000000208147825 */ /* 0x001fe200078e0204 */
[----:B------:R0:W-:Y:S04]  /*bc80*/  STL.64 [R1+0xb10], R22 ;  /* 0x000b101601007387 */ /* 0x0001e80000100a00 */
[----:B------:R-:W4:Y:S04]  /*bc90*/  LDL.LU R8, [R1+0x110] ;  /* 0x0001100001087983 */ /* 0x000f280000300800 */
[----:B------:R0:W-:Y:S01]  /*bca0*/  STL.64 [R1+0xb08], R20 ;  /* 0x000b081401007387 */ /* 0x0001e20000100a00 */
[----:B-1----:R-:W-:-:S04]  /*bcb0*/  IMAD.WIDE R18, R17, 0x2, R6 ;  /* 0x0000000211127825 */ /* 0x002fc800078e0206 */
[----:B0-----:R-:W-:Y:S01]  /*bcc0*/  IMAD.WIDE R22, R17, 0x2, R4 ;  /* 0x0000000211167825 */ /* 0x001fe200078e0204 */
[----:B------:R-:W-:Y:S04]  /*bcd0*/  STL.64 [R1+0xb00], R18 ;  /* 0x000b001201007387 */ /* 0x000fe80000100a00 */
[----:B------:R0:W-:Y:S01]  /*bce0*/  STL.64 [R1+0xaf8], R22 ;  /* 0x000af81601007387 */ /* 0x0001e20000100a00 */
[----:B------:R-:W-:-:S03]  /*bcf0*/  IMAD.WIDE R20, R16, 0x2, R6 ;  /* 0x0000000210147825 */ /* 0x000fc600078e0206 */
[----:B0-----:R-:W4:Y:S01]  /*bd00*/  LDL.LU R23, [R1+0x114] ;  /* 0x0001140001177983 */ /* 0x001f220000300800 */
[----:B------:R-:W-:-:S03]  /*bd10*/  IMAD.WIDE R18, R16, 0x2, R4 ;  /* 0x0000000210127825 */ /* 0x000fc600078e0204 */
[----:B------:R-:W-:Y:S04]  /*bd20*/  STL.64 [R1+0xaf0], R20 ;  /* 0x000af01401007387 */ /* 0x000fe80000100a00 */
[----:B------:R0:W-:Y:S01]  /*bd30*/  STL.64 [R1+0xae8], R18 ;  /* 0x000ae81201007387 */ /* 0x0001e20000100a00 */
[----:B------:R-:W-:-:S04]  /*bd40*/  IMAD.WIDE R16, R3, 0x2, R6 ;  /* 0x0000000203107825 */ /* 0x000fc800078e0206 */
        /* <DEDUP_REMOVED lines=11> */
[----:B------:R-:W-:Y:S01]  /*be00*/  IMAD.WIDE R14, R14, 0x2, R4 ;  /* 0x000000020e0e7825 */ /* 0x000fe200078e0204 */
[----:B------:R0:W-:Y:S04]  /*be10*/  STL.64 [R1+0xac0], R16 ;  /* 0x000ac01001007387 */ /* 0x0001e80000100a00 */
[----:B------:R-:W4:Y:S04]  /*be20*/  LDL.LU R20, [R1+0x124] ;  /* 0x0001240001147983 */ /* 0x000f280000300800 */
[----:B------:R0:W-:Y:S04]  /*be30*/  STL.64 [R1+0xab8], R14 ;  /* 0x000ab80e01007387 */ /* 0x0001e80000100a00 */
[----:B-1----:R-:W4:Y:S01]  /*be40*/  LDL.LU R19, [R1+0x128] ;  /* 0x0001280001137983 */ /* 0x002f220000300800 */
[----:B0-----:R-:W-:-:S04]  /*be50*/  IMAD.WIDE R16, R12, 0x2, R6 ;  /* 0x000000020c107825 */ /* 0x001fc800078e0206 */
[----:B------:R-:W-:Y:S01]  /*be60*/  IMAD.WIDE R14, R12, 0x2, R4 ;  /* 0x000000020c0e7825 */ /* 0x000fe200078e0204 */
[----:B------:R0:W-:Y:S04]  /*be70*/  STL.64 [R1+0xab0], R16 ;  /* 0x000ab01001007387 */ /* 0x0001e80000100a00 */
[----:B------:R-:W4:Y:S04]  /*be80*/  LDL.LU R18, [R1+0x12c] ;  /* 0x00012c0001127983 */ /* 0x000f280000300800 */
[----:B------:R1:W-:Y:S04]  /*be90*/  STL.64 [R1+0xaa8], R14 ;  /* 0x000aa80e01007387 */ /* 0x0003e80000100a00 */
[----:B0-----:R-:W4:Y:S01]  /*bea0*/  LDL.LU R17, [R1+0x130] ;  /* 0x0001300001117983 */ /* 0x001f220000300800 */
[----:B------:R-:W-:-:S04]  /*beb0*/  IMAD.WIDE R24, R11, 0x2, R6 ;  /* 0x000000020b187825 */ /* 0x000fc800078e0206 */
[----:B-1----:R-:W-:Y:S01]  /*bec0*/  IMAD.WIDE R14, R11, 0x2, R4 ;  /* 0x000000020b0e7825 */ /* 0x002fe200078e0204 */
[----:B------:R-:W-:Y:S04]  /*bed0*/  STL.64 [R1+0xaa0], R24 ;  /* 0x000aa01801007387 */ /* 0x000fe80000100a00 */
[----:B------:R-:W4:Y:S04]  /*bee0*/  LDL.LU R16, [R1+0x134] ;  /* 0x0001340001107983 */ /* 0x000f280000300800 */
[----:B------:R0:W-:Y:S04]  /*bef0*/  STL.64 [R1+0xa98], R14 ;  /* 0x000a980e01007387 */ /* 0x0001e80000100a00 */
[----:B0-----:R-:W4:Y:S01]  /*bf00*/  LDL.LU R15, [R1+0x138] ;  /* 0x00013800010f7983 */ /* 0x001f220000300800 */
[----:B--2---:R-:W-:-:S04]  /*bf10*/  IMAD.WIDE R26, R10, 0x2, R6 ;  /* 0x000000020a1a7825 */ /* 0x004fc800078e0206 */
[----:B------:R-:W-:Y:S01]  /*bf20*/  IMAD.WIDE R24, R10, 0x2, R4 ;  /* 0x000000020a187825 */ /* 0x000fe200078e0204 */
[----:B------:R0:W-:Y:S04]  /*bf30*/  STL.64 [R1+0xa90], R26 ;  /* 0x000a901a01007387 */ /* 0x0001e80000100a00 */
[----:B------:R-:W2:Y:S04]  /*bf40*/  LDL.LU R14, [R1+0x13c] ;  /* 0x00013c00010e7983 */ /* 0x000ea80000300800 */
[----:B------:R-:W-:Y:S04]  /*bf50*/  STL.64 [R1+0xa88], R24 ;  /* 0x000a881801007387 */ /* 0x000fe80000100a00 */
[----:B------:R-:W2:Y:S01]  /*bf60*/  LDL.LU R12, [R1+0x140] ;  /* 0x00014000010c7983 */ /* 0x000ea20000300800 */
[----:B---3--:R-:W-:-:S04]  /*bf70*/  IMAD.WIDE R10, R9, 0x2, R6 ;  /* 0x00000002090a7825 */ /* 0x008fc800078e0206 */
[----:B0-----:R-:W-:Y:S01]  /*bf80*/  IMAD.WIDE R26, R9, 0x2, R4 ;  /* 0x00000002091a7825 */ /* 0x001fe200078e0204 */
[----:B------:R0:W-:Y:S04]  /*bf90*/  STL.64 [R1+0xa80], R10 ;  /* 0x000a800a01007387 */ /* 0x0001e80000100a00 */
[----:B0-----:R-:W3:Y:S01]  /*bfa0*/  LDL.LU R11, [R1+0x144] ;  /* 0x00014400010b7983 */ /* 0x001ee20000300800 */
[----:B----4-:R-:W-:-:S03]  /*bfb0*/  IMAD.WIDE R24, R8, 0x2, R6 ;  /* 0x0000000208187825 */ /* 0x010fc600078e0206 */
[----:B------:R0:W-:Y:S04]  /*bfc0*/  STL.64 [R1+0xa78], R26 ;  /* 0x000a781a01007387 */ /* 0x0001e80000100a00 */
[----:B------:R-:W4:Y:S04]  /*bfd0*/  LDL.LU R10, [R1+0x148] ;  /* 0x00014800010a7983 */ /* 0x000f280000300800 */
[----:B------:R1:W-:Y:S01]  /*bfe0*/  STL.64 [R1+0xa70], R24 ;  /* 0x000a701801007387 */ /* 0x0003e20000100a00 */
[----:B0-----:R-:W-:-:S03]  /*bff0*/  IMAD.WIDE R26, R8, 0x2, R4 ;  /* 0x00000002081a7825 */ /* 0x001fc600078e0204 */
[----:B------:R-:W4:Y:S04]  /*c000*/  LDL.LU R9, [R1+0x14c] ;  /* 0x00014c0001097983 */ /* 0x000f280000300800 */
[----:B------:R0:W-:Y:S04]  /*c010*/  STL.64 [R1+0xa68], R26 ;  /* 0x000a681a01007387 */ /* 0x0001e80000100a00 */
[----:B------:R-:W4:Y:S01]  /*c020*/  LDL.LU R8, [R1+0x150] ;  /* 0x0001500001087983 */ /* 0x000f220000300800 */
[----:B-1----:R-:W-:-:S04]  /*c030*/  IMAD.WIDE R24, R23, 0x2, R6 ;  /* 0x0000000217187825 */ /* 0x002fc800078e0206 */
[----:B------:R-:W-:Y:S01]  /*c040*/  IMAD.WIDE R28, R23, 0x2, R4 ;  /* 0x00000002171c7825 */ /* 0x000fe200078e0204 */
[----:B------:R1:W-:Y:S04]  /*c050*/  STL.64 [R1+0xa60], R24 ;  /* 0x000a601801007387 */ /* 0x0003e80000100a00 */
[----:B------:R-:W-:Y:S01]  /*c060*/  STL.64 [R1+0xa58], R28 ;  /* 0x000a581c01007387 */ /* 0x000fe20000100a00 */
[----:B0-----:R-:W-:-:S04]  /*c070*/  IMAD.WIDE R26, R3, 0x2, R6 ;  /* 0x00000002031a7825 */ /* 0x001fc800078e0206 */
[----:B-1----:R-:W-:Y:S02]  /*c080*/  IMAD.WIDE R24, R3, 0x2, R4 ;  /* 0x0000000203187825 */ /* 0x002fe400078e0204 */
[----:B------:R-:W4:Y:S04]  /*c090*/  LDL.LU R3, [R1+0x154] ;  /* 0x0001540001037983 */ /* 0x000f280000300800 */
        /* <DEDUP_REMOVED lines=10> */
[----:B------:R-:W-:Y:S03]  /*c140*/  STL.64 [R1+0xa28], R26 ;  /* 0x000a281a01007387 */ /* 0x000fe60000100a00 */
[----:B------:R-:W-:Y:S01]  /*c150*/  IMAD.WIDE R22, R20, 0x2, R4 ;  /* 0x0000000214167825 */ /* 0x000fe200078e0204 */
        /* <DEDUP_REMOVED lines=12> */
[----:B0-----:R-:W-:-:S05]  /*c220*/  IMAD.WIDE R22, R17, 0x2, R4 ;  /* 0x0000000211167825 */ /* 0x001fca00078e0204 */
[----:B------:R-:W-:Y:S01]  /*c230*/  STL.64 [R1+0x9e8], R22 ;  /* 0x0009e81601007387 */ /* 0x000fe20000100a00 */
[----:B-1----:R-:W-:-:S04]  /*c240*/  IMAD.WIDE R20, R16, 0x2, R6 ;  /* 0x0000000210147825 */ /* 0x002fc800078e0206 */
[----:B------:R-:W-:Y:S01]  /*c250*/  IMAD.WIDE R18, R16, 0x2, R4 ;  /* 0x0000000210127825 */ /* 0x000fe200078e0204 */
[----:B------:R0:W-:Y:S04]  /*c260*/  STL.64 [R1+0x9e0], R20 ;  /* 0x0009e01401007387 */ /* 0x0001e80000100a00 */
[----:B------:R2:W-:Y:S01]  /*c270*/  STL.64 [R1+0x9d8], R18 ;  /* 0x0009d81201007387 */ /* 0x0005e20000100a00 */
[----:B------:R-:W-:-:S04]  /*c280*/  IMAD.WIDE R16, R15, 0x2, R6 ;  /* 0x000000020f107825 */ /* 0x000fc800078e0206 */
[----:B0-----:R-:W-:Y:S01]  /*c290*/  IMAD.WIDE R20, R15, 0x2, R4 ;  /* 0x000000020f147825 */ /* 0x001fe200078e0204 */
[----:B------:R0:W-:Y:S04]  /*c2a0*/  STL.64 [R1+0x9d0], R16 ;  /* 0x0009d01001007387 */ /* 0x0001e80000100a00 */
[----:B------:R-:W-:Y:S01]  /*c2b0*/  STL.64 [R1+0x9c8], R20 ;  /* 0x0009c81401007387 */ /* 0x000fe20000100a00 */
[----:B------:R-:W-:Y:S01]  /*c2c0*/  IMAD R13, R13, 0x7e, RZ ;  /* 0x0000007e0d0d7824 */ /* 0x000fe200078e02ff */
[----:B------:R-:W-:Y:S01]  /*c2d0*/  MOV R2, RZ ;  /* 0x000000ff00027202 */ /* 0x000fe20000000f00 */
[----:B------:R-:W-:Y:S01]  /*c2e0*/  IMAD.MOV.U32 R0, RZ, RZ, RZ ;  /* 0x000000ffff007224 */ /* 0x000fe200078e00ff */
[----:B------:R-:W-:Y:S01]  /*c2f0*/  UMOV UR4, URZ ;  /* 0x0000003f00047c82 */ /* 0x000fe20008000000 */
[----:B--2---:R-:W-:-:S04]  /*c300*/  IMAD.WIDE R18, R14, 0x2, R6 ;  /* 0x000000020e127825 */ /* 0x004fc800078e0206 */
[----:B0-----:R-:W-:Y:S01]  /*c310*/  IMAD.WIDE R16, R14, 0x2, R4 ;  /* 0x000000020e107825 */ /* 0x001fe200078e0204 */
[----:B------:R0:W-:Y:S03]  /*c320*/  STL.64 [R1+0x9c0], R18 ;  /* 0x0009c01201007387 */ /* 0x0001e60000100a00 */
[C---:B------:R-:W-:Y:S01]  /*c330*/  IMAD.WIDE R14, R12.reuse, 0x2, R6 ;  /* 0x000000020c0e7825 */ /* 0x040fe200078e0206 */
[----:B------:R3:W-:Y:S04]  /*c340*/  STL.64 [R1+0x9a0], R16 ;  /* 0x0009a01001007387 */ /* 0x0007e80000100a00 */
[----:B------:R1:W-:Y:S01]  /*c350*/  STL.64 [R1+0x998], R14 ;  /* 0x0009980e01007387 */ /* 0x0003e20000100a00 */
[----:B0-----:R-:W-:-:S05]  /*c360*/  IMAD.WIDE R18, R12, 0x2, R4 ;  /* 0x000000020c127825 */ /* 0x001fca00078e0204 */
[----:B------:R4:W-:Y:S01]  /*c370*/  STL.64 [R1+0x990], R18 ;  /* 0x0009901201007387 */ /* 0x0009e20000100a00 */
[----:B---3--:R-:W-:-:S04]  /*c380*/  IMAD.WIDE R16, R11, 0x2, R6 ;  /* 0x000000020b107825 */ /* 0x008fc800078e0206 */
[----:B-1----:R-:W-:Y:S01]  /*c390*/  IMAD.WIDE R14, R11, 0x2, R4 ;  /* 0x000000020b0e7825 */ /* 0x002fe200078e0204 */
[----:B------:R0:W-:Y:S03]  /*c3a0*/  STL.64 [R1+0x988], R16 ;  /* 0x0009881001007387 */ /* 0x0001e60000100a00 */
[C---:B----4-:R-:W-:Y:S01]  /*c3b0*/  IMAD.WIDE R18, R10.reuse, 0x2, R6 ;  /* 0x000000020a127825 */ /* 0x050fe200078e0206 */
[----:B------:R1:W-:Y:S03]  /*c3c0*/  STL.64 [R1+0x980], R14 ;  /* 0x0009800e01007387 */ /* 0x0003e60000100a00 */
[--C-:B0-----:R-:W-:Y:S01]  /*c3d0*/  IMAD.WIDE R16, R10, 0x2, R4.reuse ;  /* 0x000000020a107825 */ /* 0x101fe200078e0204 */
[----:B------:R-:W-:Y:S03]  /*c3e0*/  STL.64 [R1+0x978], R18 ;  /* 0x0009781201007387 */ /* 0x000fe60000100a00 */
[----:B------:R-:W-:-:S04]  /*c3f0*/  IMAD.WIDE R10, R9, 0x2, R4 ;  /* 0x00000002090a7825 */ /* 0x000fc800078e0204 */
[--C-:B-1----:R-:W-:Y:S01]  /*c400*/  IMAD.WIDE R14, R9, 0x2, R6.reuse ;  /* 0x00000002090e7825 */ /* 0x102fe200078e0206 */
[----:B------:R0:W-:Y:S04]  /*c410*/  STL.64 [R1+0x970], R16 ;  /* 0x0009701001007387 */ /* 0x0001e80000100a00 */
[----:B------:R1:W-:Y:S04]  /*c420*/  STL.64 [R1+0x968], R14 ;  /* 0x0009680e01007387 */ /* 0x0003e80000100a00 */
[----:B------:R2:W-:Y:S01]  /*c430*/  STL.64 [R1+0x960], R10 ;  /* 0x0009600a01007387 */ /* 0x0005e20000100a00 */
[----:B0-----:R-:W-:-:S04]  /*c440*/  IMAD.WIDE R16, R8, 0x2, R6 ;  /* 0x0000000208107825 */ /* 0x001fc800078e0206 */
[----:B-1----:R-:W-:Y:S01]  /*c450*/  IMAD.WIDE R14, R8, 0x2, R4 ;  /* 0x00000002080e7825 */ /* 0x002fe200078e0204 */
[----:B------:R0:W-:Y:S03]  /*c460*/  STL.64 [R1+0x958], R16 ;  /* 0x0009581001007387 */ /* 0x0001e60000100a00 */
[C---:B--2---:R-:W-:Y:S01]  /*c470*/  IMAD.WIDE R10, R13.reuse, 0x2, R6 ;  /* 0x000000020d0a7825 */ /* 0x044fe200078e0206 */
[----:B------:R0:W-:Y:S03]  /*c480*/  STL.64 [R1+0x950], R14 ;  /* 0x0009500e01007387 */ /* 0x0001e60000100a00 */
[----:B------:R-:W-:Y:S01]  /*c490*/  IMAD.WIDE R8, R13, 0x2, R4 ;  /* 0x000000020d087825 */ /* 0x000fe200078e0204 */
[----:B------:R0:W-:Y:S04]  /*c4a0*/  STL.64 [R1+0x948], R10 ;  /* 0x0009480a01007387 */ /* 0x0001e80000100a00 */
[----:B------:R0:W-:Y:S01]  /*c4b0*/  STL.64 [R1+0x940], R8 ;  /* 0x0009400801007387 */ /* 0x0001e20000100a00 */
[----:B------:R-:W-:-:S04]  /*c4c0*/  IMAD.WIDE R6, R3, 0x2, R6 ;  /* 0x0000000203067825 */ /* 0x000fc800078e0206 */
[----:B------:R-:W-:Y:S01]  /*c4d0*/  IMAD.WIDE R4, R3, 0x2, R4 ;  /* 0x0000000203047825 */ /* 0x000fe200078e0204 */
[----:B------:R0:W-:Y:S04]  /*c4e0*/  STL.64 [R1+0x938], R6 ;  /* 0x0009380601007387 */ /* 0x0001e80000100a00 */
[----:B------:R0:W-:Y:S02]  /*c4f0*/  STL.64 [R1+0x930], R4 ;  /* 0x0009300401007387 */ /* 0x0001e40000100a00 */
.L_x_1:
[----:B0-----:R-:W2:Y:S04]  /*c500*/  LDL.64 R6, [R1+0x1088] ;  /* 0x0010880001067983 */ /* 0x001ea80000100a00 */
[----:B------:R-:W3:Y:S04]  /*c510*/  LDL.64 R10, [R1+0x10a8] ;  /* 0x0010a800010a7983 */ /* 0x000ee80000100a00 */
[----:B------:R-:W4:Y:S04]  /*c520*/  LDL.64 R8, [R1+0x10b0] ;  /* 0x0010b00001087983 */ /* 0x000f280000100a00 */
[----:B-1----:R-:W5:Y:S04]  /*c530*/  LDL.64 R4, [R1+0x10a0] ;  /* 0x0010a00001047983 */ /* 0x002f680000100a00 */
[----:B------:R-:W5:Y:S04]  /*c540*/  LDL.64 R12, [R1+0x1090] ;  /* 0x00109000010c7983 */ /* 0x000f680000100a00 */
[----:B------:R-:W5:Y:S04]  /*c550*/  LDL.64 R16, [R1+0x1098] ;  /* 0x0010980001107983 */ /* 0x000f680000100a00 */
[----:B------:R-:W5:Y:S04]  /*c560*/  LDL.64 R22, [R1+0x2a8] ;  /* 0x0002a80001167983 */ /* 0x000f680000100a00 */
[----:B------:R-:W5:Y:S04]  /*c570*/  LDL.64 R24, [R1+0x2a0] ;  /* 0x0002a00001187983 */ /* 0x000f680000100a00 */
[----:B------:R0:W-:Y:S04]  /*c580*/  STL [R1+0x1dd0], R0 ;  /* 0x001dd00001007387 */ /* 0x0001e80000100800 */
[----:B------:R-:W5:Y:S04]  /*c590*/  LDL.64 R18, [R1+0x1080] ;  /* 0x0010800001127983 */ /* 0x000f680000100a00 */
[----:B------:R-:W5:Y:S04]  /*c5a0*/  LDL.64 R14, [R1+0x1078] ;  /* 0x00107800010e7983 */ /* 0x000f680000100a00 */
[----:B------:R-:W5:Y:S01]  /*c5b0*/  LDL.64 R28, [R1+0x1060] ;  /* 0x00106000011c7983 */ /* 0x000f620000100a00 */
[----:B--2---:R-:W-:-:S05]  /*c5c0*/  IMAD.WIDE R6, R2, 0x2, R6 ;  /* 0x0000000202067825 */ /* 0x004fca00078e0206 */
[----:B0-----:R0:W2:Y:S01]  /*c5d0*/  LDG.E.U16 R0, desc[UR10][R6.64] ;  /* 0x0000000a06007981 */ /* 0x0010a2000c1e1500 */
[----:B---3--:R-:W-:-:S04]  /*c5e0*/  IMAD.WIDE R10, R2, 0x2, R10 ;  /* 0x00000002020a7825 */ /* 0x008fc800078e020a */
[C---:B----4-:R-:W-:Y:S01]  /*c5f0*/  IMAD.WIDE R8, R2.reuse, 0x2, R8 ;  /* 0x0000000202087825 */ /* 0x050fe200078e0208 */
[----:B------:R-:W3:Y:S03]  /*c600*/  LDG.E.U16 R27, desc[UR10][R10.64] ;  /* 0x0000000a0a1b7981 */ /* 0x000ee6000c1e1500 */
[C---:B-----5:R-:W-:Y:S01]  /*c610*/  IMAD.WIDE R4, R2.reuse, 0x2, R4 ;  /* 0x0000000202047825 */ /* 0x060fe200078e0204 */
[----:B------:R1:W4:Y:S04]  /*c620*/  LDG.E.U16 R26, desc[UR10][R8.64] ;  /* 0x0000000a081a7981 */ /* 0x000328000c1e1500 */
[----:B------:R5:W4:Y:S01]  /*c630*/  LDG.E.U16 R3, desc[UR10][R4.64] ;  /* 0x0000000a04037981 */ /* 0x000b22000c1e1500 */
[----:B0-----:R-:W-:-:S03]  /*c640*/  IMAD.WIDE R6, R2, 0x2, R16 ;  /* 0x0000000202067825 */ /* 0x001fc600078e0210 */
[----:B------:R-:W4:Y:S01]  /*c650*/  LDL.64 R16, [R1+0x1058] ;  /* 0x0010580001107983 */ /* 0x000f220000100a00 */
[----:B-1----:R-:W-:-:S03]  /*c660*/  IMAD.WIDE R8, R2, 0x2, R22 ;  /* 0x0000000202087825 */ /* 0x002fc600078e0216 */
[----:B------:R0:W4:Y:S01]  /*c670*/  LDG.E.U16 R20, desc[UR10][R6.64] ;  /* 0x0000000a06147981 */ /* 0x000122000c1e1500 */
[----:B-----5:R-:W-:-:S03]  /*c680*/  IMAD.WIDE R4, R2, 0x2, R12 ;  /* 0x0000000202047825 */ /* 0x020fc600078e020c */
[----:B------:R-:W5:Y:S04]  /*c690*/  LDL.64 R12, [R1+0x1068] ;  /* 0x00106800010c7983 */ /* 0x000f680000100a00 */
[----:B------:R-:W5:Y:S04]  /*c6a0*/  LDG.E.U16 R21, desc[UR10][R4.64] ;  /* 0x0000000a04157981 */ /* 0x000f68000c1e1500 */
[----:B--2---:R1:W-:Y:S04]  /*c6b0*/  STL [R1+0x49c], R0 ;  /* 0x00049c0001007387 */ /* 0x0043e80000100800 */
[----:B-1----:R-:W2:Y:S01]  /*c6c0*/  LDG.E.U16 R0, desc[UR10][R8.64] ;  /* 0x0000000a08007981 */ /* 0x002ea2000c1e1500 */
[----:B------:R-:W-:-:S03]  /*c6d0*/  IMAD.WIDE R10, R2, 0x2, R24 ;  /* 0x00000002020a7825 */ /* 0x000fc600078e0218 */
[----:B------:R-:W2:Y:S04]  /*c6e0*/  LDL.64 R8, [R1+0x1070] ;  /* 0x0010700001087983 */ /* 0x000ea80000100a00 */
[----:B---3--:R-:W-:Y:S04]  /*c6f0*/  STL [R1+0x4a0], R27 ;  /* 0x0004a01b01007387 */ /* 0x008fe80000100800 */
[----:B----4-:R1:W-:Y:S01]  /*c700*/  STL [R1+0x4a4], R26 ;  /* 0x0004a41a01007387 */ /* 0x0103e20000100800 */
[----:B0-----:R-:W-:-:S03]  /*c710*/  IMAD.WIDE R6, R2, 0x2, R18 ;  /* 0x0000000202067825 */ /* 0x001fc600078e0212 */
[----:B-1----:R-:W3:Y:S04]  /*c720*/  LDL.64 R26, [R1+0x1050] ;  /* 0x00105000011a7983 */ /* 0x002ee80000100a00 */
[----:B------:R0:W-:Y:S04]  /*c730*/  STL [R1+0x498], R3 ;  /* 0x0004980301007387 */ /* 0x0001e80000100800 */
[----:B------:R-:W4:Y:S04]  /*c740*/  LDL.64 R18, [R1+0x1048] ;  /* 0x0010480001127983 */ /* 0x000f280000100a00 */
[----:B0-----:R-:W3:Y:S04]  /*c750*/  LDG.E.U16 R3, desc[UR10][R10.64] ;  /* 0x0000000a0a037981 */ /* 0x001ee8000c1e1500 */
[----:B-----5:R-:W-:Y:S04]  /*c760*/  STL [R1+0x48c], R21 ;  /* 0x00048c1501007387 */ /* 0x020fe80000100800 */
[----:B------:R0:W-:Y:S04]  /*c770*/  STL [R1+0x494], R20 ;  /* 0x0004941401007387 */ /* 0x0001e80000100800 */
[----:B0-----:R-:W5:Y:S04]  /*c780*/  LDL.64 R20, [R1+0x1040] ;  /* 0x0010400001147983 */ /* 0x001f680000100a00 */
[----:B--2---:R0:W-:Y:S04]  /*c790*/  STL [R1+0x480], R0 ;  /* 0x0004800001007387 */ /* 0x0041e80000100800 */
[----:B0-----:R0:W2:Y:S01]  /*c7a0*/  LDG.E.U16 R0, desc[UR10][R6.64] ;  /* 0x0000000a06007981 */ /* 0x0010a2000c1e1500 */
[----:B------:R-:W-:-:S03]  /*c7b0*/  IMAD.WIDE R4, R2, 0x2, R14 ;  /* 0x0000000202047825 */ /* 0x000fc600078e020e */
[----:B------:R-:W4:Y:S01]  /*c7c0*/  LDL.64 R14, [R1+0x1038] ;  /* 0x00103800010e7983 */ /* 0x000f220000100a00 */
[----:B0-----:R-:W-:-:S04]  /*c7d0*/  IMAD.WIDE R6, R2, 0x2, R8 ;  /* 0x0000000202067825 */ /* 0x001fc800078e0208 */
[C---:B------:R-:W-:Y:S02]  /*c7e0*/  IMAD.WIDE R8, R2.reuse, 0x2, R12 ;  /* 0x0000000202087825 */ /* 0x040fe400078e020c */
[----:B------:R-:W4:Y:S02]  /*c7f0*/  LDL.64 R12, [R1+0x1030] ;  /* 0x00103000010c7983 */ /* 0x000f240000100a00 */
[C---:B------:R-:W-:Y:S02]  /*c800*/  IMAD.WIDE R10, R2.reuse, 0x2, R28 ;  /* 0x00000002020a7825 */ /* 0x040fe400078e021c */
[----:B------:R-:W4:Y:S04]  /*c810*/  LDG.E.U16 R29, desc[UR10][R8.64] ;  /* 0x0000000a081d7981 */ /* 0x000f28000c1e1500 */
[----:B------:R-:W4:Y:S04]  /*c820*/  LDG.E.U16 R28, desc[UR10][R6.64] ;  /* 0x0000000a061c7981 */ /* 0x000f28000c1e1500 */
[----:B---3--:R0:W-:Y:S04]  /*c830*/  STL [R1+0x478], R3 ;  /* 0x0004780301007387 */ /* 0x0081e80000100800 */
[----:B0-----:R0:W3:Y:S04]  /*c840*/  LDG.E.U16 R3, desc[UR10][R4.64] ;  /* 0x0000000a04037981 */ /* 0x0010e8000c1e1500 */
[----:B--2---:R1:W-:Y:S04]  /*c850*/  STL [R1+0x490], R0 ;  /* 0x0004900001007387 */ /* 0x0043e80000100800 */
[----:B-1----:R4:W2:Y:S01]  /*c860*/  LDG.E.U16 R0, desc[UR10][R10.64] ;  /* 0x0000000a0a007981 */ /* 0x0028a2000c1e1500 */
[----:B0-----:R-:W-:-:S03]  /*c870*/  IMAD.WIDE R4, R2, 0x2, R16 ;  /* 0x0000000202047825 */ /* 0x001fc600078e0210 */
[----:B------:R-:W2:Y:S01]  /*c880*/  LDL.64 R16, [R1+0x1028] ;  /* 0x0010280001107983 */ /* 0x000ea20000100a00 */
[----:B------:R-:W-:-:S04]  /*c890*/  IMAD.WIDE R6, R2, 0x2, R26 ;  /* 0x0000000202067825 */ /* 0x000fc800078e021a */
[C---:B-----5:R-:W-:Y:S02]  /*c8a0*/  IMAD.WIDE R8, R2.reuse, 0x2, R20 ;  /* 0x0000000202087825 */ /* 0x060fe400078e0214 */
[----:B------:R-:W5:Y:S02]  /*c8b0*/  LDG.E.U16 R20, desc[UR10][R6.64] ;  /* 0x0000000a06147981 */ /* 0x000f64000c1e1500 */
[C---:B----4-:R-:W-:Y:S02]  /*c8c0*/  IMAD.WIDE R10, R2.reuse, 0x2, R14 ;  /* 0x00000002020a7825 */ /* 0x050fe400078e020e */
[----:B---3--:R0:W-:Y:S04]  /*c8d0*/  STL [R1+0x488], R3 ;  /* 0x0004880301007387 */ /* 0x0081e80000100800 */
[----:B0-----:R0:W3:Y:S02]  /*c8e0*/  LDG.E.U16 R3, desc[UR10][R4.64] ;  /* 0x0000000a04037981 */ /* 0x0010e4000c1e1500 */
[----:B0-----:R-:W-:-:S02]  /*c8f0*/  IMAD.WIDE R4, R2, 0x2, R18 ;  /* 0x0000000202047825 */ /* 0x001fc400078e0212 */
[----:B------:R-:W4:Y:S04]  /*c900*/  LDL.64 R18, [R1+0x1000] ;  /* 0x0010000001127983 */ /* 0x000f280000100a00 */
[----:B------:R-:W-:Y:S04]  /*c910*/  STL [R1+0x47c], R29 ;  /* 0x00047c1d01007387 */ /* 0x000fe80000100800 */
[----:B------:R0:W-:Y:S04]  /*c920*/  STL [R1+0x484], R28 ;  /* 0x0004841c01007387 */ /* 0x0001e80000100800 */
[----:B------:R-:W5:Y:S04]  /*c930*/  LDG.E.U16 R21, desc[UR10][R4.64] ;  /* 0x0000000a04157981 */ /* 0x000f68000c1e1500 */
[----:B------:R-:W4:Y:S04]  /*c940*/  LDL.64 R14, [R1+0xff0] ;  /* 0x000ff000010e7983 */ /* 0x000f280000100a00 */
[----:B0-----:R-:W4:Y:S04]  /*c950*/  LDL.64 R28, [R1+0xff8] ;  /* 0x000ff800011c7983 */ /* 0x001f280000100a00 */
[----:B--2---:R0:W-:Y:S04]  /*c960*/  STL [R1+0x474], R0 ;  /* 0x0004740001007387 */ /* 0x0041e80000100800 */
[----:B------:R-:W2:Y:S04]  /*c970*/  LDL.64 R26, [R1+0xfe8] ;  /* 0x000fe800011a7983 */ /* 0x000ea80000100a00 */
[----:B0-----:R-:W4:Y:S01]  /*c980*/  LDG.E.U16 R0, desc[UR10][R8.64] ;  /* 0x0000000a08007981 */ /* 0x001f22000c1e1500 */
[----:B------:R-:W-:-:S03]  /*c990*/  IMAD.WIDE R6, R2, 0x2, R12 ;  /* 0x0000000202067825 */ /* 0x000fc600078e020c */
[----:B------:R-:W2:Y:S04]  /*c9a0*/  LDL.64 R8, [R1+0x1020] ;  /* 0x0010200001087983 */ /* 0x000ea80000100a00 */
[----:B---3--:R0:W-:Y:S04]  /*c9b0*/  STL [R1+0x470], R3 ;  /* 0x0004700301007387 */ /* 0x0081e80000100800 */
[----:B------:R-:W3:Y:S04]  /*c9c0*/  LDL.64 R12, [R1+0xfe0] ;  /* 0x000fe000010c7983 */ /* 0x000ee80000100a00 */
[----:B0-----:R-:W3:Y:S04]  /*c9d0*/  LDG.E.U16 R3, desc[UR10][R10.64] ;  /* 0x0000000a0a037981 */ /* 0x001ee8000c1e1500 */
[----:B-----5:R-:W-:Y:S04]  /*c9e0*/  STL [R1+0x468], R21 ;  /* 0x0004681501007387 */ /* 0x020fe80000100800 */
[----:B------:R0:W-:Y:S04]  /*c9f0*/  STL [R1+0x46c], R20 ;  /* 0x00046c1401007387 */ /* 0x0001e80000100800 */
[----:B0-----:R-:W5:Y:S04]  /*ca00*/  LDL.64 R20, [R1+0xfd8] ;  /* 0x000fd80001147983 */ /* 0x001f680000100a00 */
[----:B----4-:R0:W-:Y:S04]  /*ca10*/  STL [R1+0x464], R0 ;  /* 0x0004640001007387 */ /* 0x0101e80000100800 */
[----:B0-----:R2:W4:Y:S01]  /*ca20*/  LDG.E.U16 R0, desc[UR10][R6.64] ;  /* 0x0000000a06007981 */ /* 0x001522000c1e1500 */
[----:B------:R-:W-:-:S03]  /*ca30*/  IMAD.WIDE R4, R2, 0x2, R16 ;  /* 0x0000000202047825 */ /* 0x000fc600078e0210 */
[----:B------:R-:W5:Y:S01]  /*ca40*/  LDL.64 R16, [R1+0xfd0] ;  /* 0x000fd00001107983 */ /* 0x000f620000100a00 */
[----:B--2---:R-:W-:-:S04]  /*ca50*/  IMAD.WIDE R6, R2, 0x2, R8 ;  /* 0x0000000202067825 */ /* 0x004fc800078e0208 */
[C---:B------:R-:W-:Y:S02]  /*ca60*/  IMAD.WIDE R8, R2.reuse, 0x2, R18 ;  /* 0x0000000202087825 */ /* 0x040fe400078e0212 */
[----:B------:R-:W2:Y:S02]  /*ca70*/  LDL.64 R18, [R1+0xfc8] ;  /* 0x000fc80001127983 */ /* 0x000ea40000100a00 */
[C---:B------:R-:W-:Y:S02]  /*ca80*/  IMAD.WIDE R10, R2.reuse, 0x2, R28 ;  /* 0x00000002020a7825 */ /* 0x040fe400078e021c */
[----:B------:R-:W2:Y:S04]  /*ca90*/  LDG.E.U16 R29, desc[UR10][R8.64] ;  /* 0x0000000a081d7981 */ /* 0x000ea8000c1e1500 */
[----:B------:R-:W2:Y:S04]  /*caa0*/  LDG.E.U16 R28, desc[UR10][R6.64] ;  /* 0x0000000a061c7981 */ /* 0x000ea8000c1e1500 */
[----:B---3--:R0:W-:Y:S04]  /*cab0*/  STL [R1+0x460], R3 ;  /* 0x0004600301007387 */ /* 0x0081e80000100800 */
[----:B0-----:R0:W3:Y:S04]  /*cac0*/  LDG.E.U16 R3, desc[UR10][R4.64] ;  /* 0x0000000a04037981 */ /* 0x0010e8000c1e1500 */
[----:B----4-:R1:W-:Y:S04]  /*cad0*/  STL [R1+0x45c], R0 ;  /* 0x00045c0001007387 */ /* 0x0103e80000100800 */
[----:B-1----:R1:W4:Y:S01]  /*cae0*/  LDG.E.U16 R0, desc[UR10][R10.64] ;  /* 0x0000000a0a007981 */ /* 0x002322000c1e1500 */
[----:B0-----:R-:W-:-:S03]  /*caf0*/  IMAD.WIDE R4, R2, 0x2, R14 ;  /* 0x0000000202047825 */ /* 0x001fc600078e020e */
[----:B------:R-:W4:Y:S01]  /*cb00*/  LDL.64 R14, [R1+0xfc0] ;  /* 0x000fc000010e7983 */ /* 0x000f220000100a00 */
[----:B------:R-:W-:-:S04]  /*cb10*/  IMAD.WIDE R6, R2, 0x2, R26 ;  /* 0x0000000202067825 */ /* 0x000fc800078e021a */
[C---:B-----5:R-:W-:Y:S02]  /*cb20*/  IMAD.WIDE R8, R2.reuse, 0x2, R20 ;  /* 0x0000000202087825 */ /* 0x060fe400078e0214 */
[----:B------:R-:W5:Y:S02]  /*cb30*/  LDG.E.U16 R20, desc[UR10][R6.64] ;  /* 0x0000000a06147981 */ /* 0x000f64000c1e1500 */
[C---:B-1----:R-:W-:Y:S02]  /*cb40*/  IMAD.WIDE R10, R2.reuse, 0x2, R16 ;  /* 0x00000002020a7825 */ /* 0x042fe400078e0210 */
[----:B---3--:R0:W-:Y:S04]  /*cb50*/  STL [R1+0x458], R3 ;  /* 0x0004580301007387 */ /* 0x0081e80000100800 */
[----:B0-----:R0:W3:Y:S02]  /*cb60*/  LDG.E.U16 R3, desc[UR10][R4.64] ;  /* 0x0000000a04037981 */ /* 0x0010e4000c1e1500 */
[----:B0-----:R-:W-:-:S02]  /*cb70*/  IMAD.WIDE R4, R2, 0x2, R12 ;  /* 0x0000000202047825 */ /* 0x001fc400078e020c */
[----:B------:R-:W5:Y:S04]  /*cb80*/  LDL.64 R12, [R1+0xfb0] ;  /* 0x000fb000010c7983 */ /* 0x000f680000100a00 */
[----:B--2---:R-:W-:Y:S04]  /*cb90*/  STL [R1+0x44c], R29 ;  /* 0x00044c1d01007387 */ /* 0x004fe80000100800 */
[----:B------:R0:W-:Y:S04]  /*cba0*/  STL [R1+0x454], R28 ;  /* 0x0004541c01007387 */ /* 0x0001e80000100800 */
[----:B------:R-:W2:Y:S04]  /*cbb0*/  LDG.E.U16 R21, desc[UR10][R4.64] ;  /* 0x0000000a04157981 */ /* 0x000ea8000c1e1500 */
[----:B------:R-:W5:Y:S04]  /*cbc0*/  LDL.64 R16, [R1+0xfa0] ;  /* 0x000fa00001107983 */ /* 0x000f680000100a00 */
[----:B0-----:R-:W5:Y:S04]  /*cbd0*/  LDL.64 R28, [R1+0xfa8] ;  /* 0x000fa800011c7983 */ /* 0x001f680000100a00 */
[----:B----4-:R0:W-:Y:S04]  /*cbe0*/  STL [R1+0x444], R0 ;  /* 0x0004440001007387 */ /* 0x0101e80000100800 */
[----:B------:R-:W4:Y:S04]  /*cbf0*/  LDL.64 R26, [R1+0xf98] ;  /* 0x000f9800011a7983 */ /* 0x000f280000100a00 */
[----:B0-----:R-:W4:Y:S01]  /*cc00*/  LDG.E.U16 R0, desc[UR10][R8.64] ;  /* 0x0000000a08007981 */ /* 0x001f22000c1e1500 */
[----:B------:R-:W-:-:S03]  /*cc10*/  IMAD.WIDE R6, R2, 0x2, R18 ;  /* 0x0000000202067825 */ /* 0x000fc600078e0212 */
[----:B------:R-:W4:Y:S04]  /*cc20*/  LDL.64 R8, [R1+0xfb8] ;  /* 0x000fb80001087983 */ /* 0x000f280000100a00 */
[----:B---3--:R0:W-:Y:S04]  /*cc30*/  STL [R1+0x43c], R3 ;  /* 0x00043c0301007387 */ /* 0x0081e80000100800 */
[----:B------:R-:W3:Y:S04]  /*cc40*/  LDL.64 R18, [R1+0xf90] ;  /* 0x000f900001127983 */ /* 0x000ee80000100a00 */
[----:B0-----:R-:W3:Y:S04]  /*cc50*/  LDG.E.U16 R3, desc[UR10][R10.64] ;  /* 0x0000000a0a037981 */ /* 0x001ee8000c1e1500 */
[----:B--2---:R-:W-:Y:S04]  /*cc60*/  STL [R1+0x448], R21 ;  /* 0x0004481501007387 */ /* 0x004fe80000100800 */
[----:B-----5:R0:W-:Y:S04]  /*cc70*/  STL [R1+0x450], R20 ;  /* 0x0004501401007387 */ /* 0x0201e80000100800 */
[----:B0-----:R-:W2:Y:S04]  /*cc80*/  LDL.64 R20, [R1+0xf88] ;  /* 0x000f880001147983 */ /* 0x001ea80000100a00 */
[----:B----4-:R0:W-:Y:S04]  /*cc90*/  STL [R1+0x440], R0 ;  /* 0x0004400001007387 */ /* 0x0101e80000100800 */
[----:B0-----:R0:W4:Y:S01]  /*cca0*/  LDG.E.U16 R0, desc[UR10][R6.64] ;  /* 0x0000000a06007981 */ /* 0x001122000c1e1500 */
[----:B------:R-:W-:-:S03]  /*ccb0*/  IMAD.WIDE R4, R2, 0x2, R14 ;  /* 0x0000000202047825 */ /* 0x000fc600078e020e */
[----:B------:R-:W5:Y:S01]  /*ccc0*/  LDL.64 R14, [R1+0xf80] ;  /* 0x000f8000010e7983 */ /* 0x000f620000100a00 */
[----:B0-----:R-:W-:-:S04]  /*ccd0*/  IMAD.WIDE R6, R2, 0x2, R8 ;  /* 0x0000000202067825 */ /* 0x001fc800078e0208 */
[C---:B------:R-:W-:Y:S02]  /*cce0*/  IMAD.WIDE R8, R2.reuse, 0x2, R12 ;  /* 0x0000000202087825 */ /* 0x040fe400078e020c */
[----:B------:R-:W5:Y:S02]  /*ccf0*/  LDL.64 R12, [R1+0xf78] ;  /* 0x000f7800010c7983 */ /* 0x000f640000100a00 */
[C---:B------:R-:W-:Y:S02]  /*cd00*/  IMAD.WIDE R10, R2.reuse, 0x2, R28 ;  /* 0x00000002020a7825 */ /* 0x040fe400078e021c */
[----:B------:R-:W5:Y:S04]  /*cd10*/  LDG.E.U16 R29, desc[UR10][R8.64] ;  /* 0x0000000a081d7981 */ /* 0x000f68000c1e1500 */
[----:B------:R-:W5:Y:S04]  /*cd20*/  LDG.E.U16 R28, desc[UR10][R6.64] ;  /* 0x0000000a061c7981 */ /* 0x000f68000c1e1500 */
[----:B---3--:R0:W-:Y:S04]  /*cd30*/  STL [R1+0x438], R3 ;  /* 0x0004380301007387 */ /* 0x0081e80000100800 */
[----:B0-----:R0:W3:Y:S04]  /*cd40*/  LDG.E.U16 R3, desc[UR10][R4.64] ;  /* 0x0000000a04037981 */ /* 0x0010e8000c1e1500 */
[----:B----4-:R1:W-:Y:S04]  /*cd50*/  STL [R1+0x434], R0 ;  /* 0x0004340001007387 */ /* 0x0103e80000100800 */
[----:B-1----:R5:W4:Y:S01]  /*cd60*/  LDG.E.U16 R0, desc[UR10][R10.64] ;  /* 0x0000000a0a007981 */ /* 0x002b22000c1e1500 */
[----:B0-----:R-:W-:-:S03]  /*cd70*/  IMAD.WIDE R4, R2, 0x2, R16 ;  /* 0x0000000202047825 */ /* 0x001fc600078e0210 */
[----:B------:R-:W4:Y:S01]  /*cd80*/  LDL.64 R16, [R1+0xf70] ;  /* 0x000f700001107983 */ /* 0x000f220000100a00 */
[----:B------:R-:W-:-:S04]  /*cd90*/  IMAD.WIDE R6, R2, 0x2, R26 ;  /* 0x0000000202067825 */ /* 0x000fc800078e021a */
[C---:B--2---:R-:W-:Y:S02]  /*cda0*/  IMAD.WIDE R8, R2.reuse, 0x2, R20 ;  /* 0x0000000202087825 */ /* 0x044fe400078e0214 */
[----:B------:R-:W2:Y:S02]  /*cdb0*/  LDG.E.U16 R20, desc[UR10][R6.64] ;  /* 0x0000000a06147981 */ /* 0x000ea4000c1e1500 */
[C---:B-----5:R-:W-:Y:S02]  /*cdc0*/  IMAD.WIDE R10, R2.reuse, 0x2, R14 ;  /* 0x00000002020a7825 */ /* 0x060fe400078e020e */
[----:B---3--:R0:W-:Y:S04]  /*cdd0*/  STL [R1+0x430], R3 ;  /* 0x0004300301007387 */ /* 0x0081e80000100800 */
[----:B0-----:R0:W3:Y:S02]  /*cde0*/  LDG.E.U16 R3, desc[UR10][R4.64] ;  /* 0x0000000a04037981 */ /* 0x0010e4000c1e1500 */
[----:B0-----:R-:W-:-:S02]  /*cdf0*/  IMAD.WIDE R4, R2, 0x2, R18 ;  /* 0x0000000202047825 */ /* 0x001fc400078e0212 */
[----:B------:R-:W5:Y:S04]  /*ce00*/  LDL.64 R18, [R1+0xf60] ;  /* 0x000f600001127983 */ /* 0x000f680000100a00 */
[----:B------:R-:W-:Y:S04]  /*ce10*/  STL [R1+0x428], R29 ;  /* 0x0004281d01007387 */ /* 0x000fe80000100800 */
[----:B------:R0:W-:Y:S04]  /*ce20*/  STL [R1+0x42c], R28 ;  /* 0x00042c1c01007387 */ /* 0x0001e80000100800 */
[----:B------:R-:W2:Y:S04]  /*ce30*/  LDG.E.U16 R21, desc[UR10][R4.64] ;  /* 0x0000000a04157981 */ /* 0x000ea8000c1e1500 */
[----:B------:R-:W5:Y:S04]  /*ce40*/  LDL.64 R14, [R1+0xf50] ;  /* 0x000f5000010e7983 */ /* 0x000f680000100a00 */
[----:B0-----:R-:W5:Y:S04]  /*ce50*/  LDL.64 R28, [R1+0xf58] ;  /* 0x000f5800011c7983 */ /* 0x001f680000100a00 */
[----:B----4-:R0:W-:Y:S04]  /*ce60*/  STL [R1+0x424], R0 ;  /* 0x0004240001007387 */ /* 0x0101e80000100800 */
[----:B------:R-:W4:Y:S04]  /*ce70*/  LDL.64 R26, [R1+0xf48] ;  /* 0x000f4800011a7983 */ /* 0x000f280000100a00 */
[----:B0-----:R-:W5:Y:S01]  /*ce80*/  LDG.E.U16 R0, desc[UR10][R8.64] ;  /* 0x0000000a08007981 */ /* 0x001f62000c1e1500 */
[----:B------:R-:W-:-:S03]  /*ce90*/  IMAD.WIDE R6, R2, 0x2, R12 ;  /* 0x0000000202067825 */ /* 0x000fc600078e020c */
[----:B------:R-:W4:Y:S04]  /*cea0*/  LDL.64 R8, [R1+0xf68] ;  /* 0x000f680001087983 */ /* 0x000f280000100a00 */
[----:B---3--:R0:W-:Y:S04]  /*ceb0*/  STL [R1+0x420], R3 ;  /* 0x0004200301007387 */ /* 0x0081e80000100800 */
[----:B------:R-:W3:Y:S04]  /*cec0*/  LDL.64 R12, [R1+0xf40] ;  /* 0x000f4000010c7983 */ /* 0x000ee80000100a00 */
[----:B0-----:R-:W3:Y:S04]  /*ced0*/  LDG.E.U16 R3, desc[UR10][R10.64] ;  /* 0x0000000a0a037981 */ /* 0x001ee8000c1e1500 */
[----:B--2---:R-:W-:Y:S04]  /*cee0*/  STL [R1+0x418], R21 ;  /* 0x0004181501007387 */ /* 0x004fe80000100800 */
[----:B------:R0:W-:Y:S04]  /*cef0*/  STL [R1+0x41c], R20 ;  /* 0x00041c1401007387 */ /* 0x0001e80000100800 */
[----:B0-----:R-:W2:Y:S04]  /*cf00*/  LDL.64 R20, [R1+0xf38] ;  /* 0x000f380001147983 */ /* 0x001ea80000100a00 */
[----:B-----5:R0:W-:Y:S04]  /*cf10*/  STL [R1+0x414], R0 ;  /* 0x0004140001007387 */ /* 0x0201e80000100800 */
[----:B0-----:R4:W5:Y:S01]  /*cf20*/  LDG.E.U16 R0, desc[UR10][R6.64] ;  /* 0x0000000a06007981 */ /* 0x001962000c1e1500 */
[----:B------:R-:W-:-:S03]  /*cf30*/  IMAD.WIDE R4, R2, 0x2, R16 ;  /* 0x0000000202047825 */ /* 0x000fc600078e0210 */
[----:B------:R-:W2:Y:S01]  /*cf40*/  LDL.64 R16, [R1+0xf30] ;  /* 0x000f300001107983 */ /* 0x000ea20000100a00 */
[----:B----4-:R-:W-:-:S04]  /*cf50*/  IMAD.WIDE R6, R2, 0x2, R8 ;  /* 0x0000000202067825 */ /* 0x010fc800078e0208 */
[C---:B------:R-:W-:Y:S02]  /*cf60*/  IMAD.WIDE R8, R2.reuse, 0x2, R18 ;  /* 0x0000000202087825 */ /* 0x040fe400078e0212 */
[----:B------:R-:W4:Y:S02]  /*cf70*/  LDL.64 R18, [R1+0xf28] ;  /* 0x000f280001127983 */ /* 0x000f240000100a00 */
[C---:B------:R-:W-:Y:S02]  /*cf80*/  IMAD.WIDE R10, R2.reuse, 0x2, R28 ;  /* 0x00000002020a7825 */ /* 0x040fe400078e021c */
[----:B------:R-:W4:Y:S04]  /*cf90*/  LDG.E.U16 R29, desc[UR10][R8.64] ;  /* 0x0000000a081d7981 */ /* 0x000f28000c1e1500 */
[----:B------:R-:W4:Y:S04]  /*cfa0*/  LDG.E.U16 R28, desc[UR10][R6.64] ;  /* 0x0000000a061c7981 */ /* 0x000f28000c1e1500 */
[----:B---3--:R0:W-:Y:S04]  /*cfb0*/  STL [R1+0x40c], R3 ;  /* 0x00040c0301007387 */ /* 0x0081e80000100800 */
[----:B0-----:R0:W3:Y:S04]  /*cfc0*/  LDG.E.U16 R3, desc[UR10][R4.64] ;  /* 0x0000000a04037981 */ /* 0x0010e8000c1e1500 */
[----:B-----5:R1:W-:Y:S04]  /*cfd0*/  STL [R1+0x404], R0 ;  /* 0x0004040001007387 */ /* 0x0203e80000100800 */
[----:B-1----:R1:W5:Y:S01]  /*cfe0*/  LDG.E.U16 R0, desc[UR10][R10.64] ;  /* 0x0000000a0a007981 */ /* 0x002362000c1e1500 */
[----:B0-----:R-:W-:-:S03]  /*cff0*/  IMAD.WIDE R4, R2, 0x2, R14 ;  /* 0x0000000202047825 */ /* 0x001fc600078e020e */
[----:B------:R-:W5:Y:S01]  /*d000*/  LDL.64 R14, [R1+0xf20] ;  /* 0x000f2000010e7983 */ /* 0x000f620000100a00 */
[----:B------:R-:W-:-:S04]  /*d010*/  IMAD.WIDE R6, R2, 0x2, R26 ;  /* 0x0000000202067825 */ /* 0x000fc800078e021a */
[C---:B--2---:R-:W-:Y:S02]  /*d020*/  IMAD.WIDE R8, R2.reuse, 0x2, R20 ;  /* 0x0000000202087825 */ /* 0x044fe400078e0214 */
[----:B------:R-:W2:Y:S02]  /*d030*/  LDG.E.U16 R20, desc[UR10][R6.64] ;  /* 0x0000000a06147981 */ /* 0x000ea4000c1e1500 */
[C---:B-1----:R-:W-:Y:S02]  /*d040*/  IMAD.WIDE R10, R2.reuse, 0x2, R16 ;  /* 0x00000002020a7825 */ /* 0x042fe400078e0210 */
[----:B---3--:R0:W-:Y:S04]  /*d050*/  STL [R1+0x3fc], R3 ;  /* 0x0003fc0301007387 */ /* 0x0081e80000100800 */
[----:B0-----:R0:W3:Y:S02]  /*d060*/  LDG.E.U16 R3, desc[UR10][R4.64] ;  /* 0x0000000a04037981 */ /* 0x0010e4000c1e1500 */
[----:B0-----:R-:W-:-:S02]  /*d070*/  IMAD.WIDE R4, R2, 0x2, R12 ;  /* 0x0000000202047825 */ /* 0x001fc400078e020c */
[----:B------:R-:W2:Y:S04]  /*d080*/  LDL.64 R12, [R1+0xf10] ;  /* 0x000f1000010c7983 */ /* 0x000ea80000100a00 */
[----:B----4-:R-:W-:Y:S04]  /*d090*/  STL [R1+0x408], R29 ;  /* 0x0004081d01007387 */ /* 0x010fe80000100800 */
[----:B------:R0:W-:Y:S04]  /*d0a0*/  STL [R1+0x410], R28 ;  /* 0x0004101c01007387 */ /* 0x0001e80000100800 */
[----:B------:R-:W4:Y:S04]  /*d0b0*/  LDG.E.U16 R21, desc[UR10][R4.64] ;  /* 0x0000000a04157981 */ /* 0x000f28000c1e1500 */
[----:B------:R-:W2:Y:S04]  /*d0c0*/  LDL.64 R16, [R1+0xf00] ;  /* 0x000f000001107983 */ /* 0x000ea80000100a00 */
[----:B0-----:R-:W2:Y:S04]  /*d0d0*/  LDL.64 R28, [R1+0xf08] ;  /* 0x000f0800011c7983 */ /* 0x001ea80000100a00 */
[----:B-----5:R0:W-:Y:S04]  /*d0e0*/  STL [R1+0x400], R0 ;  /* 0x0004000001007387 */ /* 0x0201e80000100800 */
[----:B------:R-:W5:Y:S04]  /*d0f0*/  LDL.64 R26, [R1+0xef8] ;  /* 0x000ef800011a7983 */ /* 0x000f680000100a00 */
[----:B0-----:R-:W5:Y:S01]  /*d100*/  LDG.E.U16 R0, desc[UR10][R8.64] ;  /* 0x0000000a08007981 */ /* 0x001f62000c1e1500 */
[----:B------:R-:W-:-:S03]  /*d110*/  IMAD.WIDE R6, R2, 0x2, R18 ;  /* 0x0000000202067825 */ /* 0x000fc600078e0212 */
[----:B------:R-:W5:Y:S04]  /*d120*/  LDL.64 R8, [R1+0xf18] ;  /* 0x000f180001087983 */ /* 0x000f680000100a00 */
[----:B---3--:R0:W-:Y:S04]  /*d130*/  STL [R1+0x3f8], R3 ;  /* 0x0003f80301007387 */ /* 0x0081e80000100800 */
[----:B------:R-:W3:Y:S04]  /*d140*/  LDL.64 R18, [R1+0xef0] ;  /* 0x000ef00001127983 */ /* 0x000ee80000100a00 */
[----:B0-----:R-:W3:Y:S04]  /*d150*/  LDG.E.U16 R3, desc[UR10][R10.64] ;  /* 0x0000000a0a037981 */ /* 0x001ee8000c1e1500 */
[----:B----4-:R-:W-:Y:S04]  /*d160*/  STL [R1+0x3f0], R21 ;  /* 0x0003f01501007387 */ /* 0x010fe80000100800 */
[----:B--2---:R0:W-:Y:S04]  /*d170*/  STL [R1+0x3f4], R20 ;  /* 0x0003f41401007387 */ /* 0x0041e80000100800 */
[----:B0-----:R-:W2:Y:S04]  /*d180*/  LDL.64 R20, [R1+0xee8] ;  /* 0x000ee80001147983 */ /* 0x001ea80000100a00 */
[----:B-----5:R0:W-:Y:S04]  /*d190*/  STL [R1+0x3ec], R0 ;  /* 0x0003ec0001007387 */ /* 0x0201e80000100800 */
        /* <DEDUP_REMOVED lines=108> */
[----:B----4-:R0:W-:Y:S01]  /*d860*/  STL [R1+0x2c0], R0 ;  /* 0x0002c00001007387 */ /* 0x0101e20000100800 */
[----:B------:R-:W-:-:S03]  /*d870*/  IMAD.WIDE R6, R2, 0x2, R12 ;  /* 0x0000000202067825 */ /* 0x000fc600078e020c */
[----:B------:R-:W4:Y:S04]  /*d880*/  LDL.64 R26, [R1+0xdf0] ;  /* 0x000df000011a7983 */ /* 0x000f280000100a00 */
[----:B0-----:R-:W5:Y:S04]  /*d890*/  LDG.E.U16 R0, desc[UR10][R8.64] ;  /* 0x0000000a08007981 */ /* 0x001f68000c1e1500 */
[----:B------:R-:W4:Y:S04]  /*d8a0*/  LDL.64 R8, [R1+0xe10] ;  /* 0x000e100001087983 */ /* 0x000f280000100a00 */
[----:B---3--:R0:W-:Y:S04]  /*d8b0*/  STL [R1+0x2b8], R3 ;  /* 0x0002b80301007387 */ /* 0x0081e80000100800 */
[----:B------:R-:W3:Y:S04]  /*d8c0*/  LDL.64 R12, [R1+0xde8] ;  /* 0x000de800010c7983 */ /* 0x000ee80000100a00 */
[----:B0-----:R0:W3:Y:S04]  /*d8d0*/  LDG.E.U16 R3, desc[UR10][R10.64] ;  /* 0x0000000a0a037981 */ /* 0x0010e8000c1e1500 */
[----:B--2---:R-:W-:Y:S04]  /*d8e0*/  STL [R1+0x298], R21 ;  /* 0x0002981501007387 */ /* 0x004fe80000100800 */
[----:B------:R1:W-:Y:S04]  /*d8f0*/  STL [R1+0x2b0], R20 ;  /* 0x0002b01401007387 */ /* 0x0003e80000100800 */
[----:B-1----:R-:W2:Y:S04]  /*d900*/  LDL.64 R20, [R1+0xde0] ;  /* 0x000de00001147983 */ /* 0x002ea80000100a00 */
[----:B-----5:R1:W-:Y:S04]  /*d910*/  STL [R1+0x294], R0 ;  /* 0x0002940001007387 */ /* 0x0203e80000100800 */
[----:B-1----:R4:W5:Y:S01]  /*d920*/  LDG.E.U16 R0, desc[UR10][R6.64] ;  /* 0x0000000a06007981 */ /* 0x002962000c1e1500 */
[----:B------:R-:W-:-:S03]  /*d930*/  IMAD.WIDE R4, R2, 0x2, R16 ;  /* 0x0000000202047825 */ /* 0x000fc600078e0210 */
[----:B------:R-:W2:Y:S01]  /*d940*/  LDL.64 R16, [R1+0xdd8] ;  /* 0x000dd80001107983 */ /* 0x000ea20000100a00 */
[----:B0-----:R-:W-:-:S04]  /*d950*/  IMAD.WIDE R10, R2, 0x2, R28 ;  /* 0x00000002020a7825 */ /* 0x001fc800078e021c */
[----:B----4-:R-:W-:-:S04]  /*d960*/  IMAD.WIDE R6, R2, 0x2, R8 ;  /* 0x0000000202067825 */ /* 0x010fc800078e0208 */
[C---:B------:R-:W-:Y:S01]  /*d970*/  IMAD.WIDE R8, R2.reuse, 0x2, R18 ;  /* 0x0000000202087825 */ /* 0x040fe200078e0212 */
[----:B------:R-:W4:Y:S04]  /*d980*/  LDG.E.U16 R28, desc[UR10][R6.64] ;  /* 0x0000000a061c7981 */ /* 0x000f28000c1e1500 */
[----:B------:R-:W4:Y:S04]  /*d990*/  LDL.64 R18, [R1+0xdd0] ;  /* 0x000dd00001127983 */ /* 0x000f280000100a00 */
        /* <DEDUP_REMOVED lines=8> */
[----:B-1----:R-:W-:-:S04]  /*da20*/  IMAD.WIDE R10, R2, 0x2, R12 ;  /* 0x00000002020a7825 */ /* 0x002fc800078e020c */
[C---:B--2---:R-:W-:Y:S02]  /*da30*/  IMAD.WIDE R8, R2.reuse, 0x2, R20 ;  /* 0x0000000202087825 */ /* 0x044fe400078e0214 */
[----:B------:R-:W2:Y:S04]  /*da40*/  LDG.E.U16 R21, desc[UR10][R6.64] ;  /* 0x0000000a06157981 */ /* 0x000ea8000c1e1500 */
[----:B------:R-:W2:Y:S04]  /*da50*/  LDG.E.U16 R9, desc[UR10][R8.64] ;  /* 0x0000000a08097981 */ /* 0x000ea8000c1e1500 */
[----:B---3--:R0:W-:Y:S04]  /*da60*/  STL [R1+0x288], R3 ;  /* 0x0002880301007387 */ /* 0x0081e80000100800 */
[----:B------:R-:W3:Y:S04]  /*da70*/  LDL.64 R12, [R1+0xdb8] ;  /* 0x000db800010c7983 */ /* 0x000ee80000100a00 */
[----:B----4-:R-:W-:Y:S04]  /*da80*/  STL [R1+0x280], R29 ;  /* 0x0002801d01007387 */ /* 0x010fe80000100800 */
[----:B0-----:R0:W4:Y:S04]  /*da90*/  LDG.E.U16 R3, desc[UR10][R4.64] ;  /* 0x0000000a04037981 */ /* 0x001128000c1e1500 */
[----:B------:R1:W-:Y:S01]  /*daa0*/  STL [R1+0x284], R28 ;  /* 0x0002841c01007387 */ /* 0x0003e20000100800 */
[----:B0-----:R-:W-:-:S03]  /*dab0*/  IMAD.WIDE R4, R2, 0x2, R16 ;  /* 0x0000000202047825 */ /* 0x001fc600078e0210 */
[----:B------:R-:W3:Y:S04]  /*dac0*/  LDL.64 R16, [R1+0xda8] ;  /* 0x000da80001107983 */ /* 0x000ee80000100a00 */
[----:B-1----:R-:W3:Y:S04]  /*dad0*/  LDL.64 R28, [R1+0xdb0] ;  /* 0x000db000011c7983 */ /* 0x002ee80000100a00 */
[----:B-----5:R0:W-:Y:S01]  /*dae0*/  STL [R1+0x26c], R0 ;  /* 0x00026c0001007387 */ /* 0x0201e20000100800 */
[----:B------:R-:W-:-:S03]  /*daf0*/  IMAD.WIDE R6, R2, 0x2, R18 ;  /* 0x0000000202067825 */ /* 0x000fc600078e0212 */
[----:B------:R-:W5:Y:S04]  /*db00*/  LDL.64 R26, [R1+0xda0] ;  /* 0x000da000011a7983 */ /* 0x000f680000100a00 */
[----:B0-----:R-:W3:Y:S04]  /*db10*/  LDG.E.U16 R0, desc[UR10][R10.64] ;  /* 0x0000000a0a007981 */ /* 0x001ee8000c1e1500 */
[----:B------:R-:W5:Y:S04]  /*db20*/  LDL.64 R10, [R1+0xdc0] ;  /* 0x000dc000010a7983 */ /* 0x000f680000100a00 */
[----:B----4-:R0:W-:Y:S04]  /*db30*/  STL [R1+0x268], R3 ;  /* 0x0002680301007387 */ /* 0x0101e80000100800 */
[----:B------:R-:W4:Y:S04]  /*db40*/  LDL.64 R18, [R1+0xd98] ;  /* 0x000d980001127983 */ /* 0x000f280000100a00 */
[----:B0-----:R0:W4:Y:S04]  /*db50*/  LDG.E.U16 R3, desc[UR10][R4.64] ;  /* 0x0000000a04037981 */ /* 0x001128000c1e1500 */
[----:B--2---:R1:W-:Y:S04]  /*db60*/  STL [R1+0x264], R21 ;  /* 0x0002641501007387 */ /* 0x0043e80000100800 */
[----:B-1----:R-:W2:Y:S04]  /*db70*/  LDL.64 R20, [R1+0xd90] ;  /* 0x000d900001147983 */ /* 0x002ea80000100a00 */
[----:B---3--:R1:W-:Y:S04]  /*db80*/  STL [R1+0x224], R0 ;  /* 0x0002240001007387 */ /* 0x0083e80000100800 */
[----:B-1----:R5:W3:Y:S01]  /*db90*/  LDG.E.U16 R0, desc[UR10][R6.64] ;  /* 0x0000000a06007981 */ /* 0x002ae2000c1e1500 */
[----:B0-----:R-:W-:-:S03]  /*dba0*/  IMAD.WIDE R4, R2, 0x2, R14 ;  /* 0x0000000202047825 */ /* 0x001fc600078e020e */
[----:B------:R-:W2:Y:S04]  /*dbb0*/  LDL.64 R14, [R1+0xd88] ;  /* 0x000d8800010e7983 */ /* 0x000ea80000100a00 */
[----:B------:R0:W-:Y:S01]  /*dbc0*/  STL [R1+0x254], R9 ;  /* 0x0002540901007387 */ /* 0x0001e20000100800 */
[----:B-----5:R-:W-:-:S04]  /*dbd0*/  IMAD.WIDE R6, R2, 0x2, R10 ;  /* 0x0000000202067825 */ /* 0x020fc800078e020a */
[C---:B------:R-:W-:Y:S02]  /*dbe0*/  IMAD.WIDE R10, R2.reuse, 0x2, R28 ;  /* 0x00000002020a7825 */ /* 0x040fe400078e021c */
[----:B------:R-:W5:Y:S02]  /*dbf0*/  LDG.E.U16 R28, desc[UR10][R6.64] ;  /* 0x0000000a061c7981 */ /* 0x000f64000c1e1500 */
[C---:B0-----:R-:W-:Y:S02]  /*dc00*/  IMAD.WIDE R8, R2.reuse, 0x2, R12 ;  /* 0x0000000202087825 */ /* 0x041fe400078e020c */
[----:B------:R-:W5:Y:S04]  /*dc10*/  LDL.64 R12, [R1+0xd80] ;  /* 0x000d8000010c7983 */ /* 0x000f680000100a00 */
[----:B------:R-:W5:Y:S04]  /*dc20*/  LDG.E.U16 R29, desc[UR10][R8.64] ;  /* 0x0000000a081d7981 */ /* 0x000f68000c1e1500 */
[----:B----4-:R0:W-:Y:S04]  /*dc30*/  STL [R1+0x228], R3 ;  /* 0x0002280301007387 */ /* 0x0101e80000100800 */
[----:B0-----:R0:W4:Y:S04]  /*dc40*/  LDG.E.U16 R3, desc[UR10][R4.64] ;  /* 0x0000000a04037981 */ /* 0x001128000c1e1500 */
[----:B---3--:R1:W-:Y:S04]  /*dc50*/  STL [R1+0x260], R0 ;  /* 0x0002600001007387 */ /* 0x0083e80000100800 */
[----:B-1----:R1:W3:Y:S01]  /*dc60*/  LDG.E.U16 R0, desc[UR10][R10.64] ;  /* 0x0000000a0a007981 */ /* 0x0022e2000c1e1500 */
[----:B0-----:R-:W-:-:S03]  /*dc70*/  IMAD.WIDE R4, R2, 0x2, R16 ;  /* 0x0000000202047825 */ /* 0x001fc600078e0210 */
[----:B------:R-:W3:Y:S01]  /*dc80*/  LDL.64 R16, [R1+0xd78] ;  /* 0x000d780001107983 */ /* 0x000ee20000100a00 */
[----:B------:R-:W-:-:S04]  /*dc90*/  IMAD.WIDE R6, R2, 0x2, R26 ;  /* 0x0000000202067825 */ /* 0x000fc800078e021a */
[----:B-1----:R-:W-:-:S04]  /*dca0*/  IMAD.WIDE R10, R2, 0x2, R18 ;  /* 0x00000002020a7825 */ /* 0x002fc800078e0212 */
[C---:B--2---:R-:W-:Y:S02]  /*dcb0*/  IMAD.WIDE R8, R2.reuse, 0x2, R20 ;  /* 0x0000000202087825 */ /* 0x044fe400078e0214 */
[----:B------:R-:W2:Y:S04]  /*dcc0*/  LDG.E.U16 R21, desc[UR10][R6.64] ;  /* 0x0000000a06157981 */ /* 0x000ea8000c1e1500 */
[----:B------:R-:W2:Y:S04]  /*dcd0*/  LDG.E.U16 R9, desc[UR10][R8.64] ;  /* 0x0000000a08097981 */ /* 0x000ea8000c1e1500 */
[----:B----4-:R0:W-:Y:S04]  /*dce0*/  STL [R1+0x25c], R3 ;  /* 0x00025c0301007387 */ /* 0x0101e80000100800 */
[----:B------:R-:W4:Y:S04]  /*dcf0*/  LDL.64 R18, [R1+0xd68] ;  /* 0x000d680001127983 */ /* 0x000f280000100a00 */
[----:B-----5:R-:W-:Y:S04]  /*dd00*/  STL [R1+0x250], R29 ;  /* 0x0002501d01007387 */ /* 0x020fe80000100800 */
[----:B0-----:R0:W5:Y:S04]  /*dd10*/  LDG.E.U16 R3, desc[UR10][R4.64] ;  /* 0x0000000a04037981 */ /* 0x001168000c1e1500 */
[----:B------:R1:W-:Y:S01]  /*dd20*/  STL [R1+0x258], R28 ;  /* 0x0002581c01007387 */ /* 0x0003e20000100800 */
[----:B0-----:R-:W-:-:S03]  /*dd30*/  IMAD.WIDE R4, R2, 0x2, R14 ;  /* 0x0000000202047825 */ /* 0x001fc600078e020e */
[----:B------:R-:W4:Y:S04]  /*dd40*/  LDL.64 R14, [R1+0xd58] ;  /* 0x000d5800010e7983 */ /* 0x000f280000100a00 */
[----:B-1----:R-:W4:Y:S04]  /*dd50*/  LDL.64 R28, [R1+0xd60] ;  /* 0x000d6000011c7983 */ /* 0x002f280000100a00 */
[----:B---3--:R0:W-:Y:S01]  /*dd60*/  STL [R1+0x22c], R0 ;  /* 0x00022c0001007387 */ /* 0x0081e20000100800 */
[----:B------:R-:W-:-:S03]  /*dd70*/  IMAD.WIDE R6, R2, 0x2, R12 ;  /* 0x0000000202067825 */ /* 0x000fc600078e020c */
[----:B------:R-:W3:Y:S04]  /*dd80*/  LDL.64 R26, [R1+0xd50] ;  /* 0x000d5000011a7983 */ /* 0x000ee80000100a00 */
[----:B0-----:R-:W4:Y:S04]  /*dd90*/  LDG.E.U16 R0, desc[UR10][R10.64] ;  /* 0x0000000a0a007981 */ /* 0x001f28000c1e1500 */
[----:B------:R-:W3:Y:S04]  /*dda0*/  LDL.64 R10, [R1+0xd70] ;  /* 0x000d7000010a7983 */ /* 0x000ee80000100a00 */
[----:B-----5:R0:W-:Y:S04]  /*ddb0*/  STL [R1+0x220], R3 ;  /* 0x0002200301007387 */ /* 0x0201e80000100800 */
[----:B------:R-:W5:Y:S04]  /*ddc0*/  LDL.64 R12, [R1+0xd48] ;  /* 0x000d4800010c7983 */ /* 0x000f680000100a00 */
[----:B0-----:R0:W5:Y:S04]  /*ddd0*/  LDG.E.U16 R3, desc[UR10][R4.64] ;  /* 0x0000000a04037981 */ /* 0x001168000c1e1500 */
[----:B--2---:R1:W-:Y:S04]  /*dde0*/  STL [R1+0x21c], R21 ;  /* 0x00021c1501007387 */ /* 0x0043e80000100800 */
[----:B-1----:R-:W2:Y:S04]  /*ddf0*/  LDL.64 R20, [R1+0xd40] ;  /* 0x000d400001147983 */ /* 0x002ea80000100a00 */
[----:B----4-:R1:W-:Y:S04]  /*de00*/  STL [R1+0x208], R0 ;  /* 0x0002080001007387 */ /* 0x0103e80000100800 */
[----:B-1----:R1:W4:Y:S01]  /*de10*/  LDG.E.U16 R0, desc[UR10][R6.64] ;  /* 0x0000000a06007981 */ /* 0x002322000c1e1500 */
[----:B0-----:R-:W-:-:S03]  /*de20*/  IMAD.WIDE R4, R2, 0x2, R16 ;  /* 0x0000000202047825 */ /* 0x001fc600078e0210 */
[----:B------:R-:W2:Y:S01]  /*de30*/  LDL.64 R16, [R1+0xd38] ;  /* 0x000d380001107983 */ /* 0x000ea20000100a00 */
[----:B---3--:R-:W-:-:S03]  /*de40*/  IMAD.WIDE R10, R2, 0x2, R10 ;  /* 0x00000002020a7825 */ /* 0x008fc600078e020a */
[----:B------:R0:W-:Y:S01]  /*de50*/  STL [R1+0x218], R9 ;  /* 0x0002180901007387 */ /* 0x0001e20000100800 */
[----:B-1----:R-:W-:-:S03]  /*de60*/  IMAD.WIDE R6, R2, 0x2, R28 ;  /* 0x0000000202067825 */ /* 0x002fc600078e021c */
[----:B------:R1:W3:Y:S04]  /*de70*/  LDG.E.U16 R29, desc[UR10][R4.64] ;  /* 0x0000000a041d7981 */ /* 0x0002e8000c1e1500 */
[----:B------:R-:W3:Y:S01]  /*de80*/  LDG.E.U16 R10, desc[UR10][R10.64] ;  /* 0x0000000a0a0a7981 */ /* 0x000ee2000c1e1500 */
[----:B0-----:R-:W-:-:S03]  /*de90*/  IMAD.WIDE R8, R2, 0x2, R18 ;  /* 0x0000000202087825 */ /* 0x001fc600078e0212 */
[----:B------:R-:W3:Y:S04]  /*dea0*/  LDL.64 R18, [R1+0xd30] ;  /* 0x000d300001127983 */ /* 0x000ee80000100a00 */
[----:B------:R-:W3:Y:S01]  /*deb0*/  LDG.E.U16 R11, desc[UR10][R8.64] ;  /* 0x0000000a080b7981 */ /* 0x000ee2000c1e1500 */
[----:B-1----:R-:W-:-:S03]  /*dec0*/  IMAD.WIDE R4, R2, 0x2, R14 ;  /* 0x0000000202047825 */ /* 0x002fc600078e020e */
[----:B-----5:R0:W-:Y:S04]  /*ded0*/  STL [R1+0x210], R3 ;  /* 0x0002100301007387 */ /* 0x0201e80000100800 */
[----:B------:R-:W5:Y:S04]  /*dee0*/  LDL.64 R14, [R1+0xd28] ;  /* 0x000d2800010e7983 */ /* 0x000f680000100a00 */
[----:B0-----:R0:W5:Y:S04]  /*def0*/  LDG.E.U16 R3, desc[UR10][R6.64] ;  /* 0x0000000a06037981 */ /* 0x001168000c1e1500 */
[----:B----4-:R1:W-:Y:S04]  /*df00*/  STL [R1+0x214], R0 ;  /* 0x0002140001007387 */ /* 0x0103e80000100800 */
[----:B-1----:R1:W4:Y:S01]  /*df10*/  LDG.E.U16 R0, desc[UR10][R4.64] ;  /* 0x0000000a04007981 */ /* 0x002322000c1e1500 */
[----:B0-----:R-:W-:-:S04]  /*df20*/  IMAD.WIDE R6, R2, 0x2, R26 ;  /* 0x0000000202067825 */ /* 0x001fc800078e021a */
[C---:B--2---:R-:W-:Y:S02]  /*df30*/  IMAD.WIDE R8, R2.reuse, 0x2, R20 ;  /* 0x0000000202087825 */ /* 0x044fe400078e0214 */
[----:B------:R0:W2:Y:S02]  /*df40*/  LDG.E.U16 R20, desc[UR10][R6.64] ;  /* 0x0000000a06147981 */ /* 0x0000a4000c1e1500 */
[C---:B-1----:R-:W-:Y:S02]  /*df50*/  IMAD.WIDE R4, R2.reuse, 0x2, R12 ;  /* 0x0000000202047825 */ /* 0x042fe400078e020c */
[----:B------:R-:W2:Y:S04]  /*df60*/  LDL.64 R12, [R1+0xd18] ;  /* 0x000d1800010c7983 */ /* 0x000ea80000100a00 */
[----:B---3--:R1:W-:Y:S04]  /*df70*/  STL [R1+0x20c], R29 ;  /* 0x00020c1d01007387 */ /* 0x0083e80000100800 */
[----:B------:R3:W2:Y:S04]  /*df80*/  LDG.E.U16 R21, desc[UR10][R4.64] ;  /* 0x0000000a04157981 */ /* 0x0006a8000c1e1500 */
[----:B-1----:R-:W2:Y:S04]  /*df90*/  LDL.64 R28, [R1+0xd10] ;  /* 0x000d1000011c7983 */ /* 0x002ea80000100a00 */
[----:B------:R-:W-:Y:S04]  /*dfa0*/  STL [R1+0x154], R11 ;  /* 0x0001540b01007387 */ /* 0x000fe80000100800 */
[----:B------:R1:W-:Y:S02]  /*dfb0*/  STL [R1+0x158], R10 ;  /* 0x0001580a01007387 */ /* 0x0003e40000100800 */
[----:B-1----:R-:W-:-:S02]  /*dfc0*/  IMAD.WIDE R10, R2, 0x2, R16 ;  /* 0x00000002020a7825 */ /* 0x002fc400078e0210 */
[----:B------:R-:W2:Y:S04]  /*dfd0*/  LDL.64 R16, [R1+0xd08] ;  /* 0x000d080001107983 */ /* 0x000ea80000100a00 */
[----:B-----5:R1:W-:Y:S04]  /*dfe0*/  STL [R1+0x1f8], R3 ;  /* 0x0001f80301007387 */ /* 0x0203e80000100800 */
[----:B------:R-:W5:Y:S04]  /*dff0*/  LDL.64 R26, [R1+0xd00] ;  /* 0x000d0000011a7983 */ /* 0x000f680000100a00 */
[----:B-1----:R-:W5:Y:S04]  /*e000*/  LDG.E.U16 R3, desc[UR10][R8.64] ;  /* 0x0000000a08037981 */ /* 0x002f68000c1e1500 */
[----:B------:R-:W5:Y:S04]  /*e010*/  LDL.64 R8, [R1+0xd20] ;  /* 0x000d200001087983 */ /* 0x000f680000100a00 */
[----:B----4-:R1:W-:Y:S04]  /*e020*/  STL [R1+0x1f4], R0 ;  /* 0x0001f40001007387 */ /* 0x0103e80000100800 */
[----:B-1----:R1:W4:Y:S01]  /*e030*/  LDG.E.U16 R0, desc[UR10][R10.64] ;  /* 0x0000000a0a007981 */ /* 0x002322000c1e1500 */
[----:B0-----:R-:W-:-:S03]  /*e040*/  IMAD.WIDE R6, R2, 0x2, R18 ;  /* 0x0000000202067825 */ /* 0x001fc600078e0212 */
[----:B------:R-:W4:Y:S01]  /*e050*/  LDL.64 R18, [R1+0xcf8] ;  /* 0x000cf80001127983 */ /* 0x000f220000100a00 */
[----:B---3--:R-:W-:-:S03]  /*e060*/  IMAD.WIDE R4, R2, 0x2, R14 ;  /* 0x0000000202047825 */ /* 0x008fc600078e020e */
[----:B--2---:R-:W-:Y:S04]  /*e070*/  STL [R1+0x200], R21 ;  /* 0x0002001501007387 */ /* 0x004fe80000100800 */
[----:B------:R0:W-:Y:S04]  /*e080*/  STL [R1+0x204], R20 ;  /* 0x0002041401007387 */ /* 0x0001e80000100800 */
[----:B0-----:R-:W2:Y:S04]  /*e090*/  LDL.64 R20, [R1+0xcf0] ;  /* 0x000cf00001147983 */ /* 0x001ea80000100a00 */
[----:B-----5:R0:W-:Y:S04]  /*e0a0*/  STL [R1+0x1fc], R3 ;  /* 0x0001fc0301007387 */ /* 0x0201e80000100800 */
[----:B------:R-:W3:Y:S04]  /*e0b0*/  LDL.64 R14, [R1+0xcd0] ;  /* 0x000cd000010e7983 */ /* 0x000ee80000100a00 */
[----:B0-----:R0:W5:Y:S01]  /*e0c0*/  LDG.E.U16 R3, desc[UR10][R6.64] ;  /* 0x0000000a06037981 */ /* 0x001162000c1e1500 */
[----:B-1----:R-:W-:-:S04]  /*e0d0*/  IMAD.WIDE R10, R2, 0x2, R8 ;  /* 0x00000002020a7825 */ /* 0x002fc800078e0208 */
[C---:B------:R-:W-:Y:S02]  /*e0e0*/  IMAD.WIDE R8, R2.reuse, 0x2, R12 ;  /* 0x0000000202087825 */ /* 0x040fe400078e020c */
[----:B------:R-:W3:Y:S04]  /*e0f0*/  LDL.64 R12, [R1+0xcc8] ;  /* 0x000cc800010c7983 */ /* 0x000ee80000100a00 */
[----:B----4-:R1:W-:Y:S04]  /*e100*/  STL [R1+0x1ec], R0 ;  /* 0x0001ec0001007387 */ /* 0x0103e80000100800 */
[----:B-1----:R1:W4:Y:S01]  /*e110*/  LDG.E.U16 R0, desc[UR10][R4.64] ;  /* 0x0000000a04007981 */ /* 0x002322000c1e1500 */
[----:B0-----:R-:W-:-:S03]  /*e120*/  IMAD.WIDE R6, R2, 0x2, R28 ;  /* 0x0000000202067825 */ /* 0x001fc600078e021c */
[----:B------:R-:W3:Y:S04]  /*e130*/  LDG.E.U16 R29, desc[UR10][R8.64] ;  /* 0x0000000a081d7981 */ /* 0x000ee8000c1e1500 */
        /* <DEDUP_REMOVED lines=8> */
[C---:B------:R-:W-:Y:S02]  /*e1c0*/  IMAD.WIDE R10, R2.reuse, 0x2, R18 ;  /* 0x00000002020a7825 */ /* 0x040fe400078e0212 */
[----:B------:R-:W4:Y:S02]  /*e1d0*/  LDL.64 R18, [R1+0xcb0] ;  /* 0x000cb00001127983 */ /* 0x000f240000100a00 */
[C---:B--2---:R-:W-:Y:S02]  /*e1e0*/  IMAD.WIDE R8, R2.reuse, 0x2, R20 ;  /* 0x0000000202087825 */ /* 0x044fe400078e0214 */
[----:B---3--:R-:W-:Y:S02]  /*e1f0*/  STL [R1+0x1d0], R29 ;  /* 0x0001d01d01007387 */ /* 0x008fe40000100800 */
[C---:B-1----:R-:W-:Y:S02]  /*e200*/  IMAD.WIDE R4, R2.reuse, 0x2, R14 ;  /* 0x0000000202047825 */ /* 0x042fe400078e020e */
[----:B------:R0:W-:Y:S04]  /*e210*/  STL [R1+0x1d8], R28 ;  /* 0x0001d81c01007387 */ /* 0x0001e80000100800 */
[----:B------:R-:W2:Y:S04]  /*e220*/  LDL.64 R14, [R1+0xca0] ;  /* 0x000ca000010e7983 */ /* 0x000ea80000100a00 */
[----:B------:R1:W3:Y:S04]  /*e230*/  LDG.E.U16 R21, desc[UR10][R6.64] ;  /* 0x0000000a06157981 */ /* 0x0002e8000c1e1500 */
[----:B0-----:R-:W2:Y:S04]  /*e240*/  LDL.64 R28, [R1+0xca8] ;  /* 0x000ca800011c7983 */ /* 0x001ea80000100a00 */
[----:B------:R-:W2:Y:S04]  /*e250*/  LDG.E.U16 R9, desc[UR10][R8.64] ;  /* 0x0000000a08097981 */ /* 0x000ea8000c1e1500 */
[----:B-----5:R0:W-:Y:S04]  /*e260*/  STL [R1+0x1e4], R3 ;  /* 0x0001e40301007387 */ /* 0x0201e80000100800 */
[----:B------:R-:W5:Y:S04]  /*e270*/  LDL.64 R26, [R1+0xc98] ;  /* 0x000c9800011a7983 */ /* 0x000f680000100a00 */
[----:B0-----:R-:W2:Y:S04]  /*e280*/  LDG.E.U16 R3, desc[UR10][R10.64] ;  /* 0x0000000a0a037981 */ /* 0x001ea8000c1e1500 */
[----:B------:R-:W5:Y:S04]  /*e290*/  LDL.64 R10, [R1+0xcb8] ;  /* 0x000cb800010a7983 */ /* 0x000f680000100a00 */
[----:B----4-:R0:W-:Y:S04]  /*e2a0*/  STL [R1+0x1e0], R0 ;  /* 0x0001e00001007387 */ /* 0x0101e80000100800 */
[----:B0-----:R0:W4:Y:S01]  /*e2b0*/  LDG.E.U16 R0, desc[UR10][R4.64] ;  /* 0x0000000a04007981 */ /* 0x001122000c1e1500 */
[----:B-1----:R-:W-:-:S03]  /*e2c0*/  IMAD.WIDE R6, R2, 0x2, R12 ;  /* 0x0000000202067825 */ /* 0x002fc600078e020c */
[----:B------:R-:W4:Y:S01]  /*e2d0*/  LDL.64 R12, [R1+0xc90] ;  /* 0x000c9000010c7983 */ /* 0x000f220000100a00 */
[----:B0-----:R-:W-:-:S03]  /*e2e0*/  IMAD.WIDE R4, R2, 0x2, R16 ;  /* 0x0000000202047825 */ /* 0x001fc600078e0210 */
[----:B---3--:R0:W-:Y:S04]  /*e2f0*/  STL [R1+0x1dc], R21 ;  /* 0x0001dc1501007387 */ /* 0x0081e80000100800 */
[----:B0-----:R-:W3:Y:S04]  /*e300*/  LDL.64 R20, [R1+0xc88] ;  /* 0x000c880001147983 */ /* 0x001ee80000100a00 */
[----:B--2---:R0:W-:Y:S04]  /*e310*/  STL [R1+0x1d4], R3 ;  /* 0x0001d40301007387 */ /* 0x0041e80000100800 */
[----:B------:R-:W2:Y:S04]  /*e320*/  LDL.64 R16, [R1+0xc80] ;  /* 0x000c800001107983 */ /* 0x000ea80000100a00 */
[----:B------:R1:W-:Y:S04]  /*e330*/  STL [R1+0x10c], R9 ;  /* 0x00010c0901007387 */ /* 0x0003e80000100800 */
[----:B0-----:R0:W2:Y:S01]  /*e340*/  LDG.E.U16 R3, desc[UR10][R6.64] ;  /* 0x0000000a06037981 */ /* 0x0010a2000c1e1500 */
[----:B-----5:R-:W-:-:S04]  /*e350*/  IMAD.WIDE R10, R2, 0x2, R10 ;  /* 0x00000002020a7825 */ /* 0x020fc800078e020a */
[C---:B-1----:R-:W-:Y:S02]  /*e360*/  IMAD.WIDE R8, R2.reuse, 0x2, R18 ;  /* 0x0000000202087825 */ /* 0x042fe400078e0212 */
[----:B------:R-:W5:Y:S02]  /*e370*/  LDL.64 R18, [R1+0xc78] ;  /* 0x000c780001127983 */ /* 0x000f640000100a00 */
[C---:B0-----:R-:W-:Y:S02]  /*e380*/  IMAD.WIDE R6, R2.reuse, 0x2, R28 ;  /* 0x0000000202067825 */ /* 0x041fe400078e021c */
[----:B------:R-:W5:Y:S04]  /*e390*/  LDG.E.U16 R29, desc[UR10][R8.64] ;  /* 0x0000000a081d7981 */ /* 0x000f68000c1e1500 */
[----:B------:R0:W5:Y:S04]  /*e3a0*/  LDG.E.U16 R28, desc[UR10][R10.64] ;  /* 0x0000000a0a1c7981 */ /* 0x000168000c1e1500 */
[----:B----4-:R1:W-:Y:S04]  /*e3b0*/  STL [R1+0x70], R0 ;  /* 0x0000700001007387 */ /* 0x0103e80000100800 */
[----:B-1----:R1:W4:Y:S01]  /*e3c0*/  LDG.E.U16 R0, desc[UR10][R4.64] ;  /* 0x0000000a04007981 */ /* 0x002322000c1e1500 */
[----:B0-----:R-:W-:-:S04]  /*e3d0*/  IMAD.WIDE R10, R2, 0x2, R12 ;  /* 0x00000002020a7825 */ /* 0x001fc800078e020c */
[----:B-1----:R-:W-:-:S04]  /*e3e0*/  IMAD.WIDE R4, R2, 0x2, R14 ;  /* 0x0000000202047825 */ /* 0x002fc800078e020e */
[C---:B---3--:R-:W-:Y:S02]  /*e3f0*/  IMAD.WIDE R8, R2.reuse, 0x2, R20 ;  /* 0x0000000202087825 */ /* 0x048fe400078e0214 */
[----:B------:R-:W3:Y:S04]  /*e400*/  LDG.E.U16 R21, desc[UR10][R10.64] ;  /* 0x0000000a0a157981 */ /* 0x000ee8000c1e1500 */
[----:B------:R-:W3:Y:S04]  /*e410*/  LDG.E.U16 R9, desc[UR10][R8.64] ;  /* 0x0000000a08097981 */ /* 0x000ee8000c1e1500 */
[----:B--2---:R0:W-:Y:S04]  /*e420*/  STL [R1+0x198], R3 ;  /* 0x0001980301007387 */ /* 0x0041e80000100800 */
[----:B------:R-:W2:Y:S04]  /*e430*/  LDL.64 R14, [R1+0xc70] ;  /* 0x000c7000010e7983 */ /* 0x000ea80000100a00 */
[----:B0-----:R0:W3:Y:S02]  /*e440*/  LDG.E.U16 R3, desc[UR10][R6.64] ;  /* 0x0000000a06037981 */ /* 0x0010e4000c1e1500 */
[----:B0-----:R-:W-:-:S05]  /*e450*/  IMAD.WIDE R6, R2, 0x2, R26 ;  /* 0x0000000202067825 */ /* 0x001fca00078e021a */
[----:B------:R-:W2:Y:S04]  /*e460*/  LDG.E.U16 R20, desc[UR10][R6.64] ;  /* 0x0000000a06147981 */ /* 0x000ea8000c1e1500 */
[----:B----4-:R0:W-:Y:S04]  /*e470*/  STL [R1+0x194], R0 ;  /* 0x0001940001007387 */ /* 0x0101e80000100800 */
[----:B------:R-:W4:Y:S04]  /*e480*/  LDL.64 R12, [R1+0xc60] ;  /* 0x000c6000010c7983 */ /* 0x000f280000100a00 */
[----:B-----5:R-:W-:Y:S04]  /*e490*/  STL [R1+0x1c0], R29 ;  /* 0x0001c01d01007387 */ /* 0x020fe80000100800 */
[----:B0-----:R0:W5:Y:S04]  /*e4a0*/  LDG.E.U16 R0, desc[UR10][R4.64] ;  /* 0x0000000a04007981 */ /* 0x001168000c1e1500 */
[----:B------:R1:W-:Y:S04]  /*e4b0*/  STL [R1+0x1c4], R28 ;  /* 0x0001c41c01007387 */ /* 0x0003e80000100800 */
[----:B------:R-:W4:Y:S01]  /*e4c0*/  LDL.64 R10, [R1+0xc68] ;  /* 0x000c6800010a7983 */ /* 0x000f220000100a00 */
[----:B0-----:R-:W-:-:S03]  /*e4d0*/  IMAD.WIDE R4, R2, 0x2, R16 ;  /* 0x0000000202047825 */ /* 0x001fc600078e0210 */
[----:B------:R-:W4:Y:S04]  /*e4e0*/  LDL.64 R16, [R1+0xc50] ;  /* 0x000c500001107983 */ /* 0x000f280000100a00 */
[----:B-1----:R-:W4:Y:S04]  /*e4f0*/  LDL.64 R28, [R1+0xc58] ;  /* 0x000c5800011c7983 */ /* 0x002f280000100a00 */
[----:B------:R-:W4:Y:S01]  /*e500*/  LDL.64 R26, [R1+0xc48] ;  /* 0x000c4800011a7983 */ /* 0x000f220000100a00 */
[----:B------:R-:W-:-:S03]  /*e510*/  IMAD.WIDE R6, R2, 0x2, R18 ;  /* 0x0000000202067825 */ /* 0x000fc600078e0212 */
[----:B---3--:R0:W-:Y:S04]  /*e520*/  STL [R1+0x1cc], R3 ;  /* 0x0001cc0301007387 */ /* 0x0081e80000100800 */
[----:B------:R-:W3:Y:S04]  /*e530*/  LDL.64 R18, [R1+0xc40] ;  /* 0x000c400001127983 */ /* 0x000ee80000100a00 */
[----:B0-----:R2:W3:Y:S02]  /*e540*/  LDG.E.U16 R3, desc[UR10][R4.64] ;  /* 0x0000000a04037981 */ /* 0x0014e4000c1e1500 */
[----:B--2---:R-:W-:-:S02]  /*e550*/  IMAD.WIDE R4, R2, 0x2, R14 ;  /* 0x0000000202047825 */ /* 0x004fc400078e020e */
[----:B-----5:R0:W-:Y:S04]  /*e560*/  STL [R1+0x1c8], R0 ;  /* 0x0001c80001007387 */ /* 0x0201e80000100800 */
[----:B------:R-:W-:Y:S01]  /*e570*/  STL [R1+0x1a8], R21 ;  /* 0x0001a81501007387 */ /* 0x000fe20000100800 */
[----:B----4-:R-:W-:-:S03]  /*e580*/  IMAD.WIDE R10, R2, 0x2, R10 ;  /* 0x00000002020a7825 */ /* 0x010fc600078e020a */
[----:B0-----:R0:W2:Y:S04]  /*e590*/  LDG.E.U16 R0, desc[UR10][R6.64] ;  /* 0x0000000a06007981 */ /* 0x0010a8000c1e1500 */
[----:B------:R1:W-:Y:S04]  /*e5a0*/  STL [R1+0x1bc], R20 ;  /* 0x0001bc1401007387 */ /* 0x0003e80000100800 */
[----:B------:R-:W4:Y:S01]  /*e5b0*/  LDL.64 R14, [R1+0xc30] ;  /* 0x000c3000010e7983 */ /* 0x000f220000100a00 */
[----:B0-----:R-:W-:-:S03]  /*e5c0*/  IMAD.WIDE R6, R2, 0x2, R28 ;  /* 0x0000000202067825 */ /* 0x001fc600078e021c */
[----:B------:R0:W5:Y:S04]  /*e5d0*/  LDG.E.U16 R28, desc[UR10][R4.64] ;  /* 0x0000000a041c7981 */ /* 0x000168000c1e1500 */
[----:B-1----:R-:W5:Y:S04]  /*e5e0*/  LDL.64 R20, [R1+0xc38] ;  /* 0x000c380001147983 */ /* 0x002f680000100a00 */
[----:B------:R1:W5:Y:S04]  /*e5f0*/  LDG.E.U16 R29, desc[UR10][R10.64] ;  /* 0x0000000a0a1d7981 */ /* 0x000368000c1e1500 */
[----:B------:R0:W-:Y:S02]  /*e600*/  STL [R1+0x1b8], R9 ;  /* 0x0001b80901007387 */ /* 0x0001e40000100800 */
[----:B0-----:R-:W-:-:S02]  /*e610*/  IMAD.WIDE R8, R2, 0x2, R12 ;  /* 0x0000000202087825 */ /* 0x001fc400078e020c */
[----:B------:R-:W5:Y:S02]  /*e620*/  LDL.64 R12, [R1+0xc28] ;  /* 0x000c2800010c7983 */ /* 0x000f640000100a00 */
[C---:B------:R-:W-:Y:S02]  /*e630*/  IMAD.WIDE R4, R2.reuse, 0x2, R16 ;  /* 0x0000000202047825 */ /* 0x040fe400078e0210 */
[----:B---3--:R0:W-:Y:S02]  /*e640*/  STL [R1+0x1b0], R3 ;  /* 0x0001b00301007387 */ /* 0x0081e40000100800 */
[C---:B-1----:R-:W-:Y:S02]  /*e650*/  IMAD.WIDE R10, R2.reuse, 0x2, R18 ;  /* 0x00000002020a7825 */ /* 0x042fe400078e0212 */
[----:B------:R-:W3:Y:S04]  /*e660*/  LDL.64 R16, [R1+0xc20] ;  /* 0x000c200001107983 */ /* 0x000ee80000100a00 */
[----:B0-----:R4:W3:Y:S04]  /*e670*/  LDG.E.U16 R3, desc[UR10][R8.64] ;  /* 0x0000000a08037981 */ /* 0x0018e8000c1e1500 */
[----:B--2---:R0:W-:Y:S01]  /*e680*/  STL [R1+0x1b4], R0 ;  /* 0x0001b40001007387 */ /* 0x0041e20000100800 */
[----:B----4-:R-:W-:-:S03]  /*e690*/  IMAD.WIDE R8, R2, 0x2, R14 ;  /* 0x0000000202087825 */ /* 0x010fc600078e020e */
[----:B0-----:R0:W2:Y:S04]  /*e6a0*/  LDG.E.U16 R0, desc[UR10][R6.64] ;  /* 0x0000000a06007981 */ /* 0x0010a8000c1e1500 */
[----:B-----5:R1:W-:Y:S04]  /*e6b0*/  STL [R1+0x1ac], R28 ;  /* 0x0001ac1c01007387 */ /* 0x0203e80000100800 */
[----:B------:R-:W4:Y:S01]  /*e6c0*/  LDL.64 R18, [R1+0xc08] ;  /* 0x000c080001127983 */ /* 0x000f220000100a00 */
[----:B0-----:R-:W-:-:S03]  /*e6d0*/  IMAD.WIDE R6, R2, 0x2, R26 ;  /* 0x0000000202067825 */ /* 0x001fc600078e021a */
[----:B------:R-:W5:Y:S04]  /*e6e0*/  LDL.64 R26, [R1+0xc10] ;  /* 0x000c1000011a7983 */ /* 0x000f680000100a00 */
[----:B-1----:R0:W5:Y:S04]  /*e6f0*/  LDG.E.U16 R28, desc[UR10][R4.64] ;  /* 0x0000000a041c7981 */ /* 0x002168000c1e1500 */
[----:B------:R-:W5:Y:S04]  /*e700*/  LDL.64 R14, [R1+0xc00] ;  /* 0x000c0000010e7983 */ /* 0x000f680000100a00 */
[----:B------:R1:W-:Y:S01]  /*e710*/  STL [R1+0x1a4], R29 ;  /* 0x0001a41d01007387 */ /* 0x0003e20000100800 */
[----:B0-----:R-:W-:-:S03]  /*e720*/  IMAD.WIDE R4, R2, 0x2, R20 ;  /* 0x0000000202047825 */ /* 0x001fc600078e0214 */
[----:B------:R-:W5:Y:S04]  /*e730*/  LDG.E.U16 R20, desc[UR10][R10.64] ;  /* 0x0000000a0a147981 */ /* 0x000f68000c1e1500 */
[----:B------:R-:W5:Y:S04]  /*e740*/  LDG.E.U16 R21, desc[UR10][R4.64] ;  /* 0x0000000a04157981 */ /* 0x000f68000c1e1500 */
[----:B-1----:R0:W5:Y:S04]  /*e750*/  LDG.E.U16 R29, desc[UR10][R6.64] ;  /* 0x0000000a061d7981 */ /* 0x002168000c1e1500 */
[----:B------:R-:W4:Y:S01]  /*e760*/  LDL.64 R10, [R1+0xc18] ;  /* 0x000c1800010a7983 */ /* 0x000f220000100a00 */
[----:B0-----:R-:W-:-:S03]  /*e770*/  IMAD.WIDE R6, R2, 0x2, R12 ;  /* 0x0000000202067825 */ /* 0x001fc600078e020c */
[----:B------:R-:W5:Y:S04]  /*e780*/  LDL.64 R12, [R1+0xbf8] ;  /* 0x000bf800010c7983 */ /* 0x000f680000100a00 */
[----:B---3--:R0:W-:Y:S01]  /*e790*/  STL [R1+0x1a0], R3 ;  /* 0x0001a00301007387 */ /* 0x0081e20000100800 */
[----:B------:R-:W-:-:S03]  /*e7a0*/  IMAD.WIDE R4, R2, 0x2, R16 ;  /* 0x0000000202047825 */ /* 0x000fc600078e0210 */
[----:B0-----:R-:W3:Y:S04]  /*e7b0*/  LDG.E.U16 R3, desc[UR10][R8.64] ;  /* 0x0000000a08037981 */ /* 0x001ee8000c1e1500 */
[----:B--2---:R0:W-:Y:S04]  /*e7c0*/  STL [R1+0x6c], R0 ;  /* 0x00006c0001007387 */ /* 0x0041e80000100800 */
[----:B0-----:R4:W2:Y:S02]  /*e7d0*/  LDG.E.U16 R0, desc[UR10][R6.64] ;  /* 0x0000000a06007981 */ /* 0x0018a4000c1e1500 */
[----:B----4-:R-:W-:-:S04]  /*e7e0*/  IMAD.WIDE R6, R2, 0x2, R10 ;  /* 0x0000000202067825 */ /* 0x010fc800078e020a */
[C---:B------:R-:W-:Y:S02]  /*e7f0*/  IMAD.WIDE R10, R2.reuse, 0x2, R18 ;  /* 0x00000002020a7825 */ /* 0x040fe400078e0212 */
[----:B------:R0:W4:Y:S02]  /*e800*/  LDG.E.U16 R19, desc[UR10][R4.64] ;  /* 0x0000000a04137981 */ /* 0x000124000c1e1500 */
[C---:B-----5:R-:W-:Y:S02]  /*e810*/  IMAD.WIDE R8, R2.reuse, 0x2, R26 ;  /* 0x0000000202087825 */ /* 0x060fe400078e021a */
[----:B------:R-:W-:Y:S04]  /*e820*/  STL [R1+0x18c], R29 ;  /* 0x00018c1d01007387 */ /* 0x000fe80000100800 */
[----:B------:R1:W-:Y:S04]  /*e830*/  STL [R1+0x68], R28 ;  /* 0x0000681c01007387 */ /* 0x0003e80000100800 */
[----:B------:R-:W5:Y:S04]  /*e840*/  LDG.E.U16 R9, desc[UR10][R8.64] ;  /* 0x0000000a08097981 */ /* 0x000f68000c1e1500 */
[----:B-1----:R-:W5:Y:S04]  /*e850*/  LDL.64 R28, [R1+0xbf0] ;  /* 0x000bf000011c7983 */ /* 0x002f680000100a00 */
[----:B------:R-:W-:Y:S04]  /*e860*/  STL [R1+0x19c], R21 ;  /* 0x00019c1501007387 */ /* 0x000fe80000100800 */
[----:B------:R1:W-:Y:S04]  /*e870*/  STL [R1+0x174], R20 ;  /* 0x0001741401007387 */ /* 0x0003e80000100800 */
[----:B------:R-:W5:Y:S04]  /*e880*/  LDL.64 R16, [R1+0xbe0] ;  /* 0x000be00001107983 */ /* 0x000f680000100a00 */
[----:B------:R-:W5:Y:S04]  /*e890*/  LDL.64 R26, [R1+0xbd8] ;  /* 0x000bd800011a7983 */ /* 0x000f680000100a00 */
[----:B-1----:R-:W5:Y:S04]  /*e8a0*/  LDL.64 R20, [R1+0xbe8] ;  /* 0x000be80001147983 */ /* 0x002f680000100a00 */
[----:B---3--:R1:W-:Y:S01]  /*e8b0*/  STL [R1+0x190], R3 ;  /* 0x0001900301007387 */ /* 0x0083e20000100800 */
[----:B0-----:R-:W-:-:S03]  /*e8c0*/  IMAD.WIDE R4, R2, 0x2, R14 ;  /* 0x0000000202047825 */ /* 0x001fc600078e020e */
[----:B------:R-:W3:Y:S04]  /*e8d0*/  LDL.64 R14, [R1+0xbd0] ;  /* 0x000bd000010e7983 */ /* 0x000ee80000100a00 */
[----:B-1----:R0:W3:Y:S04]  /*e8e0*/  LDG.E.U16 R3, desc[UR10][R6.64] ;  /* 0x0000000a06037981 */ /* 0x0020e8000c1e1500 */
[----:B--2---:R1:W-:Y:S04]  /*e8f0*/  STL [R1+0x188], R0 ;  /* 0x0001880001007387 */ /* 0x0043e80000100800 */
[----:B-1----:R5:W2:Y:S04]  /*e900*/  LDG.E.U16 R0, desc[UR10][R10.64] ;  /* 0x0000000a0a007981 */ /* 0x002aa8000c1e1500 */
[----:B----4-:R1:W-:Y:S04]  /*e910*/  STL [R1+0x184], R19 ;  /* 0x0001841301007387 */ /* 0x0103e80000100800 */
[----:B-1----:R-:W4:Y:S01]  /*e920*/  LDL.64 R18, [R1+0xbc8] ;  /* 0x000bc80001127983 */ /* 0x002f220000100a00 */
[----:B0-----:R-:W-:-:S03]  /*e930*/  IMAD.WIDE R6, R2, 0x2, R12 ;  /* 0x0000000202067825 */ /* 0x001fc600078e020c */
[----:B------:R-:W4:Y:S01]  /*e940*/  LDL.64 R12, [R1+0xbc0] ;  /* 0x000bc000010c7983 */ /* 0x000f220000100a00 */
[----:B-----5:R-:W-:-:S03]  /*e950*/  IMAD.WIDE R10, R2, 0x2, R28 ;  /* 0x00000002020a7825 */ /* 0x020fc600078e021c */
[----:B------:R0:W5:Y:S02]  /*e960*/  LDG.E.U16 R29, desc[UR10][R6.64] ;  /* 0x0000000a061d7981 */ /* 0x000164000c1e1500 */
[C---:B0-----:R-:W-:Y:S02]  /*e970*/  IMAD.WIDE R6, R2.reuse, 0x2, R26 ;  /* 0x0000000202067825 */ /* 0x041fe400078e021a */
[----:B------:R-:W5:Y:S04]  /*e980*/  LDG.E.U16 R27, desc[UR10][R10.64] ;  /* 0x0000000a0a1b7981 */ /* 0x000f68000c1e1500 */
[----:B---3--:R0:W-:Y:S04]  /*e990*/  STL [R1+0x180], R3 ;  /* 0x0001800301007387 */ /* 0x0081e80000100800 */
[----:B------:R1:W-:Y:S04]  /*e9a0*/  STL [R1+0x17c], R9 ;  /* 0x00017c0901007387 */ /* 0x0003e80000100800 */
[----:B0-----:R0:W3:Y:S01]  /*e9b0*/  LDG.E.U16 R3, desc[UR10][R4.64] ;  /* 0x0000000a04037981 */ /* 0x0010e2000c1e1500 */
[----:B-1----:R-:W-:-:S03]  /*e9c0*/  IMAD.WIDE R8, R2, 0x2, R20 ;  /* 0x0000000202087825 */ /* 0x002fc600078e0214 */
[----:B------:R-:W5:Y:S01]  /*e9d0*/  LDL.64 R20, [R1+0xbb8] ;  /* 0x000bb80001147983 */ /* 0x000f620000100a00 */
[----:B0-----:R-:W-:-:S03]  /*e9e0*/  IMAD.WIDE R4, R2, 0x2, R16 ;  /* 0x0000000202047825 */ /* 0x001fc600078e0210 */
[----:B------:R-:W5:Y:S04]  /*e9f0*/  LDG.E.U16 R8, desc[UR10][R8.64] ;  /* 0x0000000a08087981 */ /* 0x000f68000c1e1500 */
[----:B------:R-:W5:Y:S04]  /*ea00*/  LDL.64 R16, [R1+0xbb0] ;  /* 0x000bb00001107983 */ /* 0x000f680000100a00 */
[----:B------:R0:W5:Y:S02]  /*ea10*/  LDG.E.U16 R9, desc[UR10][R4.64] ;  /* 0x0000000a04097981 */ /* 0x000164000c1e1500 */
[----:B0-----:R-:W-:-:S02]  /*ea20*/  IMAD.WIDE R4, R2, 0x2, R14 ;  /* 0x0000000202047825 */ /* 0x001fc400078e020e */
[----:B--2---:R0:W-:Y:S04]  /*ea30*/  STL [R1+0x178], R0 ;  /* 0x0001780001007387 */ /* 0x0041e80000100800 */
[----:B------:R-:W2:Y:S04]  /*ea40*/  LDL.64 R14, [R1+0xba8] ;  /* 0x000ba800010e7983 */ /* 0x000ea80000100a00 */
[----:B0-----:R0:W2:Y:S01]  /*ea50*/  LDG.E.U16 R0, desc[UR10][R6.64] ;  /* 0x0000000a06007981 */ /* 0x0010a2000c1e1500 */
[----:B----4-:R-:W-:-:S03]  /*ea60*/  IMAD.WIDE R10, R2, 0x2, R18 ;  /* 0x00000002020a7825 */ /* 0x010fc600078e0212 */
[----:B------:R1:W4:Y:S01]  /*ea70*/  LDG.E.U16 R18, desc[UR10][R4.64] ;  /* 0x0000000a04127981 */ /* 0x000322000c1e1500 */
[----:B0-----:R-:W-:-:S03]  /*ea80*/  IMAD.WIDE R6, R2, 0x2, R12 ;  /* 0x0000000202067825 */ /* 0x001fc600078e020c */
[----:B---3--:R0:W-:Y:S04]  /*ea90*/  STL [R1+0x170], R3 ;  /* 0x0001700301007387 */ /* 0x0081e80000100800 */
[----:B------:R-:W3:Y:S04]  /*eaa0*/  LDL.64 R12, [R1+0xb98] ;  /* 0x000b9800010c7983 */ /* 0x000ee80000100a00 */
[----:B-----5:R5:W-:Y:S01]  /*eab0*/  STL [R1+0x16c], R29 ;  /* 0x00016c1d01007387 */ /* 0x020be20000100800 */
[----:B0-----:R-:W0:Y:S03]  /*eac0*/  LDC R3, c[0x0][0x254] ;  /* 0x00009500ff037b82 */ /* 0x001e260000000800 */
[----:B-----5:R-:W5:Y:S04]  /*ead0*/  LDL.64 R28, [R1+0xb90] ;  /* 0x000b9000011c7983 */ /* 0x020f680000100a00 */
[----:B------:R1:W-:Y:S02]  /*eae0*/  STL [R1+0x168], R27 ;  /* 0x0001681b01007387 */ /* 0x0003e40000100800 */
[----:B-1----:R-:W-:-:S02]  /*eaf0*/  IMAD.WIDE R4, R2, 0x2, R16 ;  /* 0x0000000202047825 */ /* 0x002fc400078e0210 */
[----:B------:R-:W3:Y:S04]  /*eb00*/  LDG.E.U16 R17, desc[UR10][R10.64] ;  /* 0x0000000a0a117981 */ /* 0x000ee8000c1e1500 */
[----:B------:R-:W5:Y:S04]  /*eb10*/  LDL.64 R26, [R1+0xb88] ;  /* 0x000b8800011a7983 */ /* 0x000f680000100a00 */
[----:B----4-:R-:W-:Y:S04]  /*eb20*/  STL [R1+0x25ec], R18 ;  /* 0x0025ec1201007387 */ /* 0x010fe80000100800 */
[----:B------:R-:W-:Y:S04]  /*eb30*/  STL [R1+0x160], R9 ;  /* 0x0001600901007387 */ /* 0x000fe80000100800 */
[----:B------:R1:W-:Y:S04]  /*eb40*/  STL [R1+0x164], R8 ;  /* 0x0001640801007387 */ /* 0x0003e80000100800 */
[----:B------:R-:W4:Y:S01]  /*eb50*/  LDL.64 R10, [R1+0xba0] ;  /* 0x000ba000010a7983 */ /* 0x000f220000100a00 */
[----:B-1----:R-:W-:-:S03]  /*eb60*/  IMAD.WIDE R8, R2, 0x2, R20 ;  /* 0x0000000202087825 */ /* 0x002fc600078e0214 */
[----:B------:R-:W5:Y:S04]  /*eb70*/  LDL.64 R20, [R1+0xb80] ;  /* 0x000b800001147983 */ /* 0x000f680000100a00 */
[----:B--2---:R1:W-:Y:S04]  /*eb80*/  STL [R1+0x64], R0 ;  /* 0x0000640001007387 */ /* 0x0043e80000100800 */
[----:B------:R-:W2:Y:S04]  /*eb90*/  LDL.64 R18, [R1+0xb70] ;  /* 0x000b700001127983 */ /* 0x000ea80000100a00 */
[----:B------:R-:W5:Y:S04]  /*eba0*/  LDG.E.U16 R8, desc[UR10][R8.64] ;  /* 0x0000000a08087981 */ /* 0x000f68000c1e1500 */
[----:B-1----:R1:W4:Y:S04]  /*ebb0*/  LDG.E.U16 R0, desc[UR10][R6.64] ;  /* 0x0000000a06007981 */ /* 0x002328000c1e1500 */
[----:B------:R0:W2:Y:S01]  /*ebc0*/  LDG.E.U16 R9, desc[UR10][R4.64] ;  /* 0x0000000a04097981 */ /* 0x0000a2000c1e1500 */
[----:B-1----:R-:W-:-:S03]  /*ebd0*/  IMAD.WIDE R6, R2, 0x2, R14 ;  /* 0x0000000202067825 */ /* 0x002fc600078e020e */
[----:B---3--:R1:W-:Y:S04]  /*ebe0*/  STL [R1+0x148], R17 ;  /* 0x0001481101007387 */ /* 0x0083e80000100800 */
[----:B------:R-:W3:Y:S04]  /*ebf0*/  LDL.64 R14, [R1+0xb50] ;  /* 0x000b5000010e7983 */ /* 0x000ee80000100a00 */
[----:B-1----:R-:W3:Y:S04]  /*ec00*/  LDL.64 R16, [R1+0xb60] ;  /* 0x000b600001107983 */ /* 0x002ee80000100a00 */
[----:B----4-:R1:W-:Y:S04]  /*ec10*/  STL [R1+0x134], R0 ;  /* 0x0001340001007387 */ /* 0x0103e80000100800 */
[----:B-1----:R1:W4:Y:S01]  /*ec20*/  LDG.E.U16 R0, desc[UR10][R6.64] ;  /* 0x0000000a06007981 */ /* 0x002322000c1e1500 */
[----:B0-----:R-:W-:-:S04]  /*ec30*/  IMAD.WIDE R4, R2, 0x2, R10 ;  /* 0x0000000202047825 */ /* 0x001fc800078e020a */
[C---:B------:R-:W-:Y:S02]  /*ec40*/  IMAD.WIDE R10, R2.reuse, 0x2, R12 ;  /* 0x00000002020a7825 */ /* 0x040fe400078e020c */
[----:B------:R-:W4:Y:S04]  /*ec50*/  LDL.64 R12, [R1+0xb48] ;  /* 0x000b4800010c7983 */ /* 0x000f280000100a00 */
[----:B--2---:R-:W-:Y:S04]  /*ec60*/  STL [R1+0x150], R9 ;  /* 0x0001500901007387 */ /* 0x004fe80000100800 */
[----:B-----5:R0:W-:Y:S01]  /*ec70*/  STL [R1+0x15c], R8 ;  /* 0x00015c0801007387 */ /* 0x0201e20000100800 */
[----:B-1----:R-:W-:-:S05]  /*ec80*/  IMAD.WIDE R6, R2, 0x2, R28 ;  /* 0x0000000202067825 */ /* 0x002fca00078e021c */
[----:B------:R3:W2:Y:S01]  /*ec90*/  LDG.E.U16 R29, desc[UR10][R6.64] ;  /* 0x0000000a061d7981 */ /* 0x0006a2000c1e1500 */
[----:B0-----:R-:W-:-:S03]  /*eca0*/  IMAD.WIDE R8, R2, 0x2, R26 ;  /* 0x0000000202087825 */ /* 0x001fc600078e021a */
[----:B------:R0:W5:Y:S01]  /*ecb0*/  LDG.E.U16 R26, desc[UR10][R10.64] ;  /* 0x0000000a0a1a7981 */ /* 0x000162000c1e1500 */
[----:B---3--:R-:W-:-:S04]  /*ecc0*/  IMAD.WIDE R6, R2, 0x2, R14 ;  /* 0x0000000202067825 */ /* 0x008fc800078e020e */
[C---:B0-----:R-:W-:Y:S02]  /*ecd0*/  IMAD.WIDE R10, R2.reuse, 0x2, R18 ;  /* 0x00000002020a7825 */ /* 0x041fe400078e0212 */
[----:B------:R-:W3:Y:S04]  /*ece0*/  LDG.E.U16 R18, desc[UR10][R6.64] ;  /* 0x0000000a06127981 */ /* 0x000ee8000c1e1500 */
[----:B------:R-:W3:Y:S04]  /*ecf0*/  LDG.E.U16 R28, desc[UR10][R10.64] ;  /* 0x0000000a0a1c7981 */ /* 0x000ee8000c1e1500 */
[----:B----4-:R0:W-:Y:S04]  /*ed00*/  STL [R1+0x14c], R0 ;  /* 0x00014c0001007387 */ /* 0x0101e80000100800 */
[----:B0-----:R0:W4:Y:S02]  /*ed10*/  LDG.E.U16 R0, desc[UR10][R4.64] ;  /* 0x0000000a04007981 */ /* 0x001124000c1e1500 */
[----:B0-----:R-:W-:-:S02]  /*ed20*/  IMAD.WIDE R4, R2, 0x2, R20 ;  /* 0x0000000202047825 */ /* 0x001fc400078e0214 */
[----:B------:R0:W3:Y:S04]  /*ed30*/  LDG.E.U16 R20, desc[UR10][R8.64] ;  /* 0x0000000a08147981 */ /* 0x0000e8000c1e1500 */
[----:B------:R1:W3:Y:S01]  /*ed40*/  LDG.E.U16 R21, desc[UR10][R4.64] ;  /* 0x0000000a04157981 */ /* 0x0002e2000c1e1500 */
[----:B0-----:R-:W-:-:S05]  /*ed50*/  IMAD.WIDE R8, R2, 0x2, R16 ;  /* 0x0000000202087825 */ /* 0x001fca00078e0210 */
[----:B------:R0:W3:Y:S01]  /*ed60*/  LDG.E.U16 R17, desc[UR10][R8.64] ;  /* 0x0000000a08117981 */ /* 0x0000e2000c1e1500 */
[----:B-1----:R-:W-:-:S04]  /*ed70*/  IMAD.WIDE R4, R3, 0x2, R22 ;  /* 0x0000000203047825 */ /* 0x002fc800078e0216 */
[----:B------:R-:W-:-:S04]  /*ed80*/  IMAD.WIDE R6, R2, 0x2, R12 ;  /* 0x0000000202067825 */ /* 0x000fc800078e020c */
[C---:B0-----:R-:W-:Y:S01]  /*ed90*/  IMAD.WIDE R8, R3.reuse, 0x2, R24 ;  /* 0x0000000203087825 */ /* 0x041fe200078e0218 */
[----:B------:R0:W3:Y:S03]  /*eda0*/  LDG.E.U16 R19, desc[UR10][R6.64] ;  /* 0x0000000a06137981 */ /* 0x0000e6000c1e1500 */
[----:B------:R-:W-:Y:S02]  /*edb0*/  IMAD R15, R3, 0xe, RZ ;  /* 0x0000000e030f7824 */ /* 0x000fe400078e02ff */
[----:B------:R-:W-:-:S04]  /*edc0*/  IMAD.WIDE R4, R2, 0x2, R4 ;  /* 0x0000000202047825 */ /* 0x000fc800078e0204 */
[----:B------:R-:W-:Y:S01]  /*edd0*/  IMAD.WIDE R8, R2, 0x2, R8 ;  /* 0x0000000202087825 */ /* 0x000fe200078e0208 */
[----:B------:R1:W3:Y:S03]  /*ede0*/  LDG.E.U16 R27, desc[UR10][R4.64] ;  /* 0x0000000a041b7981 */ /* 0x0002e6000c1e1500 */
[----:B------:R-:W-:Y:S02]  /*edf0*/  IMAD.SHL.U32 R10, R3, 0x2, RZ ;  /* 0x00000002030a7824 */ /* 0x000fe400078e00ff */
[----:B0-----:R-:W-:Y:S01]  /*ee00*/  IMAD.WIDE R6, R15, 0x2, R24 ;  /* 0x000000020f067825 */ /* 0x001fe200078e0218 */
[----:B------:R-:W-:-:S03]  /*ee10*/  SHF.L.U32 R16, R3, 0x2, RZ ;  /* 0x0000000203107819 */ /* 0x000fc600000006ff */
[----:B-1----:R-:W-:-:S04]  /*ee20*/  IMAD.WIDE R4, R10, 0x2, R22 ;  /* 0x000000020a047825 */ /* 0x002fc800078e0216 */
[----:B------:R-:W-:Y:S02]  /*ee30*/  IMAD R14, R3, 0x3, RZ ;  /* 0x00000003030e7824 */ /* 0x000fe400078e02ff */
[----:B------:R-:W-:-:S04]  /*ee40*/  IMAD.WIDE R6, R2, 0x2, R6 ;  /* 0x0000000202067825 */ /* 0x000fc800078e0206 */
[----:B------:R-:W-:-:S04]  /*ee50*/  IMAD.WIDE R12, R2, 0x2, R4 ;  /* 0x00000002020c7825 */ /* 0x000fc800078e0204 */
[--C-:B------:R-:W-:Y:S01]  /*ee60*/  IMAD.WIDE R4, R14, 0x2, R24.reuse ;  /* 0x000000020e047825 */ /* 0x100fe200078e0218 */
[----:B----4-:R0:W-:Y:S04]  /*ee70*/  STL [R1+0x144], R0 ;  /* 0x0001440001007387 */ /* 0x0101e80000100800 */
[----:B-----5:R1:W-:Y:S04]  /*ee80*/  STL [R1+0x140], R26 ;  /* 0x0001401a01007387 */ /* 0x0203e80000100800 */
[----:B0-----:R0:W4:Y:S04]  /*ee90*/  LDG.E.U16 R0, desc[UR10][R8.64] ;  /* 0x0000000a08007981 */ /* 0x001128000c1e1500 */
[----:B-1----:R1:W5:Y:S01]  /*eea0*/  LDG.E.U16 R26, desc[UR10][R6.64] ;  /* 0x0000000a061a7981 */ /* 0x002362000c1e1500 */
[----:B0-----:R-:W-:-:S04]  /*eeb0*/  IMAD.WIDE R8, R10, 0x2, R24 ;  /* 0x000000020a087825 */ /* 0x001fc800078e0218 */
[----:B------:R-:W-:Y:S01]  /*eec0*/  IMAD.WIDE R10, R14, 0x2, R22 ;  /* 0x000000020e0a7825 */ /* 0x000fe200078e0216 */
[----:B--2---:R-:W-:Y:S03]  /*eed0*/  STL [R1+0x13c], R29 ;  /* 0x00013c1d01007387 */ /* 0x004fe60000100800 */
[----:B------:R-:W-:Y:S01]  /*eee0*/  IMAD.WIDE R8, R2, 0x2, R8 ;  /* 0x0000000202087825 */ /* 0x000fe200078e0208 */
[----:B---3--:R0:W-:Y:S03]  /*eef0*/  STL [R1+0x138], R20 ;  /* 0x0001381401007387 */ /* 0x0081e60000100800 */
[----:B-1----:R-:W-:Y:S01]  /*ef00*/  IMAD.WIDE R6, R16, 0x2, R22 ;  /* 0x0000000210067825 */ /* 0x002fe200078e0216 */
[----:B------:R-:W2:Y:S03]  /*ef10*/  LDG.E.U16 R14, desc[UR10][R12.64] ;  /* 0x0000000a0c0e7981 */ /* 0x000ea6000c1e1500 */
[C---:B------:R-:W-:Y:S01]  /*ef20*/  IMAD.WIDE R10, R2.reuse, 0x2, R10 ;  /* 0x00000002020a7825 */ /* 0x040fe200078e020a */
[----:B0-----:R0:W3:Y:S03]  /*ef30*/  LDG.E.U16 R20, desc[UR10][R8.64] ;  /* 0x0000000a08147981 */ /* 0x0010e6000c1e1500 */
[C---:B------:R-:W-:Y:S01]  /*ef40*/  IMAD.WIDE R6, R2.reuse, 0x2, R6 ;  /* 0x0000000202067825 */ /* 0x040fe200078e0206 */
[----:B------:R1:W-:Y:S03]  /*ef50*/  STL [R1+0x130], R21 ;  /* 0x0001301501007387 */ /* 0x0003e60000100800 */
[----:B0-----:R-:W-:Y:S01]  /*ef60*/  IMAD.WIDE R8, R2, 0x2, R4 ;  /* 0x0000000202087825 */ /* 0x001fe200078e0204 */
[----:B------:R-:W-:Y:S04]  /*ef70*/  STL [R1+0x12c], R28 ;  /* 0x00012c1c01007387 */ /* 0x000fe80000100800 */
[----:B-1----:R-:W3:Y:S04]  /*ef80*/  LDG.E.U16 R21, desc[UR10][R10.64] ;  /* 0x0000000a0a157981 */ /* 0x002ee8000c1e1500 */
[----:B------:R0:W-:Y:S04]  /*ef90*/  STL [R1+0x128], R17 ;  /* 0x0001281101007387 */ /* 0x0001e80000100800 */
[----:B------:R1:W-:Y:S04]  /*efa0*/  STL [R1+0x124], R18 ;  /* 0x0001241201007387 */ /* 0x0003e80000100800 */
[----:B0-----:R-:W3:Y:S04]  /*efb0*/  LDG.E.U16 R17, desc[UR10][R8.64] ;  /* 0x0000000a08117981 */ /* 0x001ee8000c1e1500 */
[----:B-1----:R0:W3:Y:S01]  /*efc0*/  LDG.E.U16 R18, desc[UR10][R6.64] ;  /* 0x0000000a06127981 */ /* 0x0020e2000c1e1500 */
[----:B------:R-:W-:-:S04]  /*efd0*/  IMAD.WIDE R4, R16, 0x2, R24 ;  /* 0x0000000210047825 */ /* 0x000fc800078e0218 */
[----:B------:R-:W-:Y:S02]  /*efe0*/  IMAD R13, R3, 0x6, RZ ;  /* 0x00000006030d7824 */ /* 0x000fe400078e02ff */
[----:B------:R-:W-:Y:S01]  /*eff0*/  IMAD.WIDE R4, R2, 0x2, R4 ;  /* 0x0000000202047825 */ /* 0x000fe200078e0204 */
[----:B------:R1:W-:Y:S04]  /*f000*/  STL [R1+0x120], R19 ;  /* 0x0001201301007387 */ /* 0x0003e80000100800 */
[----:B-1----:R1:W3:Y:S01]  /*f010*/  LDG.E.U16 R19, desc[UR10][R4.64] ;  /* 0x0000000a04137981 */ /* 0x0022e2000c1e1500 */
[----:B0-----:R-:W-:-:S04]  /*f020*/  IMAD.WIDE R6, R13, 0x2, R22 ;  /* 0x000000020d067825 */ /* 0x001fc800078e0216 */
[----:B-1----:R-:W-:-:S04]  /*f030*/  IMAD.WIDE R4, R13, 0x2, R24 ;  /* 0x000000020d047825 */ /* 0x002fc800078e0218 */
[----:B------:R-:W-:Y:S02]  /*f040*/  IMAD.SHL.U32 R13, R3, 0x8, RZ ;  /* 0x00000008030d7824 */ /* 0x000fe400078e00ff */
[----:B------:R-:W-:Y:S01]  /*f050*/  IMAD.WIDE R4, R2, 0x2, R4 ;  /* 0x0000000202047825 */ /* 0x000fe200078e0204 */
[----:B------:R-:W-:Y:S04]  /*f060*/  STL [R1+0x118], R27 ;  /* 0x0001181b01007387 */ /* 0x000fe80000100800 */
[----:B------:R0:W3:Y:S02]  /*f070*/  LDG.E.U16 R28, desc[UR10][R4.64] ;  /* 0x0000000a041c7981 */ /* 0x0000e4000c1e1500 */
[----:B0-----:R-:W-:-:S04]  /*f080*/  IMAD.WIDE R4, R13, 0x2, R24 ;  /* 0x000000020d047825 */ /* 0x001fc800078e0218 */
[----:B------:R-:W-:Y:S01]  /*f090*/  IMAD.WIDE R4, R2, 0x2, R4 ;  /* 0x0000000202047825 */ /* 0x000fe200078e0204 */
[----:B----4-:R-:W-:Y:S04]  /*f0a0*/  STL [R1+0x110], R0 ;  /* 0x0001100001007387 */ /* 0x010fe80000100800 */
[----:B-----5:R-:W-:Y:S04]  /*f0b0*/  STL [R1+0x11c], R26 ;  /* 0x00011c1a01007387 */ /* 0x020fe80000100800 */
[----:B--2---:R-:W-:Y:S04]  /*f0c0*/  STL [R1+0x114], R14 ;  /* 0x0001140e01007387 */ /* 0x004fe80000100800 */
[----:B---3--:R-:W-:Y:S04]  /*f0d0*/  STL [R1+0xe0], R20 ;  /* 0x0000e01401007387 */ /* 0x008fe80000100800 */
[----:B------:R-:W-:Y:S04]  /*f0e0*/  STL [R1+0x108], R21 ;  /* 0x0001081501007387 */ /* 0x000fe80000100800 */
[----:B------:R-:W-:Y:S04]  /*f0f0*/  STL [R1+0x100], R17 ;  /* 0x0001001101007387 */ /* 0x000fe80000100800 */
[----:B------:R0:W-:Y:S04]  /*f100*/  STL [R1+0x104], R18 ;  /* 0x0001041201007387 */ /* 0x0001e80000100800 */
[----:B0-----:R-:W2:Y:S01]  /*f110*/  LDG.E.U16 R18, desc[UR10][R4.64] ;  /* 0x0000000a04127981 */ /* 0x001ea2000c1e1500 */
[----:B------:R-:W-:-:S04]  /*f120*/  IMAD R12, R3, 0x5, RZ ;  /* 0x00000005030c7824 */ /* 0x000fc800078e02ff */
[----:B------:R-:W-:-:S04]  /*f130*/  IMAD.WIDE R8, R12, 0x2, R22 ;  /* 0x000000020c087825 */ /* 0x000fc800078e0216 */
[----:B------:R-:W-:-:S04]  /*f140*/  IMAD.WIDE R10, R12, 0x2, R24 ;  /* 0x000000020c0a7825 */ /* 0x000fc800078e0218 */
[----:B------:R-:W-:-:S04]  /*f150*/  IMAD.WIDE R8, R2, 0x2, R8 ;  /* 0x0000000202087825 */ /* 0x000fc800078e0208 */
[----:B------:R-:W-:Y:S01]  /*f160*/  IMAD R12, R3, 0x7, RZ ;  /* 0x00000007030c7824 */ /* 0x000fe200078e02ff */
[----:B------:R0:W3:Y:S01]  /*f170*/  LDG.E.U16 R29, desc[UR10][R8.64] ;  /* 0x0000000a081d7981 */ /* 0x0000e2000c1e1500 */
[----:B------:R-:W-:-:S04]  /*f180*/  IMAD.WIDE R10, R2, 0x2, R10 ;  /* 0x00000002020a7825 */ /* 0x000fc800078e020a */
[----:B------:R-:W-:Y:S01]  /*f190*/  IMAD.WIDE R6, R2, 0x2, R6 ;  /* 0x0000000202067825 */ /* 0x000fe200078e0206 */
[----:B------:R1:W4:Y:S03]  /*f1a0*/  LDG.E.U16 R16, desc[UR10][R10.64] ;  /* 0x0000000a0a107981 */ /* 0x000326000c1e1500 */
[C---:B0-----:R-:W-:Y:S01]  /*f1b0*/  IMAD.WIDE R8, R12.reuse, 0x2, R22 ;  /* 0x000000020c087825 */ /* 0x041fe200078e0216 */
[----:B------:R0:W5:Y:S03]  /*f1c0*/  LDG.E.U16 R0, desc[UR10][R6.64] ;  /* 0x0000000a06007981 */ /* 0x000166000c1e1500 */
[----:B-1----:R-:W-:-:S04]  /*f1d0*/  IMAD.WIDE R10, R12, 0x2, R24 ;  /* 0x000000020c0a7825 */ /* 0x002fc800078e0218 */
[----:B------:R-:W-:-:S04]  /*f1e0*/  IMAD.WIDE R8, R2, 0x2, R8 ;  /* 0x0000000202087825 */ /* 0x000fc800078e0208 */
[----:B0-----:R-:W-:Y:S01]  /*f1f0*/  IMAD.WIDE R6, R13, 0x2, R22 ;  /* 0x000000020d067825 */ /* 0x001fe200078e0216 */
[----:B------:R0:W5:Y:S03]  /*f200*/  LDG.E.U16 R20, desc[UR10][R8.64] ;  /* 0x0000000a08147981 */ /* 0x000166000c1e1500 */
[----:B------:R-:W-:-:S05]  /*f210*/  IMAD.WIDE R12, R2, 0x2, R10 ;  /* 0x00000002020c7825 */ /* 0x000fca00078e020a */
[----:B------:R1:W5:Y:S01]  /*f220*/  LDG.E.U16 R21, desc[UR10][R12.64] ;  /* 0x0000000a0c157981 */ /* 0x000362000c1e1500 */
[----:B0-----:R-:W-:-:S05]  /*f230*/  IMAD.WIDE R8, R2, 0x2, R6 ;  /* 0x0000000202087825 */ /* 0x001fca00078e0206 */
[----:B------:R0:W5:Y:S04]  /*f240*/  LDG.E.U16 R17, desc[UR10][R8.64] ;  /* 0x0000000a08117981 */ /* 0x000168000c1e1500 */
[----:B--2---:R-:W-:Y:S04]  /*f250*/  STL [R1+0x25f0], R18 ;  /* 0x0025f01201007387 */ /* 0x004fe80000100800 */
[----:B------:R-:W-:Y:S04]  /*f260*/  STL [R1+0xfc], R19 ;  /* 0x0000fc1301007387 */ /* 0x000fe80000100800 */
[----:B------:R-:W2:Y:S01]  /*f270*/  LDL.64 R26, [R1+0xb40] ;  /* 0x000b4000011a7983 */ /* 0x000ea20000100a00 */
[----:B------:R-:W-:-:S04]  /*f280*/  IMAD R14, R3, 0x9, RZ ;  /* 0x00000009030e7824 */ /* 0x000fc800078e02ff */
[----:B------:R-:W-:-:S04]  /*f290*/  IMAD.WIDE R6, R14, 0x2, R24 ;  /* 0x000000020e067825 */ /* 0x000fc800078e0218 */
[----:B-1----:R-:W-:Y:S01]  /*f2a0*/  IMAD R12, R3, 0xa, RZ ;  /* 0x0000000a030c7824 */ /* 0x002fe200078e02ff */
[----:B---3--:R1:W-:Y:S01]  /*f2b0*/  STL [R1+0xf8], R29 ;  /* 0x0000f81d01007387 */ /* 0x0083e20000100800 */
[----:B0-----:R-:W-:-:S03]  /*f2c0*/  IMAD.WIDE R8, R2, 0x2, R6 ;  /* 0x0000000202087825 */ /* 0x001fc600078e0206 */
[----:B----4-:R0:W-:Y:S01]  /*f2d0*/  STL [R1+0xf0], R16 ;  /* 0x0000f01001007387 */ /* 0x0101e20000100800 */
[----:B------:R-:W-:-:S03]  /*f2e0*/  IMAD.WIDE R10, R14, 0x2, R22 ;  /* 0x000000020e0a7825 */ /* 0x000fc600078e0216 */
[----:B-1----:R1:W3:Y:S01]  /*f2f0*/  LDG.E.U16 R29, desc[UR10][R8.64] ;  /* 0x0000000a081d7981 */ /* 0x0022e2000c1e1500 */
[----:B------:R-:W-:-:S04]  /*f300*/  IMAD.WIDE R6, R12, 0x2, R22 ;  /* 0x000000020c067825 */ /* 0x000fc800078e0216 */
[----:B0-----:R-:W-:Y:S02]  /*f310*/  IMAD R16, R3, 0xb, RZ ;  /* 0x0000000b03107824 */ /* 0x001fe400078e02ff */
[----:B------:R-:W-:-:S04]  /*f320*/  IMAD.WIDE R4, R12, 0x2, R24 ;  /* 0x000000020c047825 */ /* 0x000fc800078e0218 */
[----:B------:R-:W-:Y:S01]  /*f330*/  IMAD.WIDE R12, R16, 0x2, R22 ;  /* 0x00000002100c7825 */ /* 0x000fe200078e0216 */
[----:B-----5:R-:W-:Y:S03]  /*f340*/  STL [R1+0xf4], R0 ;  /* 0x0000f40001007387 */ /* 0x020fe60000100800 */
[C---:B------:R-:W-:Y:S01]  /*f350*/  IMAD.WIDE R10, R2.reuse, 0x2, R10 ;  /* 0x00000002020a7825 */ /* 0x040fe200078e020a */
[----:B------:R-:W-:Y:S03]  /*f360*/  STL [R1+0xec], R28 ;  /* 0x0000ec1c01007387 */ /* 0x000fe60000100800 */
[C---:B------:R-:W-:Y:S01]  /*f370*/  IMAD.WIDE R12, R2.reuse, 0x2, R12 ;  /* 0x00000002020c7825 */ /* 0x040fe200078e020c */
[----:B------:R-:W4:Y:S04]  /*f380*/  LDG.E.U16 R19, desc[UR10][R10.64] ;  /* 0x0000000a0a137981 */ /* 0x000f28000c1e1500 */
[----:B------:R-:W-:Y:S04]  /*f390*/  STL [R1+0xe4], R21 ;  /* 0x0000e41501007387 */ /* 0x000fe80000100800 */
[----:B------:R0:W-:Y:S01]  /*f3a0*/  STL [R1+0xe8], R20 ;  /* 0x0000e81401007387 */ /* 0x0001e20000100800 */
[----:B-1----:R-:W-:-:S03]  /*f3b0*/  IMAD.WIDE R8, R2, 0x2, R6 ;  /* 0x0000000202087825 */ /* 0x002fc600078e0206 */
[----:B0-----:R-:W5:Y:S04]  /*f3c0*/  LDL.64 R20, [R1+0xb38] ;  /* 0x000b380001147983 */ /* 0x001f680000100a00 */
[----:B------:R0:W-:Y:S01]  /*f3d0*/  STL [R1+0xdc], R17 ;  /* 0x0000dc1101007387 */ /* 0x0001e20000100800 */
[----:B------:R-:W-:-:S03]  /*f3e0*/  IMAD.WIDE R6, R16, 0x2, R24 ;  /* 0x0000000210067825 */ /* 0x000fc600078e0218 */
[----:B------:R-:W5:Y:S04]  /*f3f0*/  LDG.E.U16 R0, desc[UR10][R8.64] ;  /* 0x0000000a08007981 */ /* 0x000f68000c1e1500 */
[----:B0-----:R2:W5:Y:S02]  /*f400*/  LDG.E.U16 R17, desc[UR10][R12.64] ;  /* 0x0000000a0c117981 */ /* 0x001564000c1e1500 */
[----:B--2---:R-:W-:-:S05]  /*f410*/  IMAD.WIDE R12, R2, 0x2, R26 ;  /* 0x00000002020c7825 */ /* 0x004fca00078e021a */
[----:B------:R-:W2:Y:S01]  /*f420*/  LDG.E.U16 R16, desc[UR10][R12.64] ;  /* 0x0000000a0c107981 */ /* 0x000ea2000c1e1500 */
[----:B------:R-:W-:Y:S02]  /*f430*/  IMAD R14, R3, 0xc, RZ ;  /* 0x0000000c030e7824 */ /* 0x000fe400078e02ff */
[----:B------:R-:W-:-:S04]  /*f440*/  IMAD.WIDE R10, R2, 0x2, R4 ;  /* 0x00000002020a7825 */ /* 0x000fc800078e0204 */
[----:B------:R-:W-:Y:S01]  /*f450*/  IMAD.WIDE R4, R14, 0x2, R22 ;  /* 0x000000020e047825 */ /* 0x000fe200078e0216 */
[----:B------:R0:W5:Y:S03]  /*f460*/  LDG.E.U16 R28, desc[UR10][R10.64] ;  /* 0x0000000a0a1c7981 */ /* 0x000166000c1e1500 */
[----:B------:R-:W-:Y:S02]  /*f470*/  IMAD R3, R3, 0xd, RZ ;  /* 0x0000000d03037824 */ /* 0x000fe400078e02ff */
[----:B------:R-:W-:-:S04]  /*f480*/  IMAD.WIDE R8, R2, 0x2, R4 ;  /* 0x0000000202087825 */ /* 0x000fc800078e0204 */
[----:B------:R-:W-:-:S04]  /*f490*/  IMAD.WIDE R4, R3, 0x2, R22 ;  /* 0x0000000203047825 */ /* 0x000fc800078e0216 */
[----:B0-----:R-:W-:-:S04]  /*f4a0*/  IMAD.WIDE R10, R2, 0x2, R6 ;  /* 0x00000002020a7825 */ /* 0x001fc800078e0206 */
[----:B------:R-:W-:Y:S02]  /*f4b0*/  IMAD.WIDE R6, R14, 0x2, R24 ;  /* 0x000000020e067825 */ /* 0x000fe400078e0218 */
[----:B------:R0:W5:Y:S04]  /*f4c0*/  LDG.E.U16 R14, desc[UR10][R10.64] ;  /* 0x0000000a0a0e7981 */ /* 0x000168000c1e1500 */
[----:B----4-:R1:W-:Y:S01]  /*f4d0*/  STL [R1+0xd0], R19 ;  /* 0x0000d01301007387 */ /* 0x0103e20000100800 */
[----:B0-----:R-:W-:-:S04]  /*f4e0*/  IMAD.WIDE R10, R2, 0x2, R6 ;  /* 0x00000002020a7825 */ /* 0x001fc800078e0206 */
[----:B------:R-:W-:Y:S01]  /*f4f0*/  IMAD.WIDE R6, R3, 0x2, R24 ;  /* 0x0000000203067825 */ /* 0x000fe200078e0218 */
[----:B-1----:R-:W4:Y:S04]  /*f500*/  LDL.64 R18, [R1+0xb30] ;  /* 0x000b300001127983 */ /* 0x002f280000100a00 */
[----:B---3--:R0:W-:Y:S04]  /*f510*/  STL [R1+0xcc], R29 ;  /* 0x0000cc1d01007387 */ /* 0x0081e80000100800 */
[----:B------:R-:W3:Y:S04]  /*f520*/  LDL.64 R24, [R1+0xb28] ;  /* 0x000b280001187983 */ /* 0x000ee80000100a00 */
[----:B0-----:R0:W3:Y:S02]  /*f530*/  LDG.E.U16 R29, desc[UR10][R8.64] ;  /* 0x0000000a081d7981 */ /* 0x0010e4000c1e1500 */
[----:B0-----:R-:W-:-:S04]  /*f540*/  IMAD.WIDE R8, R2, 0x2, R4 ;  /* 0x0000000202087825 */ /* 0x001fc800078e0204 */
[----:B------:R-:W-:Y:S02]  /*f550*/  IMAD.WIDE R4, R15, 0x2, R22 ;  /* 0x000000020f047825 */ /* 0x000fe400078e0216 */
[----:B------:R-:W3:Y:S04]  /*f560*/  LDL.64 R22, [R1+0xb20] ;  /* 0x000b200001167983 */ /* 0x000ee80000100a00 */
[----:B--2---:R-:W-:Y:S04]  /*f570*/  STL [R1+0x25f4], R16 ;  /* 0x0025f41001007387 */ /* 0x004fe80000100800 */
[----:B-----5:R0:W-:Y:S04]  /*f580*/  STL [R1+0xd8], R0 ;  /* 0x0000d80001007387 */ /* 0x0201e80000100800 */
[----:B0-----:R0:W2:Y:S02]  /*f590*/  LDG.E.U16 R0, desc[UR10][R10.64] ;  /* 0x0000000a0a007981 */ /* 0x0010a4000c1e1500 */
[----:B0-----:R-:W-:-:S05]  /*f5a0*/  IMAD.WIDE R10, R2, 0x2, R20 ;  /* 0x00000002020a7825 */ /* 0x001fca00078e0214 */
[----:B------:R-:W5:Y:S04]  /*f5b0*/  LDG.E.U16 R3, desc[UR10][R10.64] ;  /* 0x0000000a0a037981 */ /* 0x000f68000c1e1500 */
[----:B------:R0:W-:Y:S04]  /*f5c0*/  STL [R1+0xd4], R28 ;  /* 0x0000d41c01007387 */ /* 0x0001e80000100800 */
[----:B------:R-:W2:Y:S04]  /*f5d0*/  LDL.64 R20, [R1+0xb18] ;  /* 0x000b180001147983 */ /* 0x000ea80000100a00 */
[----:B------:R1:W-:Y:S04]  /*f5e0*/  STL [R1+0xc4], R17 ;  /* 0x0000c41101007387 */ /* 0x0003e80000100800 */
[----:B0-----:R4:W2:Y:S04]  /*f5f0*/  LDG.E.U16 R28, desc[UR10][R8.64] ;  /* 0x0000000a081c7981 */ /* 0x0018a8000c1e1500 */
[----:B-1----:R-:W2:Y:S01]  /*f600*/  LDL.64 R16, [R1+0xb10] ;  /* 0x000b100001107983 */ /* 0x002ea20000100a00 */
[----:B----4-:R-:W-:-:S03]  /*f610*/  IMAD.WIDE R8, R2, 0x2, R18 ;  /* 0x0000000202087825 */ /* 0x010fc600078e0212 */
[----:B------:R-:W4:Y:S04]  /*f620*/  LDL.64 R18, [R1+0xb08] ;  /* 0x000b080001127983 */ /* 0x000f280000100a00 */
[----:B------:R-:W4:Y:S04]  /*f630*/  LDG.E.U16 R27, desc[UR10][R8.64] ;  /* 0x0000000a081b7981 */ /* 0x000f28000c1e1500 */
[----:B-----5:R-:W-:Y:S04]  /*f640*/  STL [R1+0x25f8], R3 ;  /* 0x0025f80301007387 */ /* 0x020fe80000100800 */
[----:B------:R0:W-:Y:S04]  /*f650*/  STL [R1+0xc0], R14 ;  /* 0x0000c00e01007387 */ /* 0x0001e80000100800 */
[----:B0-----:R-:W5:Y:S04]  /*f660*/  LDL.64 R14, [R1+0xb00] ;  /* 0x000b0000010e7983 */ /* 0x001f680000100a00 */
[----:B---3--:R0:W-:Y:S04]  /*f670*/  STL [R1+0xc8], R29 ;  /* 0x0000c81d01007387 */ /* 0x0081e80000100800 */
[----:B------:R-:W3:Y:S04]  /*f680*/  LDL.64 R10, [R1+0xaf8] ;  /* 0x000af800010a7983 */ /* 0x000ee80000100a00 */
[----:B------:R-:W3:Y:S01]  /*f690*/  LDL.64 R12, [R1+0xaf0] ;  /* 0x000af000010c7983 */ /* 0x000ee20000100a00 */
[----:B------:R-:W-:-:S04]  /*f6a0*/  IMAD.WIDE R4, R2, 0x2, R4 ;  /* 0x0000000202047825 */ /* 0x000fc800078e0204 */
[C---:B------:R-:W-:Y:S01]  /*f6b0*/  IMAD.WIDE R6, R2.reuse, 0x2, R6 ;  /* 0x0000000202067825 */ /* 0x040fe200078e0206 */
[----:B0-----:R0:W3:Y:S04]  /*f6c0*/  LDG.E.U16 R29, desc[UR10][R4.64] ;  /* 0x0000000a041d7981 */ /* 0x0010e8000c1e1500 */
[----:B------:R1:W3:Y:S01]  /*f6d0*/  LDG.E.U16 R26, desc[UR10][R6.64] ;  /* 0x0000000a061a7981 */ /* 0x0002e2000c1e1500 */
[----:B0-----:R-:W-:-:S03]  /*f6e0*/  IMAD.WIDE R4, R2, 0x2, R22 ;  /* 0x0000000202047825 */ /* 0x001fc600078e0216 */
[----:B--2---:R0:W-:Y:S01]  /*f6f0*/  STL [R1+0xb8], R0 ;  /* 0x0000b80001007387 */ /* 0x0041e20000100800 */
[----:B-1----:R-:W-:-:S05]  /*f700*/  IMAD.WIDE R6, R2, 0x2, R24 ;  /* 0x0000000202067825 */ /* 0x002fca00078e0218 */
[----:B------:R-:W2:Y:S04]  /*f710*/  LDG.E.U16 R3, desc[UR10][R6.64] ;  /* 0x0000000a06037981 */ /* 0x000ea8000c1e1500 */
[----:B0-----:R0:W2:Y:S04]  /*f720*/  LDG.E.U16 R0, desc[UR10][R4.64] ;  /* 0x0000000a04007981 */ /* 0x0010a8000c1e1500 */
[----:B------:R-:W2:Y:S01]  /*f730*/  LDL.64 R6, [R1+0xae8] ;  /* 0x000ae80001067983 */ /* 0x000ea20000100a00 */
[----:B0-----:R-:W-:-:S03]  /*f740*/  IMAD.WIDE R4, R2, 0x2, R20 ;  /* 0x0000000202047825 */ /* 0x001fc600078e0214 */
[----:B------:R0:W-:Y:S04]  /*f750*/  STL [R1+0xbc], R28 ;  /* 0x0000bc1c01007387 */ /* 0x0001e80000100800 */
[----:B------:R-:W2:Y:S04]  /*f760*/  LDL.64 R8, [R1+0xad8] ;  /* 0x000ad80001087983 */ /* 0x000ea80000100a00 */
[----:B0-----:R0:W2:Y:S02]  /*f770*/  LDG.E.U16 R28, desc[UR10][R4.64] ;  /* 0x0000000a041c7981 */ /* 0x0010a4000c1e1500 */
[----:B0-----:R-:W-:-:S02]  /*f780*/  IMAD.WIDE R4, R2, 0x2, R16 ;  /* 0x0000000202047825 */ /* 0x001fc400078e0210 */
[----:B------:R-:W2:Y:S04]  /*f790*/  LDL.64 R16, [R1+0xae0] ;  /* 0x000ae00001107983 */ /* 0x000ea80000100a00 */
[----:B------:R4:W2:Y:S02]  /*f7a0*/  LDG.E.U16 R21, desc[UR10][R4.64] ;  /* 0x0000000a04157981 */ /* 0x0008a4000c1e1500 */
[----:B----4-:R-:W-:-:S05]  /*f7b0*/  IMAD.WIDE R4, R2, 0x2, R18 ;  /* 0x0000000202047825 */ /* 0x010fca00078e0212 */
[----:B------:R5:W4:Y:S02]  /*f7c0*/  LDG.E.U16 R20, desc[UR10][R4.64] ;  /* 0x0000000a04147981 */ /* 0x000b24000c1e1500 */
[C---:B-----5:R-:W-:Y:S02]  /*f7d0*/  IMAD.WIDE R4, R2.reuse, 0x2, R14 ;  /* 0x0000000202047825 */ /* 0x060fe400078e020e */
[----:B------:R-:W5:Y:S04]  /*f7e0*/  LDL.64 R14, [R1+0xad0] ;  /* 0x000ad000010e7983 */ /* 0x000f680000100a00 */
[----:B------:R0:W-:Y:S04]  /*f7f0*/  STL [R1+0x78], R27 ;  /* 0x0000781b01007387 */ /* 0x0001e80000100800 */
[----:B0-----:R3:W4:Y:S02]  /*f800*/  LDG.E.U16 R27, desc[UR10][R4.64] ;  /* 0x0000000a041b7981 */ /* 0x001724000c1e1500 */
[----:B---3--:R-:W-:-:S02]  /*f810*/  IMAD.WIDE R4, R2, 0x2, R10 ;  /* 0x0000000202047825 */ /* 0x008fc400078e020a */
[----:B------:R-:W3:Y:S04]  /*f820*/  LDL.64 R10, [R1+0xac8] ;  /* 0x000ac800010a7983 */ /* 0x000ee80000100a00 */
[----:B------:R0:W4:Y:S02]  /*f830*/  LDG.E.U16 R23, desc[UR10][R4.64] ;  /* 0x0000000a04177981 */ /* 0x000124000c1e1500 */
[C---:B0-----:R-:W-:Y:S02]  /*f840*/  IMAD.WIDE R4, R2.reuse, 0x2, R12 ;  /* 0x0000000202047825 */ /* 0x041fe400078e020c */
[----:B------:R-:W4:Y:S04]  /*f850*/  LDL.64 R12, [R1+0xac0] ;  /* 0x000ac000010c7983 */ /* 0x000f280000100a00 */
[----:B------:R2:W4:Y:S02]  /*f860*/  LDG.E.U16 R22, desc[UR10][R4.64] ;  /* 0x0000000a04167981 */ /* 0x000524000c1e1500 */
[----:B--2---:R-:W-:-:S02]  /*f870*/  IMAD.WIDE R4, R2, 0x2, R6 ;  /* 0x0000000202047825 */ /* 0x004fc400078e0206 */
[----:B------:R-:W2:Y:S04]  /*f880*/  LDL.64 R6, [R1+0xab8] ;  /* 0x000ab80001067983 */ /* 0x000ea80000100a00 */
[----:B------:R0:W-:Y:S04]  /*f890*/  STL [R1+0xb0], R26 ;  /* 0x0000b01a01007387 */ /* 0x0001e80000100800 */
[----:B0-----:R0:W2:Y:S02]  /*f8a0*/  LDG.E.U16 R26, desc[UR10][R4.64] ;  /* 0x0000000a041a7981 */ /* 0x0010a4000c1e1500 */
[----:B0-----:R-:W-:-:S02]  /*f8b0*/  IMAD.WIDE R4, R2, 0x2, R16 ;  /* 0x0000000202047825 */ /* 0x001fc400078e0210 */
[----:B------:R-:W2:Y:S04]  /*f8c0*/  LDL.64 R16, [R1+0xa40] ;  /* 0x000a400001107983 */ /* 0x000ea80000100a00 */
[----:B------:R0:W2:Y:S04]  /*f8d0*/  LDG.E.U16 R25, desc[UR10][R4.64] ;  /* 0x0000000a04197981 */ /* 0x0000a8000c1e1500 */
[----:B------:R-:W-:Y:S01]  /*f8e0*/  STL [R1+0xb4], R29 ;  /* 0x0000b41d01007387 */ /* 0x000fe20000100800 */
[----:B0-----:R-:W-:-:S03]  /*f8f0*/  IMAD.WIDE R4, R2, 0x2, R8 ;  /* 0x0000000202047825 */ /* 0x001fc600078e0208 */
[----:B------:R-:W2:Y:S04]  /*f900*/  LDL.64 R8, [R1+0xa38] ;  /* 0x000a380001087983 */ /* 0x000ea80000100a00 */
[----:B------:R5:W2:Y:S04]  /*f910*/  LDG.E.U16 R24, desc[UR10][R4.64] ;  /* 0x0000000a04187981 */ /* 0x000aa8000c1e1500 */
[----:B------:R0:W-:Y:S01]  /*f920*/  STL [R1+0x74], R3 ;  /* 0x0000740301007387 */ /* 0x0001e20000100800 */
[----:B-----5:R-:W-:-:S03]  /*f930*/  IMAD.WIDE R4, R2, 0x2, R14 ;  /* 0x0000000202047825 */ /* 0x020fc600078e020e */
[----:B------:R-:W5:Y:S04]  /*f940*/  LDL.64 R14, [R1+0x9c0] ;  /* 0x0009c000010e7983 */ /* 0x000f680000100a00 */
[----:B0-----:R3:W5:Y:S04]  /*f950*/  LDG.E.U16 R3, desc[UR10][R4.64] ;  /* 0x0000000a04037981 */ /* 0x001768000c1e1500 */
[----:B------:R0:W-:Y:S01]  /*f960*/  STL [R1+0xac], R0 ;  /* 0x0000ac0001007387 */ /* 0x0001e20000100800 */
[----:B---3--:R-:W-:-:S03]  /*f970*/  IMAD.WIDE R4, R2, 0x2, R10 ;  /* 0x0000000202047825 */ /* 0x008fc600078e020a */
[----:B------:R-:W3:Y:S04]  /*f980*/  LDL.64 R10, [R1+0x9a0] ;  /* 0x0009a000010a7983 */ /* 0x000ee80000100a00 */
[----:B0-----:R4:W3:Y:S04]  /*f990*/  LDG.E.U16 R0, desc[UR10][R4.64] ;  /* 0x0000000a04007981 */ /* 0x0018e8000c1e1500 */
[----:B------:R-:W-:Y:S01]  /*f9a0*/  STL [R1+0xa8], R28 ;  /* 0x0000a81c01007387 */ /* 0x000fe20000100800 */
[----:B----4-:R-:W-:-:S03]  /*f9b0*/  IMAD.WIDE R4, R2, 0x2, R12 ;  /* 0x0000000202047825 */ /* 0x010fc600078e020c */
[----:B------:R-:W4:Y:S04]  /*f9c0*/  LDL.64 R12, [R1+0xab0] ;  /* 0x000ab000010c7983 */ /* 0x000f280000100a00 */
[----:B------:R-:W-:Y:S04]  /*f9d0*/  STL [R1+0xa4], R21 ;  /* 0x0000a41501007387 */ /* 0x000fe80000100800 */
[----:B------:R-:W4:Y:S04]  /*f9e0*/  LDL.64 R18, [R1+0xaa8] ;  /* 0x000aa80001127983 */ /* 0x000f280000100a00 */
[----:B------:R0:W-:Y:S01]  /*f9f0*/  STL [R1+0xa0], R20 ;  /* 0x0000a01401007387 */ /* 0x0001e20000100800 */
[----:B--2---:R-:W-:-:S03]  /*fa00*/  IMAD.WIDE R6, R2, 0x2, R6 ;  /* 0x0000000202067825 */ /* 0x004fc600078e0206 */
[----:B------:R-:W2:Y:S04]  /*fa10*/  LDG.E.U16 R4, desc[UR10][R4.64] ;  /* 0x0000000a04047981 */ /* 0x000ea8000c1e1500 */
[----:B0-----:R-:W2:Y:S04]  /*fa20*/  LDL.64 R20, [R1+0xa30] ;  /* 0x000a300001147983 */ /* 0x001ea80000100a00 */
[----:B------:R0:W2:Y:S04]  /*fa30*/  LDG.E.U16 R5, desc[UR10][R6.64] ;  /* 0x0000000a06057981 */ /* 0x0000a8000c1e1500 */
[----:B------:R-:W-:Y:S01]  /*fa40*/  STL [R1+0x9c], R27 ;  /* 0x00009c1b01007387 */ /* 0x000fe20000100800 */
[----:B0-----:R-:W-:-:S03]  /*fa50*/  IMAD.WIDE R6, R2, 0x2, R16 ;  /* 0x0000000202067825 */ /* 0x001fc600078e0210 */
[----:B------:R-:W2:Y:S04]  /*fa60*/  LDL.64 R16, [R1+0xa28] ;  /* 0x000a280001107983 */ /* 0x000ea80000100a00 */
[----:B------:R-:W2:Y:S04]  /*fa70*/  LDG.E.U16 R6, desc[UR10][R6.64] ;  /* 0x0000000a06067981 */ /* 0x000ea8000c1e1500 */
[----:B------:R-:W-:Y:S01]  /*fa80*/  STL [R1+0x98], R23 ;  /* 0x0000981701007387 */ /* 0x000fe20000100800 */
[----:B------:R-:W-:-:S05]  /*fa90*/  IMAD.WIDE R8, R2, 0x2, R8 ;  /* 0x0000000202087825 */ /* 0x000fca00078e0208 */
[----:B------:R5:W2:Y:S02]  /*faa0*/  LDG.E.U16 R7, desc[UR10][R8.64] ;  /* 0x0000000a08077981 */ /* 0x000aa4000c1e1500 */
[C---:B-----5:R-:W-:Y:S02]  /*fab0*/  IMAD.WIDE R8, R2.reuse, 0x2, R14 ;  /* 0x0000000202087825 */ /* 0x060fe400078e020e */
[----:B------:R-:W5:Y:S04]  /*fac0*/  LDL.64 R14, [R1+0x998] ;  /* 0x00099800010e7983 */ /* 0x000f680000100a00 */
[----:B------:R0:W-:Y:S04]  /*fad0*/  STL [R1+0x94], R22 ;  /* 0x0000941601007387 */ /* 0x0001e80000100800 */
[----:B------:R-:W5:Y:S04]  /*fae0*/  LDG.E.U16 R8, desc[UR10][R8.64] ;  /* 0x0000000a08087981 */ /* 0x000f68000c1e1500 */
[----:B0-----:R-:W5:Y:S04]  /*faf0*/  LDL.64 R22, [R1+0x990] ;  /* 0x0009900001167983 */ /* 0x001f680000100a00 */
[----:B------:R-:W-:Y:S01]  /*fb00*/  STL [R1+0x8c], R26 ;  /* 0x00008c1a01007387 */ /* 0x000fe20000100800 */
[----:B---3--:R-:W-:-:S05]  /*fb10*/  IMAD.WIDE R10, R2, 0x2, R10 ;  /* 0x00000002020a7825 */ /* 0x008fca00078e020a */
[----:B------:R4:W3:Y:S02]  /*fb20*/  LDG.E.U16 R9, desc[UR10][R10.64] ;  /* 0x0000000a0a097981 */ /* 0x0008e4000c1e1500 */
[C---:B----4-:R-:W-:Y:S02]  /*fb30*/  IMAD.WIDE R10, R2.reuse, 0x2, R12 ;  /* 0x00000002020a7825 */ /* 0x050fe400078e020c */
[----:B------:R-:W4:Y:S04]  /*fb40*/  LDL.64 R12, [R1+0xaa0] ;  /* 0x000aa000010c7983 */ /* 0x000f280000100a00 */
[----:B------:R0:W3:Y:S04]  /*fb50*/  LDG.E.U16 R27, desc[UR10][R10.64] ;  /* 0x0000000a0a1b7981 */ /* 0x0000e8000c1e1500 */
[----:B------:R-:W-:Y:S01]  /*fb60*/  STL [R1+0x88], R25 ;  /* 0x0000881901007387 */ /* 0x000fe20000100800 */
[----:B0-----:R-:W-:-:S03]  /*fb70*/  IMAD.WIDE R10, R2, 0x2, R18 ;  /* 0x00000002020a7825 */ /* 0x001fc600078e0212 */
[----:B------:R-:W3:Y:S04]  /*fb80*/  LDL.64 R18, [R1+0xa98] ;  /* 0x000a980001127983 */ /* 0x000ee80000100a00 */
[----:B------:R2:W3:Y:S04]  /*fb90*/  LDG.E.U16 R29, desc[UR10][R10.64] ;  /* 0x0000000a0a1d7981 */ /* 0x0004e8000c1e1500 */
[----:B------:R-:W-:Y:S01]  /*fba0*/  STL [R1+0x84], R24 ;  /* 0x0000841801007387 */ /* 0x000fe20000100800 */
[----:B--2---:R-:W-:-:S03]  /*fbb0*/  IMAD.WIDE R10, R2, 0x2, R20 ;  /* 0x00000002020a7825 */ /* 0x004fc600078e0214 */
[----:B------:R-:W2:Y:S04]  /*fbc0*/  LDL.64 R20, [R1+0xa90] ;  /* 0x000a900001147983 */ /* 0x000ea80000100a00 */
[----:B------:R0:W2:Y:S04]  /*fbd0*/  LDG.E.U16 R28, desc[UR10][R10.64] ;  /* 0x0000000a0a1c7981 */ /* 0x0000a8000c1e1500 */
[----:B------:R1:W-:Y:S01]  /*fbe0*/  STL [R1+0x80], R3 ;  /* 0x0000800301007387 */ /* 0x0003e20000100800 */
[----:B0-----:R-:W-:-:S03]  /*fbf0*/  IMAD.WIDE R10, R2, 0x2, R16 ;  /* 0x00000002020a7825 */ /* 0x001fc600078e0210 */
[----:B------:R-:W2:Y:S04]  /*fc00*/  LDL.64 R16, [R1+0xa88] ;  /* 0x000a880001107983 */ /* 0x000ea80000100a00 */
[----:B-1----:R5:W2:Y:S04]  /*fc10*/  LDG.E.U16 R3, desc[UR10][R10.64] ;  /* 0x0000000a0a037981 */ /* 0x002aa8000c1e1500 */
[----:B------:R0:W-:Y:S01]  /*fc20*/  STL [R1+0x7c], R0 ;  /* 0x00007c0001007387 */ /* 0x0001e20000100800 */
[----:B-----5:R-:W-:-:S03]  /*fc30*/  IMAD.WIDE R10, R2, 0x2, R14 ;  /* 0x00000002020a7825 */ /* 0x020fc600078e020e */
[----:B------:R-:W5:Y:S04]  /*fc40*/  LDL.64 R14, [R1+0xa20] ;  /* 0x000a2000010e7983 */ /* 0x000f680000100a00 */
[----:B------:R1:W5:Y:S02]  /*fc50*/  LDG.E.U16 R24, desc[UR10][R10.64] ;  /* 0x0000000a0a187981 */ /* 0x000364000c1e1500 */
[C---:B-1----:R-:W-:Y:S02]  /*fc60*/  IMAD.WIDE R10, R2.reuse, 0x2, R22 ;  /* 0x00000002020a7825 */ /* 0x042fe400078e0216 */
[----:B------:R-:W5:Y:S04]  /*fc70*/  LDL.64 R22, [R1+0xa18] ;  /* 0x000a180001167983 */ /* 0x000f680000100a00 */
[----:B------:R4:W5:Y:S02]  /*fc80*/  LDG.E.U16 R25, desc[UR10][R10.64] ;  /* 0x0000000a0a197981 */ /* 0x000964000c1e1500 */
[----:B----4-:R-:W-:-:S02]  /*fc90*/  IMAD.WIDE R10, R2, 0x2, R12 ;  /* 0x00000002020a7825 */ /* 0x010fc400078e020c */
[----:B------:R-:W4:Y:S04]  /*fca0*/  LDL.64 R12, [R1+0x988] ;  /* 0x00098800010c7983 */ /* 0x000f280000100a00 */
[----:B0-----:R3:W4:Y:S02]  /*fcb0*/  LDG.E.U16 R0, desc[UR10][R10.64] ;  /* 0x0000000a0a007981 */ /* 0x001724000c1e1500 */
[C---:B---3--:R-:W-:Y:S02]  /*fcc0*/  IMAD.WIDE R10, R2.reuse, 0x2, R18 ;  /* 0x00000002020a7825 */ /* 0x048fe400078e0212 */
[----:B------:R-:W3:Y:S04]  /*fcd0*/  LDL.64 R18, [R1+0x980] ;  /* 0x0009800001127983 */ /* 0x000ee80000100a00 */
[----:B------:R2:W3:Y:S04]  /*fce0*/  LDG.E.U16 R26, desc[UR10][R10.64] ;  /* 0x0000000a0a1a7981 */ /* 0x0004e8000c1e1500 */
[----:B------:R0:W-:Y:S01]  /*fcf0*/  STL [R1+0x60], R27 ;  /* 0x0000601b01007387 */ /* 0x0001e20000100800 */
[----:B--2---:R-:W-:-:S03]  /*fd00*/  IMAD.WIDE R10, R2, 0x2, R20 ;  /* 0x00000002020a7825 */ /* 0x004fc600078e0214 */
[----:B------:R-:W2:Y:S04]  /*fd10*/  LDL.64 R20, [R1+0xa80] ;  /* 0x000a800001147983 */ /* 0x000ea80000100a00 */
[----:B0-----:R0:W2:Y:S02]  /*fd20*/  LDG.E.U16 R27, desc[UR10][R10.64] ;  /* 0x0000000a0a1b7981 */ /* 0x0010a4000c1e1500 */
[C---:B0-----:R-:W-:Y:S02]  /*fd30*/  IMAD.WIDE R10, R2.reuse, 0x2, R16 ;  /* 0x00000002020a7825 */ /* 0x041fe400078e0210 */
[----:B------:R-:W2:Y:S04]  /*fd40*/  LDL.64 R16, [R1+0xa78] ;  /* 0x000a780001107983 */ /* 0x000ea80000100a00 */
[----:B------:R0:W-:Y:S04]  /*fd50*/  STL [R1+0x5c], R29 ;  /* 0x00005c1d01007387 */ /* 0x0001e80000100800 */
[----:B0-----:R5:W2:Y:S02]  /*fd60*/  LDG.E.U16 R29, desc[UR10][R10.64] ;  /* 0x0000000a0a1d7981 */ /* 0x001aa4000c1e1500 */
[----:B-----5:R-:W-:-:S02]  /*fd70*/  IMAD.WIDE R10, R2, 0x2, R14 ;  /* 0x00000002020a7825 */ /* 0x020fc400078e020e */
[----:B------:R-:W5:Y:S04]  /*fd80*/  LDL.64 R14, [R1+0xa10] ;  /* 0x000a1000010e7983 */ /* 0x000f680000100a00 */
[----:B------:R0:W-:Y:S04]  /*fd90*/  STL [R1+0x58], R28 ;  /* 0x0000581c01007387 */ /* 0x0001e80000100800 */
[----:B0-----:R0:W5:Y:S04]  /*fda0*/  LDG.E.U16 R28, desc[UR10][R10.64] ;  /* 0x0000000a0a1c7981 */ /* 0x001168000c1e1500 */
[----:B------:R1:W-:Y:S04]  /*fdb0*/  STL [R1+0x50], R3 ;  /* 0x0000500301007387 */ /* 0x0003e80000100800 */
[----:B------:R-:W-:Y:S01]  /*fdc0*/  STL [R1+0x3c], R25 ;  /* 0x00003c1901007387 */ /* 0x000fe20000100800 */
[----:B0-----:R-:W-:-:S03]  /*fdd0*/  IMAD.WIDE R10, R2, 0x2, R22 ;  /* 0x00000002020a7825 */ /* 0x001fc600078e0216 */
[----:B------:R0:W-:Y:S04]  /*fde0*/  STL [R1+0x44], R24 ;  /* 0x0000441801007387 */ /* 0x0001e80000100800 */
[----:B-1----:R4:W5:Y:S04]  /*fdf0*/  LDG.E.U16 R3, desc[UR10][R10.64] ;  /* 0x0000000a0a037981 */ /* 0x002968000c1e1500 */
[----:B0-----:R-:W5:Y:S01]  /*fe00*/  LDL.64 R24, [R1+0xa08] ;  /* 0x000a080001187983 */ /* 0x001f620000100a00 */
[----:B----4-:R-:W-:-:S03]  /*fe10*/  IMAD.WIDE R10, R2, 0x2, R12 ;  /* 0x00000002020a7825 */ /* 0x010fc600078e020c */
[----:B------:R-:W4:Y:S04]  /*fe20*/  LDL.64 R12, [R1+0x978] ;  /* 0x00097800010c7983 */ /* 0x000f280000100a00 */
[----:B------:R0:W-:Y:S04]  /*fe30*/  STL [R1+0x54], R0 ;  /* 0x0000540001007387 */ /* 0x0001e80000100800 */
[----:B------:R-:W4:Y:S04]  /*fe40*/  LDL.64 R22, [R1+0x970] ;  /* 0x0009700001167983 */ /* 0x000f280000100a00 */
[----:B0-----:R0:W4:Y:S04]  /*fe50*/  LDG.E.U16 R0, desc[UR10][R10.64] ;  /* 0x0000000a0a007981 */ /* 0x001128000c1e1500 */
[----:B---3--:R1:W-:Y:S01]  /*fe60*/  STL [R1+0x4c], R26 ;  /* 0x00004c1a01007387 */ /* 0x0083e20000100800 */
[----:B0-----:R-:W-:-:S03]  /*fe70*/  IMAD.WIDE R10, R2, 0x2, R18 ;  /* 0x00000002020a7825 */ /* 0x001fc600078e0212 */
[----:B------:R-:W3:Y:S04]  /*fe80*/  LDL.64 R18, [R1+0xa70] ;  /* 0x000a700001127983 */ /* 0x000ee80000100a00 */
[----:B-1----:R0:W3:Y:S04]  /*fe90*/  LDG.E.U16 R26, desc[UR10][R10.64] ;  /* 0x0000000a0a1a7981 */ /* 0x0020e8000c1e1500 */
[----:B--2---:R1:W-:Y:S01]  /*fea0*/  STL [R1+0x48], R27 ;  /* 0x0000481b01007387 */ /* 0x0043e20000100800 */
[----:B0-----:R-:W-:-:S03]  /*feb0*/  IMAD.WIDE R10, R2, 0x2, R20 ;  /* 0x00000002020a7825 */ /* 0x001fc600078e0214 */
[----:B------:R-:W2:Y:S04]  /*fec0*/  LDL.64 R20, [R1+0xa00] ;  /* 0x000a000001147983 */ /* 0x000ea80000100a00 */
[----:B-1----:R0:W3:Y:S02]  /*fed0*/  LDG.E.U16 R27, desc[UR10][R10.64] ;  /* 0x0000000a0a1b7981 */ /* 0x0020e4000c1e1500 */
[C---:B0-----:R-:W-:Y:S02]  /*fee0*/  IMAD.WIDE R10, R2.reuse, 0x2, R16 ;  /* 0x00000002020a7825 */ /* 0x041fe400078e0210 */
[----:B------:R0:W-:Y:S04]  /*fef0*/  STL [R1+0x40], R29 ;  /* 0x0000401d01007387 */ /* 0x0001e80000100800 */
[----:B------:R-:W2:Y:S04]  /*ff00*/  LDL.64 R16, [R1+0x9f8] ;  /* 0x0009f80001107983 */ /* 0x000ea80000100a00 */
[----:B0-----:R5:W2:Y:S02]  /*ff10*/  LDG.E.U16 R29, desc[UR10][R10.64] ;  /* 0x0000000a0a1d7981 */ /* 0x001aa4000c1e1500 */
[----:B-----5:R-:W-:-:S02]  /*ff20*/  IMAD.WIDE R10, R2, 0x2, R14 ;  /* 0x00000002020a7825 */ /* 0x020fc400078e020e */
[----:B------:R0:W-:Y:S04]  /*ff30*/  STL [R1+0x38], R28 ;  /* 0x0000381c01007387 */ /* 0x0001e80000100800 */
[----:B------:R-:W5:Y:S04]  /*ff40*/  LDL.64 R14, [R1+0x968] ;  /* 0x00096800010e7983 */ /* 0x000f680000100a00 */
[----:B0-----:R0:W5:Y:S04]  /*ff50*/  LDG.E.U16 R28, desc[UR10][R10.64] ;  /* 0x0000000a0a1c7981 */ /* 0x001168000c1e1500 */
[----:B------:R1:W-:Y:S01]  /*ff60*/  STL [R1+0x34], R3 ;  /* 0x0000340301007387 */ /* 0x0003e20000100800 */
[----:B0-----:R-:W-:-:S05]  /*ff70*/  IMAD.WIDE R10, R2, 0x2, R24 ;  /* 0x00000002020a7825 */ /* 0x001fca00078e0218 */
[----:B-1----:R4:W5:Y:S02]  /*ff80*/  LDG.E.U16 R3, desc[UR10][R10.64] ;  /* 0x0000000a0a037981 */ /* 0x002964000c1e1500 */
[C---:B----4-:R-:W-:Y:S02]  /*ff90*/  IMAD.WIDE R10, R2.reuse, 0x2, R12 ;  /* 0x00000002020a7825 */ /* 0x050fe400078e020c */
[----:B------:R-:W4:Y:S04]  /*ffa0*/  LDL.64 R12, [R1+0x960] ;  /* 0x00096000010c7983 */ /* 0x000f280000100a00 */
[----:B------:R0:W-:Y:S04]  /*ffb0*/  STL [R1+0x30], R0 ;  /* 0x0000300001007387 */ /* 0x0001e80000100800 */
[----:B0-----:R0:W4:Y:S02]  /*ffc0*/  LDG.E.U16 R0, desc[UR10][R10.64] ;  /* 0x0000000a0a007981 */ /* 0x001124000c1e1500 */
[----:B0-----:R-:W-:-:S05]  /*ffd0*/  IMAD.WIDE R10, R2, 0x2, R22 ;  /* 0x00000002020a7825 */ /* 0x001fca00078e0216 */
[----:B------:R0:W4:Y:S04]  /*ffe0*/  LDG.E.U16 R22, desc[UR10][R10.64] ;  /* 0x0000000a0a167981 */ /* 0x000128000c1e1500 */
[----:B---3--:R-:W-:Y:S01]  /*fff0*/  STL [R1+0x28], R27 ;  /* 0x0000281b01007387 */ /* 0x008fe20000100800 */
[----:B0-----:R-:W-:-:S03]  /*10000*/  IMAD.WIDE R10, R2, 0x2, R18 ;  /* 0x00000002020a7825 */ /* 0x001fc600078e0212 */
[----:B------:R0:W-:Y:S04]  /*10010*/  STL [R1+0x2c], R26 ;  /* 0x00002c1a01007387 */ /* 0x0001e80000100800 */
[----:B0-----:R-:W3:Y:S04]  /*10020*/  LDL.64 R26, [R1+0xa68] ;  /* 0x000a6800011a7983 */ /* 0x001ee80000100a00 */
[----:B--2---:R0:W-:Y:S04]  /*10030*/  STL [R1+0x24], R29 ;  /* 0x0000241d01007387 */ /* 0x0041e80000100800 */
[----:B------:R-:W2:Y:S04]  /*10040*/  LDL.64 R18, [R1+0xa60] ;  /* 0x000a600001127983 */ /* 0x000ea80000100a00 */
[----:B0-----:R0:W2:Y:S02]  /*10050*/  LDG.E.U16 R29, desc[UR10][R10.64] ;  /* 0x0000000a0a1d7981 */ /* 0x0010a4000c1e1500 */
[----:B0-----:R-:W-:-:S02]  /*10060*/  IMAD.WIDE R10, R2, 0x2, R20 ;  /* 0x00000002020a7825 */ /* 0x001fc400078e0214 */
[----:B-----5:R0:W-:Y:S04]  /*10070*/  STL [R1+0x20], R28 ;  /* 0x0000201c01007387 */ /* 0x0201e80000100800 */
[----:B------:R-:W5:Y:S04]  /*10080*/  LDL.64 R20, [R1+0x9f0] ;  /* 0x0009f00001147983 */ /* 0x000f680000100a00 */
[----:B0-----:R0:W5:Y:S02]  /*10090*/  LDG.E.U16 R28, desc[UR10][R10.64] ;  /* 0x0000000a0a1c7981 */ /* 0x001164000c1e1500 */
[----:B0-----:R-:W-:-:S05]  /*100a0*/  IMAD.WIDE R10, R2, 0x2, R16 ;  /* 0x00000002020a7825 */ /* 0x001fca00078e0210 */
[----:B------:R0:W5:Y:S02]  /*100b0*/  LDG.E.U16 R24, desc[UR10][R10.64] ;  /* 0x0000000a0a187981 */ /* 0x000164000c1e1500 */
[C---:B0-----:R-:W-:Y:S02]  /*100c0*/  IMAD.WIDE R10, R2.reuse, 0x2, R14 ;  /* 0x00000002020a7825 */ /* 0x041fe400078e020e */
[----:B------:R-:W5:Y:S04]  /*100d0*/  LDL.64 R14, [R1+0x9e8] ;  /* 0x0009e800010e7983 */ /* 0x000f680000100a00 */
[----:B------:R4:W2:Y:S02]  /*100e0*/  LDG.E.U16 R25, desc[UR10][R10.64] ;  /* 0x0000000a0a197981 */ /* 0x0008a4000c1e1500 */
[----:B----4-:R-:W-:-:S05]  /*100f0*/  IMAD.WIDE R10, R2, 0x2, R12 ;  /* 0x00000002020a7825 */ /* 0x010fca00078e020c */
[----:B------:R3:W4:Y:S02]  /*10100*/  LDG.E.U16 R23, desc[UR10][R10.64] ;  /* 0x0000000a0a177981 */ /* 0x000724000c1e1500 */
[C---:B---3--:R-:W-:Y:S02]  /*10110*/  IMAD.WIDE R10, R2.reuse, 0x2, R26 ;  /* 0x00000002020a7825 */ /* 0x048fe400078e021a */
[----:B--2---:R-:W-:Y:S04]  /*10120*/  STL [R1+0x25d8], R25 ;  /* 0x0025d81901007387 */ /* 0x004fe80000100800 */
[----:B------:R-:W2:Y:S04]  /*10130*/  LDL.64 R16, [R1+0x958] ;  /* 0x0009580001107983 */ /* 0x000ea80000100a00 */
[----:B------:R-:W3:Y:S04]  /*10140*/  LDL.64 R12, [R1+0x950] ;  /* 0x00095000010c7983 */ /* 0x000ee80000100a00 */
[----:B----4-:R-:W-:Y:S04]  /*10150*/  STL [R1+0x25dc], R23 ;  /* 0x0025dc1701007387 */ /* 0x010fe80000100800 */
[----:B------:R0:W-:Y:S04]  /*10160*/  STL [R1+0x1c], R3 ;  /* 0x00001c0301007387 */ /* 0x0001e80000100800 */
[----:B0-----:R0:W4:Y:S02]  /*10170*/  LDG.E.U16 R3, desc[UR10][R10.64] ;  /* 0x0000000a0a037981 */ /* 0x001124000c1e1500 */
[----:B0-----:R-:W-:-:S02]  /*10180*/  IMAD.WIDE R10, R2, 0x2, R18 ;  /* 0x00000002020a7825 */ /* 0x001fc400078e0212 */
[----:B------:R-:W4:Y:S04]  /*10190*/  LDL.64 R18, [R1+0xa58] ;  /* 0x000a580001127983 */ /* 0x000f280000100a00 */
[----:B------:R0:W-:Y:S04]  /*101a0*/  STL [R1+0x18], R0 ;  /* 0x0000180001007387 */ /* 0x0001e80000100800 */
[----:B------:R1:W-:Y:S04]  /*101b0*/  STL [R1+0x14], R22 ;  /* 0x0000141601007387 */ /* 0x0003e80000100800 */
[----:B0-----:R5:W4:Y:S04]  /*101c0*/  LDG.E.U16 R0, desc[UR10][R10.64] ;  /* 0x0000000a0a007981 */ /* 0x001b28000c1e1500 */
[----:B-1----:R-:W4:Y:S01]  /*101d0*/  LDL.64 R22, [R1+0x9e0] ;  /* 0x0009e00001167983 */ /* 0x002f220000100a00 */
[----:B-----5:R-:W-:-:S03]  /*101e0*/  IMAD.WIDE R10, R2, 0x2, R20 ;  /* 0x00000002020a7825 */ /* 0x020fc600078e0214 */
[----:B------:R0:W-:Y:S04]  /*101f0*/  STL [R1+0x10], R29 ;  /* 0x0000101d01007387 */ /* 0x0001e80000100800 */
[----:B0-----:R0:W5:Y:S02]  /*10200*/  LDG.E.U16 R29, desc[UR10][R10.64] ;  /* 0x0000000a0a1d7981 */ /* 0x001164000c1e1500 */
[----:B0-----:R-:W-:-:S05]  /*10210*/  IMAD.WIDE R10, R2, 0x2, R14 ;  /* 0x00000002020a7825 */ /* 0x001fca00078e020e */
[----:B------:R2:W5:Y:S02]  /*10220*/  LDG.E.U16 R27, desc[UR10][R10.64] ;  /* 0x0000000a0a1b7981 */ /* 0x000564000c1e1500 */
[----:B--2---:R-:W-:-:S04]  /*10230*/  IMAD.WIDE R10, R2, 0x2, R16 ;  /* 0x00000002020a7825 */ /* 0x004fc800078e0210 */
[C---:B---3--:R-:W-:Y:S02]  /*10240*/  IMAD.WIDE R12, R2.reuse, 0x2, R12 ;  /* 0x00000002020c7825 */ /* 0x048fe400078e020c */
[----:B------:R-:W2:Y:S04]  /*10250*/  LDG.E.U16 R10, desc[UR10][R10.64] ;  /* 0x0000000a0a0a7981 */ /* 0x000ea8000c1e1500 */
[----:B------:R4:W3:Y:S02]  /*10260*/  LDG.E.U16 R11, desc[UR10][R12.64] ;  /* 0x0000000a0c0b7981 */ /* 0x0008e4000c1e1500 */
[----:B----4-:R-:W-:-:S05]  /*10270*/  IMAD.WIDE R12, R2, 0x2, R18 ;  /* 0x00000002020c7825 */ /* 0x010fca00078e0212 */
[----:B------:R0:W4:Y:S02]  /*10280*/  LDG.E.U16 R21, desc[UR10][R12.64] ;  /* 0x0000000a0c157981 */ /* 0x000124000c1e1500 */
[----:B0-----:R-:W-:-:S06]  /*10290*/  IMAD.WIDE R12, R2, 0x2, R22 ;  /* 0x00000002020c7825 */ /* 0x001fcc00078e0216 */
[----:B------:R-:W4:Y:S04]  /*102a0*/  LDG.E.U16 R12, desc[UR10][R12.64] ;  /* 0x0000000a0c0c7981 */ /* 0x000f28000c1e1500 */
[----:B-----5:R-:W-:Y:S04]  /*102b0*/  STL [R1+0x25c4], R29 ;  /* 0x0025c41d01007387 */ /* 0x020fe80000100800 */
[----:B------:R-:W5:Y:S04]  /*102c0*/  LDL.64 R14, [R1+0x9d8] ;  /* 0x0009d800010e7983 */ /* 0x000f680000100a00 */
[----:B------:R-:W-:Y:S04]  /*102d0*/  STL [R1+0x25c8], R27 ;  /* 0x0025c81b01007387 */ /* 0x000fe80000100800 */
[----:B--2---:R-:W-:Y:S04]  /*102e0*/  STL [R1+0x25cc], R10 ;  /* 0x0025cc0a01007387 */ /* 0x004fe80000100800 */
[----:B------:R-:W2:Y:S04]  /*102f0*/  LDL.64 R16, [R1+0x948] ;  /* 0x0009480001107983 */ /* 0x000ea80000100a00 */
[----:B------:R0:W-:Y:S04]  /*10300*/  STL [R1+0xc], R28 ;  /* 0x00000c1c01007387 */ /* 0x0001e80000100800 */
[----:B---3--:R-:W-:Y:S04]  /*10310*/  STL [R1+0x25d0], R11 ;  /* 0x0025d00b01007387 */ /* 0x008fe80000100800 */
[----:B------:R1:W-:Y:S04]  /*10320*/  STL [R1+0x8], R24 ;  /* 0x0000081801007387 */ /* 0x0003e80000100800 */
[----:B------:R-:W3:Y:S04]  /*10330*/  LDL.64 R18, [R1+0x940] ;  /* 0x0009400001127983 */ /* 0x000ee80000100a00 */
[----:B0-----:R-:W3:Y:S04]  /*10340*/  LDL.64 R28, [R1+0xa50] ;  /* 0x000a5000011c7983 */ /* 0x001ee80000100a00 */
[----:B----4-:R-:W-:Y:S04]  /*10350*/  STL [R1+0x25a8], R21 ;  /* 0x0025a81501007387 */ /* 0x010fe80000100800 */
[----:B------:R-:W4:Y:S04]  /*10360*/  LDL.64 R22, [R1+0xa48] ;  /* 0x000a480001167983 */ /* 0x000f280000100a00 */
[----:B------:R-:W-:Y:S04]  /*10370*/  STL [R1+0x25ac], R12 ;  /* 0x0025ac0c01007387 */ /* 0x000fe80000100800 */
[----:B-1----:R-:W4:Y:S04]  /*10380*/  LDL.64 R24, [R1+0x9d0] ;  /* 0x0009d00001187983 */ /* 0x002f280000100a00 */
[----:B------:R-:W4:Y:S01]  /*10390*/  LDL.64 R26, [R1+0x9c8] ;  /* 0x0009c800011a7983 */ /* 0x000f220000100a00 */
[----:B-----5:R-:W-:-:S05]  /*103a0*/  IMAD.WIDE R14, R2, 0x2, R14 ;  /* 0x00000002020e7825 */ /* 0x020fca00078e020e */
[----:B------:R2:W5:Y:S04]  /*103b0*/  LDG.E.U16 R13, desc[UR10][R14.64] ;  /* 0x0000000a0e0d7981 */ /* 0x000568000c1e1500 */
[----:B------:R0:W-:Y:S01]  /*103c0*/  STL [R1+0x4], R3 ;  /* 0x0000040301007387 */ /* 0x0001e20000100800 */
[----:B--2---:R-:W-:-:S05]  /*103d0*/  IMAD.WIDE R14, R2, 0x2, R16 ;  /* 0x00000002020e7825 */ /* 0x004fca00078e0210 */
[----:B------:R3:W2:Y:S02]  /*103e0*/  LDG.E.U16 R17, desc[UR10][R14.64] ;  /* 0x0000000a0e117981 */ /* 0x0006a4000c1e1500 */
[----:B---3--:R-:W-:-:S05]  /*103f0*/  IMAD.WIDE R14, R2, 0x2, R18 ;  /* 0x00000002020e7825 */ /* 0x008fca00078e0212 */
[----:B------:R1:W3:Y:S02]  /*10400*/  LDG.E.U16 R19, desc[UR10][R14.64] ;  /* 0x0000000a0e137981 */ /* 0x0002e4000c1e1500 */
[----:B-1----:R-:W-:-:S05]  /*10410*/  IMAD.WIDE R14, R2, 0x2, R28 ;  /* 0x00000002020e7825 */ /* 0x002fca00078e021c */
[----:B------:R4:W3:Y:S02]  /*10420*/  LDG.E.U16 R20, desc[UR10][R14.64] ;  /* 0x0000000a0e147981 */ /* 0x0008e4000c1e1500 */
[----:B----4-:R-:W-:-:S05]  /*10430*/  IMAD.WIDE R14, R2, 0x2, R22 ;  /* 0x00000002020e7825 */ /* 0x010fca00078e0216 */
[----:B------:R1:W4:Y:S02]  /*10440*/  LDG.E.U16 R22, desc[UR10][R14.64] ;  /* 0x0000000a0e167981 */ /* 0x000324000c1e1500 */
[----:B-1----:R-:W-:-:S05]  /*10450*/  IMAD.WIDE R14, R2, 0x2, R24 ;  /* 0x00000002020e7825 */ /* 0x002fca00078e0218 */
[----:B------:R1:W4:Y:S04]  /*10460*/  LDG.E.U16 R24, desc[UR10][R14.64] ;  /* 0x0000000a0e187981 */ /* 0x000328000c1e1500 */
[----:B-----5:R-:W-:Y:S01]  /*10470*/  STL [R1+0x25b0], R13 ;  /* 0x0025b00d01007387 */ /* 0x020fe20000100800 */
[----:B-1----:R-:W-:-:S03]  /*10480*/  IMAD.WIDE R14, R2, 0x2, R26 ;  /* 0x00000002020e7825 */ /* 0x002fc600078e021a */
[----:B------:R1:W-:Y:S04]  /*10490*/  STL [R1], R0 ;  /* 0x0000000001007387 */ /* 0x0003e80000100800 */
[----:B------:R-:W5:Y:S04]  /*104a0*/  LDL.64 R10, [R1+0x938] ;  /* 0x00093800010a7983 */ /* 0x000f680000100a00 */
[----:B------:R5:W5:Y:S04]  /*104b0*/  LDG.E.U16 R26, desc[UR10][R14.64] ;  /* 0x0000000a0e1a7981 */ /* 0x000b68000c1e1500 */
[----:B--2---:R-:W-:Y:S04]  /*104c0*/  STL [R1+0x25b4], R17 ;  /* 0x0025b41101007387 */ /* 0x004fe80000100800 */
[----:B---3--:R-:W-:Y:S04]  /*104d0*/  STL [R1+0x25b8], R19 ;  /* 0x0025b81301007387 */ /* 0x008fe80000100800 */
[----:B------:R-:W-:Y:S04]  /*104e0*/  STL [R1+0x2590], R20 ;  /* 0x0025901401007387 */ /* 0x000fe80000100800 */
[----:B----4-:R-:W-:Y:S04]  /*104f0*/  STL [R1+0x2594], R22 ;  /* 0x0025941601007387 */ /* 0x010fe80000100800 */
[----:B------:R-:W-:Y:S01]  /*10500*/  STL [R1+0x2598], R24 ;  /* 0x0025981801007387 */ /* 0x000fe20000100800 */
[----:B-----5:R-:W-:-:S03]  /*10510*/  IMAD.WIDE R14, R2, 0x2, R10 ;  /* 0x00000002020e7825 */ /* 0x020fc600078e020a */
[----:B------:R-:W-:Y:S04]  /*10520*/  STL [R1+0x259c], R26 ;  /* 0x00259c1a01007387 */ /* 0x000fe80000100800 */
[----:B0-----:R-:W2:Y:S04]  /*10530*/  LDL.LU R3, [R1+0x480] ;  /* 0x0004800001037983 */ /* 0x001ea80000300800 */
[----:B------:R-:W3:Y:S04]  /*10540*/  LDL.LU R16, [R1+0x478] ;  /* 0x0004780001107983 */ /* 0x000ee80000300800 */
[----:B------:R-:W4:Y:S04]  /*10550*/  LDL.LU R18, [R1+0xdc] ;  /* 0x0000dc0001127983 */ /* 0x000f280000300800 */
[----:B------:R-:W5:Y:S04]  /*10560*/  LDL.LU R27, [R1+0x454] ;  /* 0x00045400011b7983 */ /* 0x000f680000300800 */
[----:B------:R0:W2:Y:S04]  /*10570*/  LDG.E.U16 R28, desc[UR10][R14.64] ;  /* 0x0000000a0e1c7981 */ /* 0x0000a8000c1e1500 */
[----:B------:R-:W0:Y:S01]  /*10580*/  LDL.64 R14, [R1+0x930] ;  /* 0x00093000010e7983 */ /* 0x000e220000100a00 */
[----:B-1----:R-:W1:Y:S01]  /*10590*/  S2R R0, SR_TID.X ;  /* 0x0000000000007919 */ /* 0x002e620000002100 */
[----:B0-----:R-:W-:-:S06]  /*105a0*/  IMAD.WIDE R14, R2, 0x2, R14 ;  /* 0x00000002020e7825 */ /* 0x001fcc00078e020e */
[----:B------:R0:W5:Y:S04]  /*105b0*/  LDG.E.U16 R14, desc[UR10][R14.64] ;  /* 0x0000000a0e0e7981 */ /* 0x000168000c1e1500 */
[----:B--2---:R2:W-:Y:S04]  /*105c0*/  STL [R1+0x25a0], R28 ;  /* 0x0025a01c01007387 */ /* 0x0045e80000100800 */
[----:B--2---:R-:W2:Y:S04]  /*105d0*/  LDL.LU R28, [R1+0x414] ;  /* 0x00041400011c7983 */ /* 0x004ea80000300800 */
[----:B------:R-:W2:Y:S04]  /*105e0*/  LDL.LU R26, [R1+0x40c] ;  /* 0x00040c00011a7983 */ /* 0x000ea80000300800 */
[----:B------:R-:W2:Y:S04]  /*105f0*/  LDL.LU R24, [R1+0x3d4] ;  /* 0x0003d40001187983 */ /* 0x000ea80000300800 */
[----:B------:R-:W2:Y:S04]  /*10600*/  LDL.LU R22, [R1+0x3cc] ;  /* 0x0003cc0001167983 */ /* 0x000ea80000300800 */
[----:B------:R-:W2:Y:S04]  /*10610*/  LDL.LU R20, [R1+0x2c4] ;  /* 0x0002c40001147983 */ /* 0x000ea80000300800 */
[----:B------:R-:W2:Y:S04]  /*10620*/  LDL.LU R19, [R1+0x2bc] ;  /* 0x0002bc0001137983 */ /* 0x000ea80000300800 */
[----:B------:R-:W2:Y:S04]  /*10630*/  LDL.LU R17, [R1+0x264] ;  /* 0x0002640001117983 */ /* 0x000ea80000300800 */
[----:B------:R-:W2:Y:S01]  /*10640*/  LDL.LU R13, [R1+0x224] ;  /* 0x00022400010d7983 */ /* 0x000ea20000300800 */
[----:B-1----:R-:W-:-:S03]  /*10650*/  LOP3.LUT R0, R0, 0xff, RZ, 0xc0, !PT ;  /* 0x000000ff00007812 */ /* 0x002fc600078ec0ff */
[----:B------:R-:W2:Y:S04]  /*10660*/  LDL.LU R12, [R1+0x158] ;  /* 0x00015800010c7983 */ /* 0x000ea80000300800 */
[----:B------:R-:W2:Y:S04]  /*10670*/  LDL.LU R21, [R1+0x154] ;  /* 0x0001540001157983 */ /* 0x000ea80000300800 */
[----:B------:R-:W2:Y:S04]  /*10680*/  LDL.LU R11, [R1+0x10c] ;  /* 0x00010c00010b7983 */ /* 0x000ea80000300800 */
[----:B------:R-:W2:Y:S01]  /*10690*/  LDL.LU R10, [R1+0x70] ;  /* 0x00007000010a7983 */ /* 0x000ea20000300800 */
[----:B0-----:R-:W-:Y:S01]  /*106a0*/  SHF.L.U32 R15, R0, 0x1, RZ ;  /* 0x00000001000f7819 */ /* 0x001fe200000006ff */
[----:B------:R-:W-:Y:S06]  /*106b0*/  BAR.SYNC.DEFER_BLOCKING 0x0 ;  /* 0x0000000000007b1d */ /* 0x000fec0000010000 */
[----:B------:R-:W2:Y:S04]  /*106c0*/  LDL.LU R29, [R1+0x6c] ;  /* 0x00006c00011d7983 */ /* 0x000ea80000300800 */
[----:B------:R-:W2:Y:S04]  /*106d0*/  LDL.LU R23, [R1+0x68] ;  /* 0x0000680001177983 */ /* 0x000ea80000300800 */
[----:B------:R-:W2:Y:S04]  /*106e0*/  LDL.LU R25, [R1+0x64] ;  /* 0x0000640001197983 */ /* 0x000ea80000300800 */
[----:B------:R0:W-:Y:S04]  /*106f0*/  STL [R1+0x1508], R2 ;  /* 0x0015080201007387 */ /* 0x0001e80000100800 */
[----:B------:R-:W-:Y:S04]  /*10700*/  STS.U16 [R15+UR6], R3 ;  /* 0x000000030f007988 */ /* 0x000fe80008000406 */
[----:B0-----:R-:W2:Y:S04]  /*10710*/  LDL.LU R2, [R1+0x44c] ;  /* 0x00044c0001027983 */ /* 0x001ea80000300800 */
[----:B---3--:R-:W-:Y:S04]  /*10720*/  STS.U16 [R15+UR6+0x200], R16 ;  /* 0x000200100f007988 */ /* 0x008fe80008000406 */
[----:B----4-:R-:W-:Y:S04]  /*10730*/  STS.U16 [R15+UR6+0x2000], R18 ;  /* 0x002000120f007988 */ /* 0x010fe80008000406 */
[----:B-----5:R0:W-:Y:S04]  /*10740*/  STL [R1+0x25a4], R14 ;  /* 0x0025a40e01007387 */ /* 0x0201e80000100800 */
[----:B0-----:R-:W3:Y:S04]  /*10750*/  LDL.LU R14, [R1+0x494] ;  /* 0x00049400010e7983 */ /* 0x001ee80000300800 */
[----:B------:R0:W-:Y:S04]  /*10760*/  STL [R1+0x25d4], R0 ;  /* 0x0025d40001007387 */ /* 0x0001e80000100800 */
[----:B0-----:R-:W4:Y:S04]  /*10770*/  LDL.LU R0, [R1+0x498] ;  /* 0x0004980001007983 */ /* 0x001f280000300800 */
[----:B------:R-:W5:Y:S04]  /*10780*/  LDL.LU R3, [R1+0x25f8] ;  /* 0x0025f80001037983 */ /* 0x000f680000300800 */
[----:B------:R-:W3:Y:S04]  /*10790*/  LDL.LU R16, [R1+0x25f4] ;  /* 0x0025f40001107983 */ /* 0x000ee80000300800 */
[----:B------:R-:W4:Y:S04]  /*107a0*/  LDL.LU R18, [R1+0x25f0] ;  /* 0x0025f00001127983 */ /* 0x000f280000300800 */
[----:B------:R-:W-:Y:S04]  /*107b0*/  STS.U16 [R15+UR6+0x6000], R27 ;  /* 0x0060001b0f007988 */ /* 0x000fe80008000406 */
[----:B--2---:R-:W-:Y:S04]  /*107c0*/  STS.U16 [R15+UR6+0x14000], R29 ;  /* 0x0140001d0f007988 */ /* 0x004fe80008000406 */
[----:B----4-:R0:W-:Y:S04]  /*107d0*/  STS.U16 [R15+UR6+0x2200], R18 ;  /* 0x002200120f007988 */ /* 0x0101e80008000406 */
[----:B0-----:R-:W2:Y:S04]  /*107e0*/  LDL.LU R18, [R1+0x25ec] ;  /* 0x0025ec0001127983 */ /* 0x001ea80000300800 */
[----:B------:R-:W4:Y:S04]  /*107f0*/  LDL.LU R27, [R1+0x118] ;  /* 0x00011800011b7983 */ /* 0x000f280000300800 */
[----:B------:R-:W4:Y:S04]  /*10800*/  LDL.LU R29, [R1+0x110] ;  /* 0x00011000011d7983 */ /* 0x000f280000300800 */
[----:B------:R0:W-:Y:S04]  /*10810*/  STS.U16 [R15+UR6+0x12200], R10 ;  /* 0x0122000a0f007988 */ /* 0x0001e80008000406 */
[----:B------:R1:W-:Y:S04]  /*10820*/  STS.U16 [R15+UR6+0x14200], R23 ;  /* 0x014200170f007988 */ /* 0x0003e80008000406 */
[----:B------:R5:W-:Y:S04]  /*10830*/  STS.U16 [R15+UR6+0x16000], R25 ;  /* 0x016000190f007988 */ /* 0x000be80008000406 */
[----:B0-----:R-:W4:Y:S04]  /*10840*/  LDL.LU R10, [R1+0xd0] ;  /* 0x0000d000010a7983 */ /* 0x001f280000300800 */
[----:B-1----:R-:W4:Y:S04]  /*10850*/  LDL.LU R23, [R1+0xcc] ;  /* 0x0000cc0001177983 */ /* 0x002f280000300800 */
[----:B-----5:R-:W5:Y:S04]  /*10860*/  LDL.LU R25, [R1+0x48c] ;  /* 0x00048c0001197983 */ /* 0x020f680000300800 */
[----:B------:R0:W-:Y:S04]  /*10870*/  STS.U16 [R15+UR6+0x1e200], R9 ;  /* 0x01e200090f007988 */ /* 0x0001e80008000406 */
[----:B------:R1:W-:Y:S04]  /*10880*/  STS.U16 [R15+UR6+0x1e000], R8 ;  /* 0x01e000080f007988 */ /* 0x0003e80008000406 */
[----:B------:R3:W-:Y:S04]  /*10890*/  STS.U16 [R15+UR6+0x1c200], R7 ;  /* 0x01c200070f007988 */ /* 0x0007e80008000406 */
[----:B0-----:R-:W5:Y:S04]  /*108a0*/  LDL.LU R9, [R1+0x49c] ;  /* 0x00049c0001097983 */ /* 0x001f680000300800 */
[----:B-1----:R-:W5:Y:S04]  /*108b0*/  LDL.LU R8, [R1+0x444] ;  /* 0x0004440001087983 */ /* 0x002f680000300800 */
[----:B------:R0:W-:Y:S04]  /*108c0*/  STS.U16 [R15+UR6+0x1c000], R6 ;  /* 0x01c000060f007988 */ /* 0x0001e80008000406 */
[----:B---3--:R-:W3:Y:S04]  /*108d0*/  LDL.LU R7, [R1+0x43c] ;  /* 0x00043c0001077983 */ /* 0x008ee80000300800 */
[----:B------:R1:W-:Y:S04]  /*108e0*/  STS.U16 [R15+UR6+0x1a200], R5 ;  /* 0x01a200050f007988 */ /* 0x0003e80008000406 */
[----:B0-----:R-:W3:Y:S04]  /*108f0*/  LDL.LU R6, [R1+0x404] ;  /* 0x0004040001067983 */ /* 0x001ee80000300800 */
[----:B------:R0:W-:Y:S04]  /*10900*/  STS.U16 [R15+UR6+0x1a000], R4 ;  /* 0x01a000040f007988 */ /* 0x0001e80008000406 */
[----:B-1----:R-:W3:Y:S04]  /*10910*/  LDL.LU R5, [R1+0x3fc] ;  /* 0x0003fc0001057983 */ /* 0x002ee80000300800 */
[----:B------:R1:W-:Y:S04]  /*10920*/  STS.U16 [R15+UR6+0x18000], R16 ;  /* 0x018000100f007988 */ /* 0x0003e80008000406 */
[----:B0-----:R-:W3:Y:S04]  /*10930*/  LDL.LU R4, [R1+0x3c4] ;  /* 0x0003c40001047983 */ /* 0x001ee80000300800 */
[----:B------:R-:W-:Y:S04]  /*10940*/  STS.U16 [R15+UR6+0x4000], R0 ;  /* 0x004000000f007988 */ /* 0x000fe80008000406 */
[----:B-1----:R-:W3:Y:S04]  /*10950*/  LDL.LU R16, [R1+0x2ec] ;  /* 0x0002ec0001107983 */ /* 0x002ee80000300800 */
[----:B------:R-:W-:Y:S04]  /*10960*/  STS.U16 [R15+UR6+0x4200], R14 ;  /* 0x0042000e0f007988 */ /* 0x000fe80008000406 */
[----:B------:R0:W-:Y:S04]  /*10970*/  STS.U16 [R15+UR6+0x18200], R3 ;  /* 0x018200030f007988 */ /* 0x0001e80008000406 */
[----:B------:R-:W-:Y:S04]  /*10980*/  STS.U16 [R15+UR6+0x6200], R2 ;  /* 0x006200020f007988 */ /* 0x000fe80008000406 */
[----:B------:R-:W-:Y:S01]  /*10990*/  STS.U16 [R15+UR6+0x8000], R28 ;  /* 0x0080001c0f007988 */ /* 0x000fe20008000406 */
[----:B0-----:R-:W-:-:S03]  /*109a0*/  LOP3.LUT R3, R15, 0x10, RZ, 0x3c, !PT ;  /* 0x000000100f037812 */ /* 0x001fc600078e3cff */
        /* <DEDUP_REMOVED lines=11> */
[----:B0-----:R-:W2:Y:S04]  /*10a60*/  LDL.LU R18, [R1+0x2b4] ;  /* 0x0002b40001127983 */ /* 0x001ea80000300800 */
[----:B------:R-:W3:Y:S04]  /*10a70*/  LDL.LU R0, [R1+0x29c] ;  /* 0x00029c0001007983 */ /* 0x000ee80000300800 */
[----:B------:R-:W2:Y:S04]  /*10a80*/  LDL.LU R14, [R1+0x254] ;  /* 0x00025400010e7983 */ /* 0x000ea80000300800 */
[----:B------:R-:W2:Y:S04]  /*10a90*/  LDL.LU R2, [R1+0x228] ;  /* 0x0002280001027983 */ /* 0x000ea80000300800 */
[----:B------:R-:W2:Y:S04]  /*10aa0*/  LDL.LU R28, [R1+0x1f8] ;  /* 0x0001f800011c7983 */ /* 0x000ea80000300800 */
[----:B------:R-:W2:Y:S04]  /*10ab0*/  LDL.LU R26, [R1+0x1f4] ;  /* 0x0001f400011a7983 */ /* 0x000ea80000300800 */
[----:B------:R-:W2:Y:S04]  /*10ac0*/  LDL.LU R24, [R1+0x198] ;  /* 0x0001980001187983 */ /* 0x000ea80000300800 */
[----:B----4-:R0:W-:Y:S04]  /*10ad0*/  STS.U16 [R3+UR6+0x400], R27 ;  /* 0x0004001b03007988 */ /* 0x0101e80008000406 */
[----:B------:R-:W4:Y:S04]  /*10ae0*/  LDL.LU R22, [R1+0x194] ;  /* 0x0001940001167983 */ /* 0x000f280000300800 */
[----:B0-----:R-:W3:Y:S04]  /*10af0*/  LDL.LU R27, [R1+0x18c] ;  /* 0x00018c00011b7983 */ /* 0x001ee80000300800 */
[----:B------:R0:W-:Y:S04]  /*10b00*/  STS.U16 [R3+UR6+0x600], R29 ;  /* 0x0006001d03007988 */ /* 0x0001e80008000406 */
[----:B0-----:R-:W2:Y:S04]  /*10b10*/  LDL.LU R29, [R1+0x174] ;  /* 0x00017400011d7983 */ /* 0x001ea80000300800 */
[----:B------:R-:W4:Y:S04]  /*10b20*/  LDL.LU R20, [R1+0x148] ;  /* 0x0001480001147983 */ /* 0x000f280000300800 */
[----:B------:R-:W4:Y:S04]  /*10b30*/  LDL.LU R19, [R1+0x134] ;  /* 0x0001340001137983 */ /* 0x000f280000300800 */
[----:B------:R-:W4:Y:S04]  /*10b40*/  LDL.LU R17, [R1+0x78] ;  /* 0x0000780001117983 */ /* 0x000f280000300800 */
[----:B------:R-:W4:Y:S04]  /*10b50*/  LDL.LU R13, [R1+0x74] ;  /* 0x00007400010d7983 */ /* 0x000f280000300800 */
[----:B------:R-:W4:Y:S04]  /*10b60*/  LDL.LU R12, [R1+0x60] ;  /* 0x00006000010c7983 */ /* 0x000f280000300800 */
[----:B------:R-:W4:Y:S04]  /*10b70*/  LDL.LU R21, [R1+0x5c] ;  /* 0x00005c0001157983 */ /* 0x000f280000300800 */
[----:B------:R0:W-:Y:S04]  /*10b80*/  STS.U16 [R3+UR6+0x2400], R10 ;  /* 0x0024000a03007988 */ /* 0x0001e80008000406 */
[----:B------:R-:W4:Y:S04]  /*10b90*/  LDL.LU R11, [R1+0x58] ;  /* 0x00005800010b7983 */ /* 0x000f280000300800 */
[----:B------:R1:W-:Y:S04]  /*10ba0*/  STS.U16 [R3+UR6+0x2600], R23 ;  /* 0x0026001703007988 */ /* 0x0003e80008000406 */
[----:B0-----:R-:W4:Y:S04]  /*10bb0*/  LDL.LU R10, [R1+0x50] ;  /* 0x00005000010a7983 */ /* 0x001f280000300800 */
[----:B-----5:R0:W-:Y:S04]  /*10bc0*/  STS.U16 [R3+UR6+0x4400], R25 ;  /* 0x0044001903007988 */ /* 0x0201e80008000406 */
[----:B-1----:R-:W5:Y:S04]  /*10bd0*/  LDL.LU R23, [R1+0x44] ;  /* 0x0000440001177983 */ /* 0x002f680000300800 */
[----:B0-----:R-:W5:Y:S04]  /*10be0*/  LDL.LU R25, [R1+0x3c] ;  /* 0x00003c0001197983 */ /* 0x001f680000300800 */
[----:B---3--:R0:W-:Y:S04]  /*10bf0*/  STS.U16 [R3+UR6+0x14400], R27 ;  /* 0x0144001b03007988 */ /* 0x0081e80008000406 */
[----:B0-----:R-:W3:Y:S04]  /*10c00*/  LDL.LU R27, [R1+0x114] ;  /* 0x00011400011b7983 */ /* 0x001ee80000300800 */
[----:B--2---:R0:W-:Y:S04]  /*10c10*/  STS.U16 [R3+UR6+0x14600], R29 ;  /* 0x0146001d03007988 */ /* 0x0041e80008000406 */
[----:B0-----:R-:W2:Y:S04]  /*10c20*/  LDL.LU R29, [R1+0xe0] ;  /* 0x0000e000011d7983 */ /* 0x001ea80000300800 */
[----:B------:R0:W-:Y:S02]  /*10c30*/  STS.U16 [R3+UR6+0xc600], R0 ;  /* 0x00c6000003007988 */ /* 0x0001e40008000406 */
[----:B0-----:R-:W0:Y:S02]  /*10c40*/  S2R R0, SR_TID.X ;  /* 0x0000000000007919 */ /* 0x001e240000002100 */
[----:B------:R0:W-:Y:S04]  /*10c50*/  STS.U16 [R3+UR6+0xa400], R4 ;  /* 0x00a4000403007988 */ /* 0x0001e80008000406 */
[----:B------:R-:W-:Y:S04]  /*10c60*/  STS.U16 [R3+UR6+0x4600], R9 ;  /* 0x0046000903007988 */ /* 0x000fe80008000406 */
[----:B------:R-:W-:Y:S04]  /*10c70*/  STS.U16 [R3+UR6+0x6400], R8 ;  /* 0x0064000803007988 */ /* 0x000fe80008000406 */
[----:B------:R-:W-:Y:S04]  /*10c80*/  STS.U16 [R3+UR6+0x6600], R7 ;  /* 0x0066000703007988 */ /* 0x000fe80008000406 */
[----:B------:R-:W-:Y:S04]  /*10c90*/  STS.U16 [R3+UR6+0x8400], R6 ;  /* 0x0084000603007988 */ /* 0x000fe80008000406 */
[----:B------:R1:W-:Y:S04]  /*10ca0*/  STS.U16 [R3+UR6+0x8600], R5 ;  /* 0x0086000503007988 */ /* 0x0003e80008000406 */
[----:B------:R-:W-:Y:S01]  /*10cb0*/  STS.U16 [R3+UR6+0xa600], R16 ;  /* 0x00a6001003007988 */ /* 0x000fe20008000406 */
[----:B0-----:R-:W-:-:S03]  /*10cc0*/  IMAD.SHL.U32 R4, R0, 0x8, RZ ;  /* 0x0000000800047824 */ /* 0x001fc600078e00ff */
[----:B------:R-:W-:Y:S01]  /*10cd0*/  STS.U16 [R3+UR6+0xc400], R18 ;  /* 0x00c4001203007988 */ /* 0x000fe20008000406 */
[----:B-1----:R-:W-:-:S03]  /*10ce0*/  LOP3.LUT R5, R0, 0x7, RZ, 0xc0, !PT ;  /* 0x0000000700057812 */ /* 0x002fc600078ec0ff */
[----:B------:R-:W-:Y:S01]  /*10cf0*/  STS.U16 [R3+UR6+0xe400], R14 ;  /* 0x00e4000e03007988 */ /* 0x000fe20008000406 */
[----:B------:R-:W-:-:S03]  /*10d00*/  LOP3.LUT R7, R0, 0xe0, RZ, 0xc0, !PT ;  /* 0x000000e000077812 */ /* 0x000fc600078ec0ff */
[----:B------:R-:W-:Y:S04]  /*10d10*/  STS.U16 [R3+UR6+0xe600], R2 ;  /* 0x00e6000203007988 */ /* 0x000fe80008000406 */
[----:B------:R-:W-:Y:S04]  /*10d20*/  STS.U16 [R3+UR6+0x10400], R28 ;  /* 0x0104001c03007988 */ /* 0x000fe80008000406 */
[----:B------:R-:W-:Y:S04]  /*10d30*/  STS.U16 [R3+UR6+0x10600], R26 ;  /* 0x0106001a03007988 */ /* 0x000fe80008000406 */
        /* <DEDUP_REMOVED lines=10> */
[----:B-----5:R0:W-:Y:S04]  /*10de0*/  STS.U16 [R3+UR6+0x1e400], R23 ;  /* 0x01e4001703007988 */ /* 0x0201e80008000406 */
[----:B------:R1:W-:Y:S01]  /*10df0*/  STS.U16 [R3+UR6+0x1e600], R25 ;  /* 0x01e6001903007988 */ /* 0x0003e20008000406 */
[----:B------:R-:W-:-:S03]  /*10e00*/  IMAD.SHL.U32 R6, R5, 0x10, RZ ;  /* 0x0000001005067824 */ /* 0x000fc600078e00ff */
[----:B0-----:R-:W4:Y:S01]  /*10e10*/  LDL.LU R23, [R1+0xd8] ;  /* 0x0000d80001177983 */ /* 0x001f220000300800 */
[----:B-1----:R-:W-:-:S03]  /*10e20*/  LOP3.LUT R3, R4, 0x30, RZ, 0xc0, !PT ;  /* 0x0000003004037812 */ /* 0x002fc600078ec0ff */
[----:B------:R-:W5:Y:S01]  /*10e30*/  LDL.LU R25, [R1+0x490] ;  /* 0x0004900001197983 */ /* 0x000f620000300800 */
[C---:B------:R-:W-:Y:S02]  /*10e40*/  SHF.L.U32 R4, R0.reuse, 0x1, RZ ;  /* 0x0000000100047819 */ /* 0x040fe400000006ff */
[C---:B------:R-:W-:Y:S01]  /*10e50*/  LEA R3, R5.reuse, R3, 0x6 ;  /* 0x0000000305037211 */ /* 0x040fe200078e30ff */
[----:B------:R-:W-:Y:S01]  /*10e60*/  IMAD R5, R5, 0x4, R7 ;  /* 0x0000000405057824 */ /* 0x000fe200078e0207 */
[----:B------:R-:W-:Y:S02]  /*10e70*/  LOP3.LUT R7, R0, 0x10, RZ, 0xc0, !PT ;  /* 0x0000001000077812 */ /* 0x000fe400078ec0ff */
[--C-:B------:R-:W-:Y:S02]  /*10e80*/  LOP3.LUT R3, R3, 0x10, R4.reuse, 0x78, !PT ;  /* 0x0000001003037812 */ /* 0x100fe400078e7804 */
[----:B------:R-:W-:Y:S02]  /*10e90*/  LOP3.LUT R6, R6, 0x30, R4, 0x78, !PT ;  /* 0x0000003006067812 */ /* 0x000fe400078e7804 */
[----:B------:R-:W-:Y:S01]  /*10ea0*/  LOP3.LUT R4, R15, 0x20, RZ, 0x3c, !PT ;  /* 0x000000200f047812 */ /* 0x000fe200078e3cff */
[----:B------:R-:W-:Y:S01]  /*10eb0*/  IMAD R3, R7, 0x20, R3 ;  /* 0x0000002007037824 */ /* 0x000fe200078e0203 */
[----:B------:R-:W-:-:S04]  /*10ec0*/  LEA R2, R5, R6, 0x8 ;  /* 0x0000000605027211 */ /* 0x000fc800078e40ff */
[----:B------:R0:W-:Y:S04]  /*10ed0*/  STL [R1+0x25bc], R3 ;  /* 0x0025bc0301007387 */ /* 0x0001e80000100800 */
[----:B0-----:R-:W5:Y:S04]  /*10ee0*/  LDL.LU R3, [R1+0xd4] ;  /* 0x0000d40001037983 */ /* 0x001f680000300800 */
[----:B---3--:R0:W-:Y:S04]  /*10ef0*/  STS.U16 [R4+UR6+0x800], R27 ;  /* 0x0008001b04007988 */ /* 0x0081e80008000406 */
[----:B0-----:R-:W3:Y:S04]  /*10f00*/  LDL.LU R27, [R1+0x488] ;  /* 0x00048800011b7983 */ /* 0x001ee80000300800 */
[----:B------:R-:W3:Y:S04]  /*10f10*/  LDL.LU R7, [R1+0x450] ;  /* 0x0004500001077983 */ /* 0x000ee80000300800 */
        /* <DEDUP_REMOVED lines=18> */
[----:B--2---:R0:W-:Y:S04]  /*11040*/  STS.U16 [R4+UR6+0xa00], R29 ;  /* 0x000a001d04007988 */ /* 0x0041e80008000406 */
[----:B------:R-:W2:Y:S04]  /*11050*/  LDL.LU R11, [R1+0xa8] ;  /* 0x0000a800010b7983 */ /* 0x000ea80000300800 */
[----:B0-----:R-:W2:Y:S04]  /*11060*/  LDL.LU R29, [R1+0x54] ;  /* 0x00005400011d7983 */ /* 0x001ea80000300800 */
[----:B------:R-:W2:Y:S04]  /*11070*/  LDL.LU R10, [R1+0x4c] ;  /* 0x00004c00010a7983 */ /* 0x000ea80000300800 */
[----:B------:R-:W-:Y:S04]  /*11080*/  STL [R1+0x90], R2 ;  /* 0x0000900201007387 */ /* 0x000fe80000100800 */
[----:B------:R-:W-:Y:S04]  /*11090*/  STL [R1+0x25c0], R2 ;  /* 0x0025c00201007387 */ /* 0x000fe80000100800 */
[----:B----4-:R0:W-:Y:S04]  /*110a0*/  STS.U16 [R4+UR6+0x2800], R23 ;  /* 0x0028001704007988 */ /* 0x0101e80008000406 */
[----:B-----5:R1:W-:Y:S04]  /*110b0*/  STS.U16 [R4+UR6+0x4800], R25 ;  /* 0x0048001904007988 */ /* 0x0203e80008000406 */
[----:B0-----:R-:W4:Y:S04]  /*110c0*/  LDL.LU R23, [R1+0x38] ;  /* 0x0000380001177983 */ /* 0x001f280000300800 */
[----:B-1----:R-:W5:Y:S04]  /*110d0*/  LDL.LU R25, [R1+0x34] ;  /* 0x0000340001197983 */ /* 0x002f680000300800 */
[----:B---3--:R0:W-:Y:S04]  /*110e0*/  STS.U16 [R4+UR6+0x4a00], R27 ;  /* 0x004a001b04007988 */ /* 0x0081e80008000406 */
[----:B0-----:R-:W3:Y:S04]  /*110f0*/  LDL.LU R27, [R1+0x30] ;  /* 0x00003000011b7983 */ /* 0x001ee80000300800 */
[----:B------:R0:W-:Y:S02]  /*11100*/  STS.U16 [R4+UR6+0x6a00], R5 ;  /* 0x006a000504007988 */ /* 0x0001e40008000406 */
[----:B0-----:R-:W-:-:S02]  /*11110*/  LOP3.LUT R5, R15, 0x30, RZ, 0x3c, !PT ;  /* 0x000000300f057812 */ /* 0x001fc400078e3cff */
[----:B--2---:R0:W-:Y:S04]  /*11120*/  STS.U16 [R4+UR6+0x1a800], R29 ;  /* 0x01a8001d04007988 */ /* 0x0041e80008000406 */
[----:B0-----:R-:W2:Y:S04]  /*11130*/  LDL.LU R29, [R1+0x2c] ;  /* 0x00002c00011d7983 */ /* 0x001ea80000300800 */
[----:B------:R0:W-:Y:S04]  /*11140*/  STL [R1+0x25e8], R15 ;  /* 0x0025e80f01007387 */ /* 0x0001e80000100800 */
[----:B0-----:R-:W2:Y:S04]  /*11150*/  LDL.LU R15, [R1+0x108] ;  /* 0x00010800010f7983 */ /* 0x001ea80000300800 */
[----:B------:R-:W-:Y:S04]  /*11160*/  STS.U16 [R4+UR6+0x2a00], R3 ;  /* 0x002a000304007988 */ /* 0x000fe80008000406 */
[----:B------:R-:W-:Y:S04]  /*11170*/  STS.U16 [R4+UR6+0x6800], R7 ;  /* 0x0068000704007988 */ /* 0x000fe80008000406 */
[----:B------:R-:W-:Y:S04]  /*11180*/  STS.U16 [R4+UR6+0x8800], R6 ;  /* 0x0088000604007988 */ /* 0x000fe80008000406 */
[----:B----4-:R0:W-:Y:S04]  /*11190*/  STS.U16 [R4+UR6+0x1c800], R23 ;  /* 0x01c8001704007988 */ /* 0x0101e80008000406 */
[----:B-----5:R1:W-:Y:S04]  /*111a0*/  STS.U16 [R4+UR6+0x1ca00], R25 ;  /* 0x01ca001904007988 */ /* 0x0203e80008000406 */
[----:B0-----:R-:W4:Y:S04]  /*111b0*/  LDL.LU R23, [R1+0x100] ;  /* 0x0001000001177983 */ /* 0x001f280000300800 */
[----:B-1----:R-:W5:Y:S04]  /*111c0*/  LDL.LU R25, [R1+0xc4] ;  /* 0x0000c40001197983 */ /* 0x002f680000300800 */
[----:B------:R-:W5:Y:S04]  /*111d0*/  LDL.LU R2, [R1+0x484] ;  /* 0x0004840001027983 */ /* 0x000f680000300800 */
[----:B------:R-:W5:Y:S04]  /*111e0*/  LDL.LU R3, [R1+0x47c] ;  /* 0x00047c0001037983 */ /* 0x000f680000300800 */
[----:B------:R-:W5:Y:S04]  /*111f0*/  LDL.LU R7, [R1+0x440] ;  /* 0x0004400001077983 */ /* 0x000f680000300800 */
[----:B------:R0:W-:Y:S04]  /*11200*/  STS.U16 [R4+UR6+0x8a00], R9 ;  /* 0x008a000904007988 */ /* 0x0001e80008000406 */
[----:B------:R-:W5:Y:S04]  /*11210*/  LDL.LU R6, [R1+0x438] ;  /* 0x0004380001067983 */ /* 0x000f680000300800 */
[----:B------:R1:W-:Y:S04]  /*11220*/  STS.U16 [R4+UR6+0xa800], R8 ;  /* 0x00a8000804007988 */ /* 0x0003e80008000406 */
[----:B0-----:R-:W5:Y:S04]  /*11230*/  LDL.LU R9, [R1+0x400] ;  /* 0x0004000001097983 */ /* 0x001f680000300800 */
[----:B------:R0:W-:Y:S04]  /*11240*/  STS.U16 [R4+UR6+0xaa00], R16 ;  /* 0x00aa001004007988 */ /* 0x0001e80008000406 */
[----:B-1----:R-:W5:Y:S04]  /*11250*/  LDL.LU R8, [R1+0x3f8] ;  /* 0x0003f80001087983 */ /* 0x002f680000300800 */
        /* <DEDUP_REMOVED lines=26> */
[----:B------:R-:W-:Y:S04]  /*11400*/  STS.U16 [R4+UR6+0x18a00], R11 ;  /* 0x018a000b04007988 */ /* 0x000fe80008000406 */
[----:B-1----:R-:W5:Y:S04]  /*11410*/  LDL.LU R21, [R1+0x144] ;  /* 0x0001440001157983 */ /* 0x002f680000300800 */
[----:B------:R-:W-:Y:S04]  /*11420*/  STS.U16 [R4+UR6+0x1aa00], R10 ;  /* 0x01aa000a04007988 */ /* 0x000fe80008000406 */
[----:B---3--:R0:W-:Y:S04]  /*11430*/  STS.U16 [R4+UR6+0x1e800], R27 ;  /* 0x01e8001b04007988 */ /* 0x0081e80008000406 */
[----:B0-----:R-:W3:Y:S04]  /*11440*/  LDL.LU R27, [R1+0xa4] ;  /* 0x0000a400011b7983 */ /* 0x001ee80000300800 */
[----:B--2---:R0:W-:Y:S04]  /*11450*/  STS.U16 [R4+UR6+0x1ea00], R29 ;  /* 0x01ea001d04007988 */ /* 0x0041e80008000406 */
[----:B0-----:R-:W2:Y:S04]  /*11460*/  LDL.LU R4, [R1+0xc0] ;  /* 0x0000c00001047983 */ /* 0x001ea80000300800 */
[----:B------:R-:W2:Y:S04]  /*11470*/  LDL.LU R11, [R1+0xa0] ;  /* 0x0000a000010b7983 */ /* 0x000ea80000300800 */
[----:B------:R-:W2:Y:S04]  /*11480*/  LDL.LU R10, [R1+0x48] ;  /* 0x00004800010a7983 */ /* 0x000ea80000300800 */
[----:B------:R-:W2:Y:S04]  /*11490*/  LDL.LU R29, [R1+0x40] ;  /* 0x00004000011d7983 */ /* 0x000ea80000300800 */
[----:B------:R0:W-:Y:S04]  /*114a0*/  STS.U16 [R5+UR6+0xc00], R15 ;  /* 0x000c000f05007988 */ /* 0x0001e80008000406 */
[----:B0-----:R-:W2:Y:S04]  /*114b0*/  LDL.LU R15, [R1+0x25e8] ;  /* 0x0025e800010f7983 */ /* 0x001ea80000300800 */
[----:B----4-:R0:W-:Y:S04]  /*114c0*/  STS.U16 [R5+UR6+0xe00], R23 ;  /* 0x000e001705007988 */ /* 0x0101e80008000406 */
[----:B-----5:R1:W-:Y:S04]  /*114d0*/  STS.U16 [R5+UR6+0x2c00], R25 ;  /* 0x002c001905007988 */ /* 0x0203e80008000406 */
[----:B0-----:R-:W4:Y:S04]  /*114e0*/  LDL.LU R23, [R1+0x20] ;  /* 0x0000200001177983 */ /* 0x001f280000300800 */
[----:B-1----:R-:W5:Y:S04]  /*114f0*/  LDL.LU R25, [R1+0x1c] ;  /* 0x00001c0001197983 */ /* 0x002f680000300800 */
[----:B---3--:R0:W-:Y:S04]  /*11500*/  STS.U16 [R5+UR6+0x18c00], R27 ;  /* 0x018c001b05007988 */ /* 0x0081e80008000406 */
[----:B0-----:R-:W3:Y:S04]  /*11510*/  LDL.LU R27, [R1+0x18] ;  /* 0x00001800011b7983 */ /* 0x001ee80000300800 */
[----:B--2---:R0:W-:Y:S04]  /*11520*/  STS.U16 [R5+UR6+0x2e00], R4 ;  /* 0x002e000405007988 */ /* 0x0041e80008000406 */
[----:B------:R1:W-:Y:S04]  /*11530*/  STS.U16 [R5+UR6+0x1ae00], R29 ;  /* 0x01ae001d05007988 */ /* 0x0003e80008000406 */
[----:B------:R2:W-:Y:S01]  /*11540*/  STL [R1+0x25e0], R15 ;  /* 0x0025e00f01007387 */ /* 0x0005e20000100800 */
[----:B0-----:R-:W-:-:S03]  /*11550*/  LOP3.LUT R4, R15, 0x40, RZ, 0x3c, !PT ;  /* 0x000000400f047812 */ /* 0x001fc600078e3cff */
[----:B-1----:R-:W3:Y:S04]  /*11560*/  LDL.LU R29, [R1+0x14] ;  /* 0x00001400011d7983 */ /* 0x002ee80000300800 */
[----:B--2---:R-:W2:Y:S04]  /*11570*/  LDL.LU R15, [R1+0xfc] ;  /* 0x0000fc00010f7983 */ /* 0x004ea80000300800 */
[----:B----4-:R-:W-:Y:S04]  /*11580*/  STS.U16 [R5+UR6+0x1cc00], R23 ;  /* 0x01cc001705007988 */ /* 0x010fe80008000406 */
[----:B------:R-:W-:Y:S04]  /*11590*/  STS.U16 [R5+UR6+0x4c00], R2 ;  /* 0x004c000205007988 */ /* 0x000fe80008000406 */
[----:B-----5:R-:W-:Y:S04]  /*115a0*/  STS.U16 [R5+UR6+0x1ce00], R25 ;  /* 0x01ce001905007988 */ /* 0x020fe80008000406 */
[----:B------:R-:W-:Y:S04]  /*115b0*/  STS.U16 [R5+UR6+0x4e00], R3 ;  /* 0x004e000305007988 */ /* 0x000fe80008000406 */
[----:B------:R-:W-:Y:S04]  /*115c0*/  STS.U16 [R5+UR6+0x6c00], R7 ;  /* 0x006c000705007988 */ /* 0x000fe80008000406 */
[----:B--2---:R0:W-:Y:S04]  /*115d0*/  STL [R1+0x25e4], R15 ;  /* 0x0025e40f01007387 */ /* 0x0041e80000100800 */
[----:B0-----:R-:W2:Y:S04]  /*115e0*/  LDL.LU R15, [R1+0x104] ;  /* 0x00010400010f7983 */ /* 0x001ea80000300800 */
[----:B------:R-:W4:Y:S04]  /*115f0*/  LDL.LU R23, [R1+0xc8] ;  /* 0x0000c80001177983 */ /* 0x000f280000300800 */
        /* <DEDUP_REMOVED lines=41> */
[----:B---3--:R1:W-:Y:S04]  /*11890*/  STS.U16 [R5+UR6+0x1ec00], R27 ;  /* 0x01ec001b05007988 */ /* 0x0083e80008000406 */
[----:B0-----:R-:W3:Y:S04]  /*118a0*/  LDL.LU R10, [R1+0x28] ;  /* 0x00002800010a7983 */ /* 0x001ee80000300800 */
[----:B------:R0:W-:Y:S04]  /*118b0*/  STS.U16 [R5+UR6+0x1ee00], R29 ;  /* 0x01ee001d05007988 */ /* 0x0001e80008000406 */
[----:B-1----:R-:W3:Y:S04]  /*118c0*/  LDL.LU R27, [R1+0x24] ;  /* 0x00002400011b7983 */ /* 0x002ee80000300800 */
[----:B0-----:R-:W3:Y:S04]  /*118d0*/  LDL.LU R5, [R1+0x474] ;  /* 0x0004740001057983 */ /* 0x001ee80000300800 */
[----:B------:R-:W3:Y:S04]  /*118e0*/  LDL.LU R29, [R1+0xc] ;  /* 0x00000c00011d7983 */ /* 0x000ee80000300800 */
[----:B--2---:R0:W-:Y:S04]  /*118f0*/  STS.U16 [R4+UR6+0x1000], R15 ;  /* 0x0010000f04007988 */ /* 0x0041e80008000406 */
[----:B0-----:R-:W2:Y:S04]  /*11900*/  LDL.LU R15, [R1+0x25e4] ;  /* 0x0025e400010f7983 */ /* 0x001ea80000300800 */
[----:B----4-:R-:W-:Y:S04]  /*11910*/  STS.U16 [R4+UR6+0x3000], R23 ;  /* 0x0030001704007988 */ /* 0x010fe80008000406 */
[----:B-----5:R-:W-:Y:S04]  /*11920*/  STS.U16 [R4+UR6+0x3200], R25 ;  /* 0x0032001904007988 */ /* 0x020fe80008000406 */
[----:B------:R-:W-:Y:S04]  /*11930*/  STS.U16 [R4+UR6+0xd200], R0 ;  /* 0x00d2000004007988 */ /* 0x000fe80008000406 */
[----:B------:R-:W-:Y:S04]  /*11940*/  STS.U16 [R4+UR6+0x15200], R21 ;  /* 0x0152001504007988 */ /* 0x000fe80008000406 */
[----:B------:R-:W-:Y:S04]  /*11950*/  STS.U16 [R4+UR6+0x19200], R11 ;  /* 0x0192000b04007988 */ /* 0x000fe80008000406 */
[----:B---3--:R-:W-:Y:S04]  /*11960*/  STS.U16 [R4+UR6+0x1b000], R10 ;  /* 0x01b0000a04007988 */ /* 0x008fe80008000406 */
[----:B------:R-:W-:Y:S04]  /*11970*/  STS.U16 [R4+UR6+0x1b200], R27 ;  /* 0x01b2001b04007988 */ /* 0x000fe80008000406 */
[----:B------:R-:W-:Y:S04]  /*11980*/  STS.U16 [R4+UR6+0x1d000], R29 ;  /* 0x01d0001d04007988 */ /* 0x000fe80008000406 */
[----:B--2---:R0:W-:Y:S04]  /*11990*/  STS.U16 [R4+UR6+0x1200], R15 ;  /* 0x0012000f04007988 */ /* 0x0041e80008000406 */
[----:B0-----:R-:W2:Y:S04]  /*119a0*/  LDL.LU R15, [R1+0x25e0] ;  /* 0x0025e000010f7983 */ /* 0x001ea80000300800 */
[----:B------:R-:W3:Y:S04]  /*119b0*/  LDL.LU R23, [R1+0x25dc] ;  /* 0x0025dc0001177983 */ /* 0x000ee80000300800 */
[----:B------:R-:W4:Y:S04]  /*119c0*/  LDL.LU R25, [R1+0x25d8] ;  /* 0x0025d80001197983 */ /* 0x000f280000300800 */
[----:B------:R-:W5:Y:S04]  /*119d0*/  LDL.LU R21, [R1+0x8] ;  /* 0x0000080001157983 */ /* 0x000f680000300800 */
[----:B------:R-:W3:Y:S04]  /*119e0*/  LDL.LU R0, [R1+0xf8] ;  /* 0x0000f80001007983 */ /* 0x000ee80000300800 */
[----:B------:R-:W3:Y:S04]  /*119f0*/  LDL.LU R11, [R1+0xf0] ;  /* 0x0000f000010b7983 */ /* 0x000ee80000300800 */
[----:B------:R-:W3:Y:S04]  /*11a00*/  LDL.LU R10, [R1+0xbc] ;  /* 0x0000bc00010a7983 */ /* 0x000ee80000300800 */
[----:B------:R-:W3:Y:S04]  /*11a10*/  LDL.LU R27, [R1+0xb0] ;  /* 0x0000b000011b7983 */ /* 0x000ee80000300800 */
[----:B------:R-:W3:Y:S04]  /*11a20*/  LDL.LU R29, [R1+0x46c] ;  /* 0x00046c00011d7983 */ /* 0x000ee80000300800 */
[----:B------:R2:W-:Y:S04]  /*11a30*/  STS.U16 [R4+UR6+0x5000], R5 ;  /* 0x0050000504007988 */ /* 0x0005e80008000406 */
        /* <DEDUP_REMOVED lines=17> */
[----:B------:R5:W-:Y:S01]  /*11b50*/  STS.U16 [R4+UR6+0x19000], R12 ;  /* 0x0190000c04007988 */ /* 0x000be20008000406 */
[----:B--2---:R-:W-:-:S03]  /*11b60*/  LOP3.LUT R5, R15, 0x50, RZ, 0x3c, !PT ;  /* 0x000000500f057812 */ /* 0x004fc600078e3cff */
[----:B------:R-:W2:Y:S04]  /*11b70*/  LDL.LU R15, [R1+0x3ec] ;  /* 0x0003ec00010f7983 */ /* 0x000ea80000300800 */
[----:B0-----:R-:W2:Y:S04]  /*11b80*/  LDL.LU R2, [R1+0x3e8] ;  /* 0x0003e80001027983 */ /* 0x001ea80000300800 */
[----:B-1----:R-:W2:Y:S04]  /*11b90*/  LDL.LU R3, [R1+0x2dc] ;  /* 0x0002dc0001037983 */ /* 0x002ea80000300800 */
        /* <DEDUP_REMOVED lines=15> */
[----:B-----5:R0:W-:Y:S04]  /*11c90*/  STS.U16 [R4+UR6+0x1d200], R21 ;  /* 0x01d2001504007988 */ /* 0x0201e80008000406 */
[----:B------:R-:W5:Y:S04]  /*11ca0*/  LDL.LU R12, [R1+0x10] ;  /* 0x00001000010c7983 */ /* 0x000f680000300800 */
[----:B----4-:R1:W-:Y:S04]  /*11cb0*/  STS.U16 [R4+UR6+0x1f000], R25 ;  /* 0x01f0001904007988 */ /* 0x0103e80008000406 */
[----:B0-----:R-:W4:Y:S04]  /*11cc0*/  LDL.LU R21, [R1+0x4] ;  /* 0x0000040001157983 */ /* 0x001f280000300800 */
[----:B---3--:R0:W-:Y:S04]  /*11cd0*/  STS.U16 [R4+UR6+0x1f200], R23 ;  /* 0x01f2001704007988 */ /* 0x0081e80008000406 */
[----:B-1----:R-:W3:Y:S04]  /*11ce0*/  LDL.LU R25, [R1+0x428] ;  /* 0x0004280001197983 */ /* 0x002ee80000300800 */
[----:B------:R1:W-:Y:S04]  /*11cf0*/  STS.U16 [R5+UR6+0x1400], R0 ;  /* 0x0014000005007988 */ /* 0x0003e80008000406 */
[----:B0-----:R-:W3:Y:S04]  /*11d00*/  LDL.LU R23, [R1+0x468] ;  /* 0x0004680001177983 */ /* 0x001ee80000300800 */
[----:B------:R-:W3:Y:S04]  /*11d10*/  LDL.LU R4, [R1+0x42c] ;  /* 0x00042c0001047983 */ /* 0x000ee80000300800 */
[----:B-1----:R-:W3:Y:S04]  /*11d20*/  LDL.LU R0, [R1+0x25d4] ;  /* 0x0025d40001007983 */ /* 0x002ee80000300800 */
[----:B------:R0:W-:Y:S04]  /*11d30*/  STS.U16 [R5+UR6+0x1600], R11 ;  /* 0x0016000b05007988 */ /* 0x0001e80008000406 */
[----:B------:R1:W-:Y:S04]  /*11d40*/  STS.U16 [R5+UR6+0x3400], R10 ;  /* 0x0034000a05007988 */ /* 0x0003e80008000406 */
[----:B------:R1:W-:Y:S04]  /*11d50*/  STS.U16 [R5+UR6+0x3600], R27 ;  /* 0x0036001b05007988 */ /* 0x0003e80008000406 */
[----:B0-----:R-:W3:Y:S04]  /*11d60*/  LDL.LU R11, [R1+0x25d0] ;  /* 0x0025d000010b7983 */ /* 0x001ee80000300800 */
[----:B-1----:R-:W3:Y:S04]  /*11d70*/  LDL.LU R10, [R1+0x25cc] ;  /* 0x0025cc00010a7983 */ /* 0x002ee80000300800 */
[----:B------:R-:W3:Y:S04]  /*11d80*/  LDL.LU R27, [R1+0x25c8] ;  /* 0x0025c800011b7983 */ /* 0x000ee80000300800 */
[----:B------:R0:W-:Y:S04]  /*11d90*/  STS.U16 [R5+UR6+0x5400], R29 ;  /* 0x0054001d05007988 */ /* 0x0001e80008000406 */
[----:B0-----:R-:W3:Y:S04]  /*11da0*/  LDL.LU R29, [R1+0x25c4] ;  /* 0x0025c400011d7983 */ /* 0x001ee80000300800 */
[----:B--2---:R0:W-:Y:S04]  /*11db0*/  STS.U16 [R5+UR6+0x9600], R2 ;  /* 0x0096000205007988 */ /* 0x0041e80008000406 */
[----:B------:R1:W-:Y:S04]  /*11dc0*/  STS.U16 [R5+UR6+0xb400], R3 ;  /* 0x00b4000305007988 */ /* 0x0003e80008000406 */
        /* <DEDUP_REMOVED lines=10> */
[----:B------:R2:W-:Y:S04]  /*11e70*/  STS.U16 [R5+UR6+0x19400], R17 ;  /* 0x0194001105007988 */ /* 0x0005e80008000406 */
[----:B------:R2:W-:Y:S04]  /*11e80*/  STS.U16 [R5+UR6+0x19600], R13 ;  /* 0x0196000d05007988 */ /* 0x0005e80008000406 */
[----:B-----5:R5:W-:Y:S04]  /*11e90*/  STS.U16 [R5+UR6+0x1b400], R12 ;  /* 0x01b4000c05007988 */ /* 0x020be80008000406 */
[----:B----4-:R4:W-:Y:S04]  /*11ea0*/  STS.U16 [R5+UR6+0x1b600], R21 ;  /* 0x01b6001505007988 */ /* 0x0109e80008000406 */
[----:B---3--:R-:W-:Y:S04]  /*11eb0*/  STS.U16 [R5+UR6+0x7600], R25 ;  /* 0x0076001905007988 */ /* 0x008fe80008000406 */
[----:B------:R-:W-:Y:S04]  /*11ec0*/  STS.U16 [R5+UR6+0x5600], R23 ;  /* 0x0056001705007988 */ /* 0x000fe80008000406 */
[----:B------:R-:W-:Y:S04]  /*11ed0*/  STL [R1+0x1df8], R0 ;  /* 0x001df80001007387 */ /* 0x000fe80000100800 */
[----:B0-----:R-:W3:Y:S04]  /*11ee0*/  LDL.LU R2, [R1+0xf4] ;  /* 0x0000f40001027983 */ /* 0x001ee80000300800 */
[----:B-1----:R-:W3:Y:S04]  /*11ef0*/  LDL.LU R3, [R1+0xec] ;  /* 0x0000ec0001037983 */ /* 0x002ee80000300800 */
[----:B--2---:R-:W2:Y:S04]  /*11f00*/  LDL.LU R19, [R1+0xb4] ;  /* 0x0000b40001137983 */ /* 0x004ea80000300800 */
[----:B------:R-:W2:Y:S04]  /*11f10*/  LDL.LU R17, [R1+0x11c] ;  /* 0x00011c0001117983 */ /* 0x000ea80000300800 */
[----:B------:R-:W2:Y:S04]  /*11f20*/  LDL.LU R13, [R1+0x464] ;  /* 0x00046400010d7983 */ /* 0x000ea80000300800 */
[----:B------:R0:W-:Y:S04]  /*11f30*/  STS.U16 [R5+UR6+0x7400], R4 ;  /* 0x0074000405007988 */ /* 0x0001e80008000406 */
[----:B-----5:R-:W5:Y:S04]  /*11f40*/  LDL.LU R12, [R1+0x460] ;  /* 0x00046000010c7983 */ /* 0x020f680000300800 */
[----:B----4-:R-:W4:Y:S01]  /*11f50*/  LDL.LU R21, [R1+0x424] ;  /* 0x0004240001157983 */ /* 0x010f220000300800 */
[----:B0-----:R-:W-:-:S03]  /*11f60*/  SHF.L.U32 R4, R0, 0x1, RZ ;  /* 0x0000000100047819 */ /* 0x001fc600000006ff */
        /* <DEDUP_REMOVED lines=15> */
[----:B------:R0:W-:Y:S04]  /*12060*/  STS.U16 [R5+UR6+0x17400], R20 ;  /* 0x0174001405007988 */ /* 0x0001e80008000406 */
[----:B-1----:R-:W4:Y:S04]  /*12070*/  LDL.LU R22, [R1+0x84] ;  /* 0x0000840001167983 */ /* 0x002f280000300800 */
[----:B------:R1:W-:Y:S04]  /*12080*/  STS.U16 [R5+UR6+0x1d400], R29 ;  /* 0x01d4001d05007988 */ /* 0x0003e80008000406 */
[----:B0-----:R-:W4:Y:S04]  /*12090*/  LDL.LU R20, [R1] ;  /* 0x0000000001147983 */ /* 0x001f280000300800 */
[----:B------:R0:W-:Y:S04]  /*120a0*/  STS.U16 [R5+UR6+0x1d600], R27 ;  /* 0x01d6001b05007988 */ /* 0x0001e80008000406 */
[----:B-1----:R-:W4:Y:S04]  /*120b0*/  LDL.LU R29, [R1+0x2d0] ;  /* 0x0002d000011d7983 */ /* 0x002f280000300800 */
[----:B------:R1:W-:Y:S04]  /*120c0*/  STS.U16 [R5+UR6+0x1f400], R10 ;  /* 0x01f4000a05007988 */ /* 0x0003e80008000406 */
[----:B0-----:R-:W4:Y:S04]  /*120d0*/  LDL.LU R27, [R1+0x2d4] ;  /* 0x0002d400011b7983 */ /* 0x001f280000300800 */
[----:B------:R0:W-:Y:S04]  /*120e0*/  STS.U16 [R5+UR6+0x1f600], R11 ;  /* 0x01f6000b05007988 */ /* 0x0001e80008000406 */
[----:B-1----:R-:W4:Y:S04]  /*120f0*/  LDL.LU R10, [R1+0x3e0] ;  /* 0x0003e000010a7983 */ /* 0x002f280000300800 */
[----:B0-----:R-:W4:Y:S04]  /*12100*/  LDL.LU R11, [R1+0x420] ;  /* 0x00042000010b7983 */ /* 0x001f280000300800 */
[----:B------:R0:W-:Y:S02]  /*12110*/  STS.U16 [R5+UR6+0xd400], R6 ;  /* 0x00d4000605007988 */ /* 0x0001e40008000406 */
[----:B0-----:R-:W-:-:S02]  /*12120*/  LOP3.LUT R6, R4, 0x60, RZ, 0x3c, !PT ;  /* 0x0000006004067812 */ /* 0x001fc400078e3cff */
[----:B------:R-:W4:Y:S04]  /*12130*/  LDL.LU R5, [R1+0x3e4] ;  /* 0x0003e40001057983 */ /* 0x000f280000300800 */
[----:B---3--:R0:W-:Y:S04]  /*12140*/  STS.U16 [R6+UR6+0x1800], R2 ;  /* 0x0018000206007988 */ /* 0x0081e80008000406 */
[----:B------:R1:W-:Y:S04]  /*12150*/  STS.U16 [R6+UR6+0x1a00], R3 ;  /* 0x001a000306007988 */ /* 0x0003e80008000406 */
[----:B--2---:R2:W-:Y:S04]  /*12160*/  STS.U16 [R6+UR6+0x3800], R19 ;  /* 0x0038001306007988 */ /* 0x0045e80008000406 */
[----:B0-----:R-:W3:Y:S04]  /*12170*/  LDL.LU R2, [R1+0x25c0] ;  /* 0x0025c00001027983 */ /* 0x001ee80000300800 */
[----:B-1----:R-:W3:Y:S04]  /*12180*/  LDL.LU R3, [R1+0x25bc] ;  /* 0x0025bc0001037983 */ /* 0x002ee80000300800 */
[----:B--2---:R-:W2:Y:S04]  /*12190*/  LDL.LU R19, [R1+0x25b8] ;  /* 0x0025b80001137983 */ /* 0x004ea80000300800 */
[----:B------:R0:W-:Y:S04]  /*121a0*/  STS.U16 [R6+UR6+0x3a00], R17 ;  /* 0x003a001106007988 */ /* 0x0001e80008000406 */
[----:B------:R1:W-:Y:S04]  /*121b0*/  STS.U16 [R6+UR6+0x5800], R13 ;  /* 0x0058000d06007988 */ /* 0x0003e80008000406 */
[----:B-----5:R5:W-:Y:S04]  /*121c0*/  STS.U16 [R6+UR6+0x5a00], R12 ;  /* 0x005a000c06007988 */ /* 0x020be80008000406 */
[----:B0-----:R-:W3:Y:S04]  /*121d0*/  LDL.LU R17, [R1+0x25b4] ;  /* 0x0025b40001117983 */ /* 0x001ee80000300800 */
[----:B-1----:R-:W3:Y:S04]  /*121e0*/  LDL.LU R13, [R1+0x25b0] ;  /* 0x0025b000010d7983 */ /* 0x002ee80000300800 */
[----:B-----5:R-:W5:Y:S04]  /*121f0*/  LDL.LU R12, [R1+0x25ac] ;  /* 0x0025ac00010c7983 */ /* 0x020f680000300800 */
[----:B----4-:R0:W-:Y:S04]  /*12200*/  STS.U16 [R6+UR6+0x7800], R21 ;  /* 0x0078001506007988 */ /* 0x0101e80008000406 */
[----:B0-----:R-:W4:Y:S04]  /*12210*/  LDL.LU R21, [R1+0x25a8] ;  /* 0x0025a80001157983 */ /* 0x001f280000300800 */
[----:B------:R-:W-:Y:S04]  /*12220*/  STS.U16 [R6+UR6+0x7a00], R11 ;  /* 0x007a000b06007988 */ /* 0x000fe80008000406 */
[----:B------:R0:W-:Y:S04]  /*12230*/  STS.U16 [R6+UR6+0x15a00], R14 ;  /* 0x015a000e06007988 */ /* 0x0001e80008000406 */
[----:B------:R1:W-:Y:S04]  /*12240*/  STS.U16 [R6+UR6+0x17800], R28 ;  /* 0x0178001c06007988 */ /* 0x0003e80008000406 */
[----:B------:R1:W-:Y:S04]  /*12250*/  STS.U16 [R6+UR6+0x17a00], R26 ;  /* 0x017a001a06007988 */ /* 0x0003e80008000406 */
[----:B0-----:R-:W4:Y:S04]  /*12260*/  LDL.LU R14, [R1+0xe8] ;  /* 0x0000e800010e7983 */ /* 0x001f280000300800 */
[----:B-1----:R-:W4:Y:S04]  /*12270*/  LDL.LU R28, [R1+0xe4] ;  /* 0x0000e400011c7983 */ /* 0x002f280000300800 */
[----:B------:R0:W-:Y:S04]  /*12280*/  STS.U16 [R6+UR6+0x19800], R24 ;  /* 0x0198001806007988 */ /* 0x0001e80008000406 */
[----:B------:R-:W4:Y:S04]  /*12290*/  LDL.LU R26, [R1+0x4a4] ;  /* 0x0004a400011a7983 */ /* 0x000f280000300800 */
[----:B------:R1:W-:Y:S04]  /*122a0*/  STS.U16 [R6+UR6+0x19a00], R22 ;  /* 0x019a001606007988 */ /* 0x0003e80008000406 */
[----:B0-----:R-:W4:Y:S04]  /*122b0*/  LDL.LU R24, [R1+0x4a0] ;  /* 0x0004a00001187983 */ /* 0x001f280000300800 */
[----:B------:R0:W-:Y:S04]  /*122c0*/  STS.U16 [R6+UR6+0x1b800], R20 ;  /* 0x01b8001406007988 */ /* 0x0001e80008000406 */
[----:B-1----:R-:W4:Y:S04]  /*122d0*/  LDL.LU R22, [R1+0x45c] ;  /* 0x00045c0001167983 */ /* 0x002f280000300800 */
[----:B0-----:R-:W4:Y:S04]  /*122e0*/  LDL.LU R20, [R1+0x458] ;  /* 0x0004580001147983 */ /* 0x001f280000300800 */
[----:B------:R0:W-:Y:S04]  /*122f0*/  STS.U16 [R6+UR6+0x9800], R5 ;  /* 0x0098000506007988 */ /* 0x0001e80008000406 */
[----:B------:R-:W4:Y:S04]  /*12300*/  LDL.LU R11, [R1+0x268] ;  /* 0x00026800010b7983 */ /* 0x000f280000300800 */
        /* <DEDUP_REMOVED lines=23> */
[----:B-1----:R-:W4:Y:S01]  /*12480*/  LDL.LU R18, [R1+0x7c] ;  /* 0x00007c0001127983 */ /* 0x002f220000300800 */
[----:B0-----:R-:W-:-:S03]  /*12490*/  LOP3.LUT R29, R4, 0x70, RZ, 0x3c, !PT ;  /* 0x00000070041d7812 */ /* 0x001fc600078e3cff */
[----:B--2---:R-:W-:Y:S04]  /*124a0*/  STS.U16 [R6+UR6+0x1fa00], R19 ;  /* 0x01fa001306007988 */ /* 0x004fe80008000406 */
[----:B---3--:R-:W-:Y:S04]  /*124b0*/  STS.U16 [R6+UR6+0x1f800], R17 ;  /* 0x01f8001106007988 */ /* 0x008fe80008000406 */
[----:B------:R-:W-:Y:S04]  /*124c0*/  STS.U16 [R6+UR6+0x1da00], R13 ;  /* 0x01da000d06007988 */ /* 0x000fe80008000406 */
[----:B-----5:R-:W-:Y:S04]  /*124d0*/  STS.U16 [R6+UR6+0x1d800], R12 ;  /* 0x01d8000c06007988 */ /* 0x020fe80008000406 */
[----:B----4-:R0:W-:Y:S04]  /*124e0*/  STS.U16 [R6+UR6+0x1ba00], R21 ;  /* 0x01ba001506007988 */ /* 0x0101e80008000406 */
[----:B0-----:R-:W2:Y:S04]  /*124f0*/  LDL.LU R21, [R1+0x26c] ;  /* 0x00026c0001157983 */ /* 0x001ea80000300800 */
[----:B------:R-:W3:Y:S04]  /*12500*/  LDL.LU R4, [R1+0x2c8] ;  /* 0x0002c80001047983 */ /* 0x000ee80000300800 */
[----:B------:R-:W4:Y:S04]  /*12510*/  LDL.LU R12, [R1+0x2cc] ;  /* 0x0002cc00010c7983 */ /* 0x000f280000300800 */
[----:B------:R-:W5:Y:S04]  /*12520*/  LDL.LU R13, [R1+0x3d8] ;  /* 0x0003d800010d7983 */ /* 0x000f680000300800 */
[----:B------:R-:W5:Y:S04]  /*12530*/  LDL.LU R17, [R1+0x3dc] ;  /* 0x0003dc0001117983 */ /* 0x000f680000300800 */
[----:B------:R-:W5:Y:S04]  /*12540*/  LDL.LU R19, [R1+0x41c] ;  /* 0x00041c0001137983 */ /* 0x000f680000300800 */
[----:B------:R-:W5:Y:S04]  /*12550*/  LDL.LU R6, [R1+0x418] ;  /* 0x0004180001067983 */ /* 0x000f680000300800 */
[----:B------:R0:W-:Y:S04]  /*12560*/  STS.U16 [R29+UR6+0x1c00], R14 ;  /* 0x001c000e1d007988 */ /* 0x0001e80008000406 */
[----:B------:R1:W-:Y:S04]  /*12570*/  STS.U16 [R29+UR6+0x1e00], R28 ;  /* 0x001e001c1d007988 */ /* 0x0003e80008000406 */
[----:B0-----:R-:W5:Y:S04]  /*12580*/  LDL.LU R14, [R1+0x25a4] ;  /* 0x0025a400010e7983 */ /* 0x001f680000300800 */
[----:B-1----:R-:W5:Y:S04]  /*12590*/  LDL.LU R28, [R1+0x25a0] ;  /* 0x0025a000011c7983 */ /* 0x002f680000300800 */
        /* <DEDUP_REMOVED lines=21> */
[----:B--2---:R-:W-:Y:S04]  /*126f0*/  STS.U16 [R29+UR6+0xdc00], R21 ;  /* 0x00dc00151d007988 */ /* 0x004fe80008000406 */
[----:B---3--:R-:W-:Y:S04]  /*12700*/  STS.U16 [R29+UR6+0xbe00], R4 ;  /* 0x00be00041d007988 */ /* 0x008fe80008000406 */
[----:B----4-:R-:W-:Y:S04]  /*12710*/  STS.U16 [R29+UR6+0xbc00], R12 ;  /* 0x00bc000c1d007988 */ /* 0x010fe80008000406 */
[----:B-----5:R-:W-:Y:S04]  /*12720*/  STS.U16 [R29+UR6+0x9e00], R13 ;  /* 0x009e000d1d007988 */ /* 0x020fe80008000406 */
        /* <DEDUP_REMOVED lines=8> */
[----:B------:R0:W-:Y:S01]  /*127b0*/  STS.U16 [R29+UR6+0x1bc00], R20 ;  /* 0x01bc00141d007988 */ /* 0x0001e20008000406 */
[----:B------:R-:W-:Y:S01]  /*127c0*/  BAR.SYNC.DEFER_BLOCKING 0x0 ;  /* 0x0000000000007b1d */ /* 0x000fe20000010000 */
[----:B0-----:R-:W-:-:S05]  /*127d0*/  LOP3.LUT R29, R3, 0x20, RZ, 0x3c, !PT ;  /* 0x00000020031d7812 */ /* 0x001fca00078e3cff */
[----:B------:R-:W0:Y:S04]  /*127e0*/  LDSM.16.M88.4 R8, [R2+UR6] ;  /* 0x000000060208783b */ /* 0x000e280008000200 */
[----:B------:R-:W1:Y:S04]  /*127f0*/  LDSM.16.MT88.4 R20, [R3+UR6+0x20400] ;  /* 0x020400060314783b */ /* 0x000e680008004200 */
[----:B------:R-:W2:Y:S04]  /*12800*/  LDSM.16.MT88.4 R16, [R29+UR6+0x20400] ;  /* 0x020400061d10783b */ /* 0x000ea80008004200 */
[----:B------:R-:W3:Y:S04]  /*12810*/  LDSM.16.MT88.4 R12, [R3+UR6+0x20000] ;  /* 0x02000006030c783b */ /* 0x000ee80008004200 */
[----:B------:R-:W4:Y:S04]  /*12820*/  LDSM.16.M88.4 R4, [R2+UR6+0x10000] ;  /* 0x010000060204783b */ /* 0x000f280008000200 */
[----:B------:R-:W-:Y:S04]  /*12830*/  LDSM.16.MT88.4 R24, [R29+UR6+0x20000] ;  /* 0x020000061d18783b */ /* 0x000fe80008004200 */
[----:B0-----:R-:W-:Y:S04]  /*12840*/  STL [R1+0x257c], R10 ;  /* 0x00257c0a01007387 */ /* 0x001fe80000100800 */
[----:B------:R-:W-:Y:S04]  /*12850*/  STL [R1+0x2578], R11 ;  /* 0x0025780b01007387 */ /* 0x000fe80000100800 */
[----:B-1----:R-:W-:Y:S04]  /*12860*/  STL.64 [R1+0x2588], R22 ;  /* 0x0025881601007387 */ /* 0x002fe80000100a00 */
[----:B------:R3:W-:Y:S04]  /*12870*/  STL.64 [R1+0x2580], R20 ;  /* 0x0025801401007387 */ /* 0x0007e80000100a00 */
[----:B--2---:R-:W-:Y:S04]  /*12880*/  STL.64 [R1+0x2570], R18 ;  /* 0x0025701201007387 */ /* 0x004fe80000100a00 */
[----:B------:R4:W-:Y:S01]  /*12890*/  STL.64 [R1+0x2568], R16 ;  /* 0x0025681001007387 */ /* 0x0009e20000100a00 */
[C---:B---3--:R-:W-:Y:S06]  /*128a0*/  HMMA.16816.F32.BF16 R20, R12.reuse, R8, RZ ;  /* 0x000000080c14723c */ /* 0x048fec00000418ff */
[----:B----4-:R-:W-:Y:S01]  /*128b0*/  HMMA.16816.F32.BF16 R16, R12, R4, RZ ;  /* 0x000000040c10723c */ /* 0x010fe200000418ff */
[----:B------:R-:W0:Y:S01]  /*128c0*/  LDSM.16.MT88.4 R12, [R3+UR6+0x20800] ;  /* 0x02080006030c783b */ /* 0x000e220008004200 */
[----:B------:R-:W-:-:S15]  /*128d0*/  LOP3.LUT R28, R2, 0x40, RZ, 0x3c, !PT ;  /* 0x00000040021c7812 */ /* 0x000fde00078e3cff */
[----:B------:R-:W-:Y:S04]  /*128e0*/  STL.64 [R1+0x20], R20 ;  /* 0x0000201401007387 */ /* 0x000fe80000100a00 */
[----:B------:R1:W-:Y:S01]  /*128f0*/  STL [R1+0x28], R22 ;  /* 0x0000281601007387 */ /* 0x0003e20000100800 */
[----:B------:R-:W-:-:S03]  /*12900*/  IMAD.MOV.U32 R0, RZ, RZ, R23 ;  /* 0x000000ffff007224 */ /* 0x000fc600078e0017 */
[----:B0-----:R-:W-:Y:S04]  /*12910*/  STL.64 [R1+0x2550], R14 ;  /* 0x0025500e01007387 */ /* 0x001fe80000100a00 */
[----:B------:R-:W-:Y:S04]  /*12920*/  STL.64 [R1+0x2548], R12 ;  /* 0x0025480c01007387 */ /* 0x000fe80000100a00 */
[----:B------:R-:W0:Y:S01]  /*12930*/  LDSM.16.M88.4 R12, [R28+UR6] ;  /* 0x000000061c0c783b */ /* 0x000e220008000200 */
[----:B-1----:R-:W-:-:S15]  /*12940*/  HMMA.16816.F32.BF16 R20, R24, R8, RZ ;  /* 0x000000081814723c */ /* 0x002fde00000418ff */
[----:B------:R-:W-:-:S09]  /*12950*/  NOP ;  /* 0x0000000000007918 */ /* 0x000fd20000000000 */
[----:B------:R-:W-:Y:S01]  /*12960*/  IMAD.MOV.U32 R10, RZ, RZ, R20 ;  /* 0x000000ffff0a7224 */ /* 0x000fe200078e0014 */
[----:B------:R-:W-:Y:S01]  /*12970*/  MOV R11, R21 ;  /* 0x00000015000b7202 */ /* 0x000fe20000000f00 */
[----:B------:R-:W-:Y:S01]  /*12980*/  IMAD.MOV.U32 R8, RZ, RZ, R23 ;  /* 0x000000ffff087224 */ /* 0x000fe200078e0017 */
[----:B0-----:R0:W-:Y:S02]  /*12990*/  STL.64 [R1+0x50], R12 ;  /* 0x0000500c01007387 */ /* 0x0011e40000100a00 */
[----:B0-----:R-:W-:Y:S02]  /*129a0*/  MOV R12, R22 ;  /* 0x00000016000c7202 */ /* 0x001fe40000000f00 */
[----:B------:R-:W0:Y:S01]  /*129b0*/  LDSM.16.M88.4 R20, [R28+UR6+0x10000] ;  /* 0x010000061c14783b */ /* 0x000e220008000200 */
[----:B------:R-:W-:-:S03]  /*129c0*/  MOV R9, R0 ;  /* 0x0000000000097202 */ /* 0x000fc60000000f00 */
[----:B------:R-:W-:Y:S04]  /*129d0*/  STL.64 [R1+0x58], R14 ;  /* 0x0000580e01007387 */ /* 0x000fe80000100a00 */
[----:B0-----:R-:W-:Y:S01]  /*129e0*/  STL.64 [R1+0x60], R20 ;  /* 0x0000601401007387 */ /* 0x001fe20000100a00 */
[----:B------:R-:W-:-:S03]  /*129f0*/  IMAD.MOV.U32 R0, RZ, RZ, R23 ;  /* 0x000000ffff007224 */ /* 0x000fc600078e0017 */
[----:B------:R0:W-:Y:S04]  /*12a00*/  STL [R1+0x68], R22 ;  /* 0x0000681601007387 */ /* 0x0001e80000100800 */
[----:B0-----:R-:W2:Y:S04]  /*12a10*/  LDL.LU.64 R22, [R1+0x2588] ;  /* 0x0025880001167983 */ /* 0x001ea80000300a00 */
[----:B------:R-:W2:Y:S04]  /*12a20*/  LDL.LU.64 R20, [R1+0x2580] ;  /* 0x0025800001147983 */ /* 0x000ea80000300a00 */
[----:B------:R0:W-:Y:S02]  /*12a30*/  STL [R1+0x24b0], R28 ;  /* 0x0024b01c01007387 */ /* 0x0001e40000100800 */
[----:B0-----:R-:W-:-:S02]  /*12a40*/  MOV R28, R12 ;  /* 0x0000000c001c7202 */ /* 0x001fc40000000f00 */
[----:B------:R-:W-:Y:S01]  /*12a50*/  HMMA.16816.F32.BF16 R12, R24, R4, RZ ;  /* 0x00000004180c723c */ /* 0x000fe200000418ff */
[----:B------:R-:W0:-:S15]  /*12a60*/  LDSM.16.MT88.4 R24, [R29+UR6+0x20800] ;  /* 0x020800061d18783b */ /* 0x000e1e0008004200 */
[----:B------:R-:W-:-:S07]  /*12a70*/  NOP ;  /* 0x0000000000007918 */ /* 0x000fce0000000000 */
[----:B------:R-:W-:Y:S04]  /*12a80*/  STL.64 [R1+0x2560], R14 ;  /* 0x0025600e01007387 */ /* 0x000fe80000100a00 */
[----:B------:R1:W-:Y:S02]  /*12a90*/  STL.64 [R1+0x2558], R12 ;  /* 0x0025580c01007387 */ /* 0x0003e40000100a00 */
[----:B-1----:R-:W-:Y:S01]  /*12aa0*/  IMAD.MOV.U32 R12, RZ, RZ, R10 ;  /* 0x000000ffff0c7224 */ /* 0x002fe200078e000a */
[----:B------:R-:W-:Y:S01]  /*12ab0*/  MOV R13, R11 ;  /* 0x0000000b000d7202 */ /* 0x000fe20000000f00 */
[----:B------:R-:W2:Y:S04]  /*12ac0*/  LDL.LU R10, [R1+0x257c] ;  /* 0x00257c00010a7983 */ /* 0x000ea80000300800 */
[----:B------:R-:W2:Y:S04]  /*12ad0*/  LDL.LU R11, [R1+0x2578] ;  /* 0x00257800010b7983 */ /* 0x000ea80000300800 */
[----:B0-----:R-:W-:Y:S04]  /*12ae0*/  STL.64 [R1+0x2520], R26 ;  /* 0x0025201a01007387 */ /* 0x001fe80000100a00 */
[----:B------:R0:W-:Y:S04]  /*12af0*/  STL.64 [R1+0x2518], R24 ;  /* 0x0025181801007387 */ /* 0x0001e80000100a00 */
[----:B0-----:R-:W2:Y:S04]  /*12b00*/  LDL.LU R24, [R1+0x20] ;  /* 0x0000200001187983 */ /* 0x001ea80000300800 */
[----:B------:R-:W2:Y:S04]  /*12b10*/  LDL.LU R25, [R1+0x24] ;  /* 0x0000240001197983 */ /* 0x000ea80000300800 */
[----:B------:R-:W2:Y:S01]  /*12b20*/  LDL.LU R26, [R1+0x28] ;  /* 0x00002800011a7983 */ /* 0x000ea20000300800 */
[----:B------:R-:W-:-:S07]  /*12b30*/  IMAD.MOV.U32 R27, RZ, RZ, R9 ;  /* 0x000000ffff1b7224 */ /* 0x000fce00078e0009 */
[C---:B--2---:R-:W-:Y:S06]  /*12b40*/  HMMA.16816.F32.BF16 R24, R20.reuse, R10, R24 ;  /* 0x0000000a1418723c */ /* 0x044fec0000041818 */
[----:B------:R-:W-:Y:S01]  /*12b50*/  HMMA.16816.F32.BF16 R20, R20, R6, R16 ;  /* 0x000000061414723c */ /* 0x000fe20000041810 */
[----:B------:R-:W0:-:S15]  /*12b60*/  LDSM.16.MT88.4 R16, [R3+UR6+0x20c00] ;  /* 0x020c00060310783b */ /* 0x000e1e0008004200 */
[----:B------:R-:W-:-:S07]  /*12b70*/  NOP ;  /* 0x0000000000007918 */ /* 0x000fce0000000000 */
[----:B------:R-:W-:Y:S04]  /*12b80*/  STL.64 [R1+0x2540], R22 ;  /* 0x0025401601007387 */ /* 0x000fe80000100a00 */
[----:B------:R0:W-:Y:S02]  /*12b90*/  STL.64 [R1+0x2538], R20 ;  /* 0x0025381401007387 */ /* 0x0001e40000100a00 */
[----:B0-----:R-:W-:Y:S01]  /*12ba0*/  MOV R21, R18 ;  /* 0x0000001200157202 */ /* 0x001fe20000000f00 */
[----:B------:R-:W-:Y:S01]  /*12bb0*/  IMAD.MOV.U32 R20, RZ, RZ, R19 ;  /* 0x000000ffff147224 */ /* 0x000fe200078e0013 */
[----:B------:R-:W-:Y:S01]  /*12bc0*/  MOV R23, R16 ;  /* 0x0000001000177202 */ /* 0x000fe20000000f00 */
[----:B------:R-:W-:Y:S01]  /*12bd0*/  IMAD.MOV.U32 R22, RZ, RZ, R17 ;  /* 0x000000ffff167224 */ /* 0x000fe200078e0011 */
[----:B------:R-:W2:Y:S04]  /*12be0*/  LDL.LU.64 R18, [R1+0x2570] ;  /* 0x0025700001127983 */ /* 0x000ea80000300a00 */
[----:B------:R-:W2:Y:S01]  /*12bf0*/  LDL.LU.64 R16, [R1+0x2568] ;  /* 0x0025680001107983 */ /* 0x000ea20000300a00 */
[----:B------:R-:W-:Y:S01]  /*12c00*/  IMAD.MOV.U32 R14, RZ, RZ, R28 ;  /* 0x000000ffff0e7224 */ /* 0x000fe200078e001c */
[----:B------:R-:W-:-:S07]  /*12c10*/  MOV R15, R8 ;  /* 0x00000008000f7202 */ /* 0x000fce0000000f00 */
[----:B--2---:R-:W-:-:S15]  /*12c20*/  HMMA.16816.F32.BF16 R12, R16, R10, R12 ;  /* 0x0000000a100c723c */ /* 0x004fde000004180c */
[----:B------:R-:W-:-:S09]  /*12c30*/  NOP ;  /* 0x0000000000007918 */ /* 0x000fd20000000000 */
[----:B------:R-:W-:Y:S01]  /*12c40*/  MOV R5, R14 ;  /* 0x0000000e00057202 */ /* 0x000fe20000000f00 */
[----:B------:R-:W-:Y:S01]  /*12c50*/  IMAD.MOV.U32 R4, RZ, RZ, R15 ;  /* 0x000000ffff047224 */ /* 0x000fe200078e000f */
[----:B------:R-:W-:Y:S01]  /*12c60*/  MOV R11, R12 ;  /* 0x0000000c000b7202 */ /* 0x000fe20000000f00 */
[----:B------:R-:W-:Y:S01]  /*12c70*/  IMAD.MOV.U32 R10, RZ, RZ, R13 ;  /* 0x000000ffff0a7224 */ /* 0x000fe200078e000d */
[----:B------:R-:W2:Y:S04]  /*12c80*/  LDL.LU.64 R14, [R1+0x2560] ;  /* 0x00256000010e7983 */ /* 0x000ea80000300a00 */
[----:B------:R-:W2:Y:S04]  /*12c90*/  LDL.LU.64 R12, [R1+0x2558] ;  /* 0x00255800010c7983 */ /* 0x000ea80000300a00 */
[----:B------:R-:W3:Y:S01]  /*12ca0*/  LDL.LU.64 R8, [R1+0x50] ;  /* 0x0000500001087983 */ /* 0x000ee20000300a00 */
[----:B--2---:R-:W-:Y:S03]  /*12cb0*/  HMMA.16816.F32.BF16 R16, R16, R6, R12 ;  /* 0x000000061010723c */ /* 0x004fe6000004180c */
[----:B------:R-:W3:Y:S04]  /*12cc0*/  LDL.LU.64 R14, [R1+0x2550] ;  /* 0x00255000010e7983 */ /* 0x000ee80000300a00 */
[----:B------:R-:W3:-:S15]  /*12cd0*/  LDL.LU.64 R12, [R1+0x2548] ;  /* 0x00254800010c7983 */ /* 0x000ede0000300a00 */
[----:B------:R-:W-:-:S01]  /*12ce0*/  NOP ;  /* 0x0000000000007918 */ /* 0x000fc20000000000 */
[----:B------:R0:W-:Y:S02]  /*12cf0*/  STL.64 [R1+0x2510], R18 ;  /* 0x0025101201007387 */ /* 0x0001e40000100a00 */
[----:B0-----:R-:W-:Y:S01]  /*12d00*/  MOV R18, R5 ;  /* 0x0000000500127202 */ /* 0x001fe20000000f00 */
[----:B------:R-:W-:Y:S02]  /*12d10*/  IMAD.MOV.U32 R19, RZ, RZ, R4 ;  /* 0x000000ffff137224 */ /* 0x000fe400078e0004 */
[----:B------:R-:W0:Y:S04]  /*12d20*/  LDSM.16.MT88.4 R4, [R29+UR6+0x20c00] ;  /* 0x020c00061d04783b */ /* 0x000e280008004200 */
[----:B------:R1:W-:Y:S04]  /*12d30*/  STL.64 [R1+0x2508], R16 ;  /* 0x0025081001007387 */ /* 0x0003e80000100a00 */
[----:B------:R-:W-:Y:S01]  /*12d40*/  STL.64 [R1+0x2530], R18 ;  /* 0x0025301201007387 */ /* 0x000fe20000100a00 */
[----:B-1----:R-:W-:Y:S01]  /*12d50*/  MOV R16, R11 ;  /* 0x0000000b00107202 */ /* 0x002fe20000000f00 */
[----:B------:R-:W-:-:S05]  /*12d60*/  IMAD.MOV.U32 R17, RZ, RZ, R10 ;  /* 0x000000ffff117224 */ /* 0x000fca00078e000a */
[----:B------:R1:W-:Y:S04]  /*12d70*/  STL.64 [R1+0x2528], R16 ;  /* 0x0025281001007387 */ /* 0x0003e80000100a00 */
[----:B-1----:R-:W2:Y:S04]  /*12d80*/  LDL.LU.64 R16, [R1+0x60] ;  /* 0x0000600001107983 */ /* 0x002ea80000300a00 */
[----:B0-----:R0:W-:Y:S04]  /*12d90*/  STL.64 [R1+0x24e0], R6 ;  /* 0x0024e00601007387 */ /* 0x0011e80000100a00 */
[----:B------:R1:W-:Y:S01]  /*12da0*/  STL.64 [R1+0x24d8], R4 ;  /* 0x0024d80401007387 */ /* 0x0003e20000100a00 */
[----:B0-----:R-:W-:Y:S01]  /*12db0*/  MOV R6, R21 ;  /* 0x0000001500067202 */ /* 0x001fe20000000f00 */
[----:B------:R-:W-:Y:S01]  /*12dc0*/  IMAD.MOV.U32 R7, RZ, RZ, R20 ;  /* 0x000000ffff077224 */ /* 0x000fe200078e0014 */
[----:B-1----:R-:W-:Y:S01]  /*12dd0*/  MOV R4, R23 ;  /* 0x0000001700047202 */ /* 0x002fe20000000f00 */
[----:B------:R-:W-:-:S02]  /*12de0*/  IMAD.MOV.U32 R5, RZ, RZ, R22 ;  /* 0x000000ffff057224 */ /* 0x000fc400078e0016 */
[----:B---3--:R-:W-:Y:S07]  /*12df0*/  HMMA.16816.F32.BF16 R20, R12, R8, R24 ;  /* 0x000000080c14723c */ /* 0x008fee0000041818 */
[----:B------:R-:W-:Y:S02]  /*12e00*/  MOV R25, R8 ;  /* 0x0000000800197202 */ /* 0x000fe40000000f00 */
[----:B------:R-:W-:-:S15]  /*12e10*/  MOV R24, R9 ;  /* 0x0000000900187202 */ /* 0x000fde0000000f00 */
[----:B------:R-:W-:Y:S01]  /*12e20*/  MOV R9, R22 ;  /* 0x0000001600097202 */ /* 0x000fe20000000f00 */
[----:B------:R-:W-:Y:S01]  /*12e30*/  IMAD.MOV.U32 R8, RZ, RZ, R23 ;  /* 0x000000ffff087224 */ /* 0x000fe200078e0017 */
[----:B------:R-:W-:Y:S01]  /*12e40*/  MOV R10, R21 ;  /* 0x00000015000a7202 */ /* 0x000fe20000000f00 */
[----:B------:R-:W-:Y:S01]  /*12e50*/  IMAD.MOV.U32 R11, RZ, RZ, R20 ;  /* 0x000000ffff0b7224 */ /* 0x000fe200078e0014 */
[----:B------:R-:W2:Y:S04]  /*12e60*/  LDL.LU.64 R22, [R1+0x2540] ;  /* 0x0025400001167983 */ /* 0x000ea80000300a00 */
[----:B------:R-:W2:Y:S04]  /*12e70*/  LDL.LU.64 R20, [R1+0x2538] ;  /* 0x0025380001147983 */ /* 0x000ea80000300a00 */
[----:B------:R-:W3:Y:S01]  /*12e80*/  LDL.LU.64 R18, [R1+0x2530] ;  /* 0x0025300001127983 */ /* 0x000ee20000300a00 */
[----:B--2---:R-:W-:Y:S07]  /*12e90*/  HMMA.16816.F32.BF16 R12, R12, R16, R20 ;  /* 0x000000100c0c723c */ /* 0x004fee0000041814 */
[----:B------:R-:W-:-:S02]  /*12ea0*/  MOV R23, R16 ;  /* 0x0000001000177202 */ /* 0x000fc40000000f00 */
[----:B------:R-:W-:Y:S02]  /*12eb0*/  MOV R22, R17 ;  /* 0x0000001100167202 */ /* 0x000fe40000000f00 */
[----:B------:R-:W3:-:S12]  /*12ec0*/  LDL.LU.64 R16, [R1+0x2528] ;  /* 0x0025280001107983 */ /* 0x000ed80000300a00 */
[----:B------:R0:W-:Y:S04]  /*12ed0*/  STL.64 [R1+0x24f0], R14 ;  /* 0x0024f00e01007387 */ /* 0x0001e80000100a00 */
[----:B------:R1:W-:Y:S01]  /*12ee0*/  STL.64 [R1+0x24e8], R12 ;  /* 0x0024e80c01007387 */ /* 0x0003e20000100a00 */
[----:B0-----:R-:W-:Y:S02]  /*12ef0*/  MOV R14, R9 ;  /* 0x00000009000e7202 */ /* 0x001fe40000000f00 */
[----:B------:R-:W-:Y:S02]  /*12f00*/  MOV R15, R8 ;  /* 0x00000008000f7202 */ /* 0x000fe40000000f00 */
[----:B-1----:R-:W-:Y:S01]  /*12f10*/  MOV R12, R11 ;  /* 0x0000000b000c7202 */ /* 0x002fe20000000f00 */
[----:B------:R-:W-:-:S02]  /*12f20*/  IMAD.MOV.U32 R13, RZ, RZ, R10 ;  /* 0x000000ffff0d7224 */ /* 0x000fc400078e000a */
[----:B------:R-:W0:Y:S04]  /*12f30*/  LDSM.16.MT88.4 R8, [R3+UR6+0x21000] ;  /* 0x021000060308783b */ /* 0x000e280008004200 */
[----:B------:R-:W-:Y:S04]  /*12f40*/  STL [R1+0x24f8], R3 ;  /* 0x0024f80301007387 */ /* 0x000fe80000100800 */
[----:B0-----:R0:W-:Y:S04]  /*12f50*/  STL.64 [R1+0x24c0], R10 ;  /* 0x0024c00a01007387 */ /* 0x0011e80000100a00 */
[----:B------:R-:W-:Y:S04]  /*12f60*/  STL.64 [R1+0x24b8], R8 ;  /* 0x0024b80801007387 */ /* 0x000fe80000100a00 */
[----:B0-----:R-:W2:Y:S01]  /*12f70*/  LDL.LU R10, [R1+0x68] ;  /* 0x00006800010a7983 */ /* 0x001ea20000300800 */
[----:B------:R-:W-:Y:S01]  /*12f80*/  IMAD.MOV.U32 R20, RZ, RZ, R25 ;  /* 0x000000ffff147224 */ /* 0x000fe200078e0019 */
[----:B------:R-:W-:-:S02]  /*12f90*/  MOV R21, R24 ;  /* 0x0000001800157202 */ /* 0x000fc40000000f00 */
[----:B------:R-:W0:Y:S01]  /*12fa0*/  LDSM.16.M88.4 R24, [R2+UR6+0x80] ;  /* 0x000080060218783b */ /* 0x000e220008000200 */
[----:B------:R-:W-:Y:S01]  /*12fb0*/  MOV R11, R0 ;  /* 0x00000000000b7202 */ /* 0x000fe20000000f00 */
[----:B0-----:R-:W-:Y:S01]  /*12fc0*/  IMAD.MOV.U32 R28, RZ, RZ, R24 ;  /* 0x000000ffff1c7224 */ /* 0x001fe200078e0018 */
[----:B------:R-:W-:Y:S01]  /*12fd0*/  MOV R0, R25 ;  /* 0x0000001900007202 */ /* 0x000fe20000000f00 */
[----:B--2---:R-:W-:Y:S04]  /*12fe0*/  STL [R1+0x24fc], R10 ;  /* 0x0024fc0a01007387 */ /* 0x004fe80000100800 */
[----:B------:R-:W-:Y:S04]  /*12ff0*/  STL [R1+0x2500], R11 ;  /* 0x0025000b01007387 */ /* 0x000fe80000100800 */
[----:B------:R0:W-:Y:S04]  /*13000*/  STL.64 [R1+0x88], R26 ;  /* 0x0000881a01007387 */ /* 0x0001e80000100a00 */
[----:B0-----:R-:W3:Y:S04]  /*13010*/  LDL.LU.64 R26, [R1+0x2520] ;  /* 0x00252000011a7983 */ /* 0x001ee80000300a00 */
[----:B------:R-:W3:Y:S01]  /*13020*/  LDL.LU.64 R24, [R1+0x2518] ;  /* 0x0025180001187983 */ /* 0x000ee20000300a00 */
[----:B------:R-:W-:Y:S01]  /*13030*/  IMAD.MOV.U32 R8, RZ, RZ, R23 ;  /* 0x000000ffff087224 */ /* 0x000fe200078e0017 */
[----:B------:R-:W-:-:S02]  /*13040*/  MOV R9, R22 ;  /* 0x0000001600097202 */ /* 0x000fc40000000f00 */
[----:B---3--:R-:W-:Y:S01]  /*13050*/  HMMA.16816.F32.BF16 R20, R24, R20, R16 ;  /* 0x000000141814723c */ /* 0x008fe20000041810 */
[----:B------:R-:W2:Y:S04]  /*13060*/  LDL.LU.64 R18, [R1+0x2510] ;  /* 0x0025100001127983 */ /* 0x000ea80000300a00 */
[----:B------:R-:W2:-:S15]  /*13070*/  LDL.LU.64 R16, [R1+0x2508] ;  /* 0x0025080001107983 */ /* 0x000e9e0000300a00 */
[----:B------:R-:W-:-:S03]  /*13080*/  NOP ;  /* 0x0000000000007918 */ /* 0x000fc60000000000 */
[----:B------:R-:W-:Y:S01]  /*13090*/  STL [R1+0x28], R22 ;  /* 0x0000281601007387 */ /* 0x000fe20000100800 */
[----:B------:R-:W-:Y:S01]  /*130a0*/  MOV R11, R20 ;  /* 0x00000014000b7202 */ /* 0x000fe20000000f00 */
[----:B------:R-:W-:Y:S01]  /*130b0*/  IMAD.MOV.U32 R10, RZ, RZ, R21 ;  /* 0x000000ffff0a7224 */ /* 0x000fe200078e0015 */
[----:B------:R-:W-:Y:S02]  /*130c0*/  MOV R3, R23 ;  /* 0x0000001700037202 */ /* 0x000fe40000000f00 */
[----:B------:R-:W0:Y:S04]  /*130d0*/  LDSM.16.M88.4 R20, [R2+UR6+0x10080] ;  /* 0x010080060214783b */ /* 0x000e280008000200 */
[----:B------:R-:W-:Y:S04]  /*130e0*/  STL [R1+0x2420], R2 ;  /* 0x0024200201007387 */ /* 0x000fe80000100800 */
[----:B0-----:R-:W-:Y:S04]  /*130f0*/  STL.64 [R1+0x70], R20 ;  /* 0x0000701401007387 */ /* 0x001fe80000100a00 */
[----:B------:R-:W-:Y:S04]  /*13100*/  STL.64 [R1+0x78], R22 ;  /* 0x0000781601007387 */ /* 0x000fe80000100a00 */
[----:B------:R-:W0:Y:S01]  /*13110*/  LDSM.16.MT88.4 R20, [R29+UR6+0x21000] ;  /* 0x021000061d14783b */ /* 0x000e220008004200 */
[----:B--2---:R-:W-:-:S15]  /*13120*/  HMMA.16816.F32.BF16 R24, R24, R8, R16 ;  /* 0x000000081818723c */ /* 0x004fde0000041810 */
[----:B------:R-:W-:-:S08]  /*13130*/  NOP ;  /* 0x0000000000007918 */ /* 0x000fd00000000000 */
[----:B------:R1:W-:Y:S04]  /*13140*/  STL.64 [R1+0x24d0], R26 ;  /* 0x0024d01a01007387 */ /* 0x0003e80000100a00 */
[----:B------:R-:W-:Y:S04]  /*13150*/  STL.64 [R1+0x24c8], R24 ;  /* 0x0024c81801007387 */ /* 0x000fe80000100a00 */
[----:B-1----:R-:W2:Y:S04]  /*13160*/  LDL.LU R26, [R1+0x58] ;  /* 0x00005800011a7983 */ /* 0x002ea80000300800 */
[----:B------:R-:W2:Y:S04]  /*13170*/  LDL.LU R27, [R1+0x5c] ;  /* 0x00005c00011b7983 */ /* 0x000ea80000300800 */
[----:B0-----:R0:W-:Y:S04]  /*13180*/  STL.64 [R1+0x2498], R22 ;  /* 0x0024981601007387 */ /* 0x0011e80000100a00 */
[----:B------:R1:W-:Y:S01]  /*13190*/  STL.64 [R1+0x2490], R20 ;  /* 0x0024901401007387 */ /* 0x0003e20000100a00 */
[----:B0-----:R-:W-:-:S02]  /*131a0*/  MOV R23, R3 ;  /* 0x0000000300177202 */ /* 0x001fc40000000f00 */
[----:B-1----:R-:W-:Y:S01]  /*131b0*/  MOV R20, R11 ;  /* 0x0000000b00147202 */ /* 0x002fe20000000f00 */
[----:B------:R-:W-:Y:S01]  /*131c0*/  IMAD.MOV.U32 R21, RZ, RZ, R10 ;  /* 0x000000ffff157224 */ /* 0x000fe200078e000a */
[----:B------:R-:W3:Y:S04]  /*131d0*/  LDL.LU R11, [R1+0x2500] ;  /* 0x00250000010b7983 */ /* 0x000ee80000300800 */
[----:B------:R-:W3:Y:S04]  /*131e0*/  LDL.LU R10, [R1+0x24fc] ;  /* 0x0024fc00010a7983 */ /* 0x000ee80000300800 */
[----:B------:R-:W4:Y:S04]  /*131f0*/  LDL.LU R22, [R1+0x28] ;  /* 0x0000280001167983 */ /* 0x000f280000300800 */
[----:B------:R-:W5:Y:S01]  /*13200*/  LDL.LU R3, [R1+0x24f8] ;  /* 0x0024f80001037983 */ /* 0x000f620000300800 */
[----:B--2---:R-:W-:-:S15]  /*13210*/  HMMA.16816.F32.BF16 R12, R4, R26, R12 ;  /* 0x0000001a040c723c */ /* 0x004fde000004180c */
[----:B------:R-:W-:-:S09]  /*13220*/  NOP ;  /* 0x0000000000007918 */ /* 0x000fd20000000000 */
[----:B------:R-:W-:Y:S01]  /*13230*/  MOV R8, R14 ;  /* 0x0000000e00087202 */ /* 0x000fe20000000f00 */
[----:B------:R-:W-:Y:S01]  /*13240*/  IMAD.MOV.U32 R9, RZ, RZ, R13 ;  /* 0x000000ffff097224 */ /* 0x000fe200078e000d */
[----:B------:R-:W-:Y:S02]  /*13250*/  MOV R2, R15 ;  /* 0x0000000f00027202 */ /* 0x000fe40000000f00 */
[----:B------:R-:W-:Y:S01]  /*13260*/  MOV R16, R12 ;  /* 0x0000000c00107202 */ /* 0x000fe20000000f00 */
[----:B------:R-:W3:Y:S04]  /*13270*/  LDL.LU.64 R14, [R1+0x24f0] ;  /* 0x0024f000010e7983 */ /* 0x000ee80000300a00 */
[----:B------:R-:W3:Y:S02]  /*13280*/  LDL.LU.64 R12, [R1+0x24e8] ;  /* 0x0024e800010c7983 */ /* 0x000ee40000300a00 */
[----:B---3--:R-:W-:Y:S02]  /*13290*/  HMMA.16816.F32.BF16 R12, R4, R10, R12 ;  /* 0x0000000a040c723c */ /* 0x008fe4000004180c */
[----:B------:R-:W4:Y:S04]  /*132a0*/  LDL.LU.64 R6, [R1+0x24e0] ;  /* 0x0024e00001067983 */ /* 0x000f280000300a00 */
[----:B------:R-:W4:-:S15]  /*132b0*/  LDL.LU.64 R4, [R1+0x24d8] ;  /* 0x0024d80001047983 */ /* 0x000f1e0000300a00 */
[----:B------:R-:W-:-:S02]  /*132c0*/  NOP ;  /* 0x0000000000007918 */ /* 0x000fc40000000000 */
[----:B------:R-:W-:Y:S04]  /*132d0*/  STL.64 [R1+0x24a8], R14 ;  /* 0x0024a80e01007387 */ /* 0x000fe80000100a00 */
[----:B------:R0:W-:Y:S02]  /*132e0*/  STL.64 [R1+0x24a0], R12 ;  /* 0x0024a00c01007387 */ /* 0x0001e40000100a00 */
[----:B0-----:R-:W-:Y:S02]  /*132f0*/  IMAD.MOV.U32 R12, RZ, RZ, R16 ;  /* 0x000000ffff0c7224 */ /* 0x001fe400078e0010 */
[----:B-----5:R-:W0:Y:S04]  /*13300*/  LDSM.16.MT88.4 R16, [R3+UR6+0x21400] ;  /* 0x021400060310783b */ /* 0x020e280008004200 */
[----:B0-----:R-:W-:Y:S04]  /*13310*/  STL [R1+0x2468], R17 ;  /* 0x0024681101007387 */ /* 0x001fe80000100800 */
[----:B------:R0:W-:Y:S04]  /*13320*/  STL [R1+0x2464], R18 ;  /* 0x0024641201007387 */ /* 0x0001e80000100800 */
[----:B------:R1:W-:Y:S01]  /*13330*/  STL [R1+0x2460], R19 ;  /* 0x0024601301007387 */ /* 0x0003e20000100800 */
[----:B----4-:R-:W-:-:S15]  /*13340*/  HMMA.16816.F32.BF16 R24, R4, R26, R20 ;  /* 0x0000001a0418723c */ /* 0x010fde0000041814 */
[----:B------:R-:W-:-:S09]  /*13350*/  NOP ;  /* 0x0000000000007918 */ /* 0x000fd20000000000 */
[----:B0-----:R-:W-:Y:S01]  /*13360*/  IMAD.MOV.U32 R18, RZ, RZ, R26 ;  /* 0x000000ffff127224 */ /* 0x001fe200078e001a */
[----:B------:R-:W-:Y:S02]  /*13370*/  MOV R17, R27 ;  /* 0x0000001b00117202 */ /* 0x000fe40000000f00 */
[----:B------:R-:W-:Y:S01]  /*13380*/  MOV R20, R24 ;  /* 0x0000001800147202 */ /* 0x000fe20000000f00 */
[----:B------:R-:W2:Y:S01]  /*13390*/  LDL.LU.64 R26, [R1+0x24d0] ;  /* 0x0024d000011a7983 */ /* 0x000ea20000300a00 */
[----:B-1----:R-:W-:-:S03]  /*133a0*/  MOV R19, R25 ;  /* 0x0000001900137202 */ /* 0x002fc60000000f00 */
[----:B------:R-:W2:Y:S01]  /*133b0*/  LDL.LU.64 R24, [R1+0x24c8] ;  /* 0x0024c80001187983 */ /* 0x000ea20000300a00 */
[----:B------:R-:W-:Y:S02]  /*133c0*/  MOV R13, R9 ;  /* 0x00000009000d7202 */ /* 0x000fe40000000f00 */
[----:B------:R-:W-:Y:S01]  /*133d0*/  MOV R14, R8 ;  /* 0x00000008000e7202 */ /* 0x000fe20000000f00 */
[----:B--2---:R-:W-:Y:S01]  /*133e0*/  HMMA.16816.F32.BF16 R4, R4, R10, R24 ;  /* 0x0000000a0404723c */ /* 0x004fe20000041818 */
[----:B------:R-:W0:Y:S04]  /*133f0*/  LDSM.16.MT88.4 R24, [R29+UR6+0x21400] ;  /* 0x021400061d18783b */ /* 0x000e280008004200 */
[----:B------:R-:W2:Y:S04]  /*13400*/  LDL.LU.64 R10, [R1+0x24c0] ;  /* 0x0024c000010a7983 */ /* 0x000ea80000300a00 */
[----:B------:R-:W2:-:S14]  /*13410*/  LDL.LU.64 R8, [R1+0x24b8] ;  /* 0x0024b80001087983 */ /* 0x000e9c0000300a00 */
[----:B------:R-:W-:Y:S04]  /*13420*/  STL.64 [R1+0x2478], R6 ;  /* 0x0024780601007387 */ /* 0x000fe80000100a00 */
[----:B------:R1:W-:Y:S02]  /*13430*/  STL.64 [R1+0x2470], R4 ;  /* 0x0024700401007387 */ /* 0x0003e40000100a00 */
[----:B-1----:R-:W-:Y:S02]  /*13440*/  MOV R4, R28 ;  /* 0x0000001c00047202 */ /* 0x002fe40000000f00 */
[----:B------:R-:W3:Y:S04]  /*13450*/  LDL.LU R28, [R1+0x24b0] ;  /* 0x0024b000011c7983 */ /* 0x000ee80000300800 */
[----:B0-----:R-:W-:Y:S04]  /*13460*/  STL.64 [R1+0x2450], R26 ;  /* 0x0024501a01007387 */ /* 0x001fe80000100a00 */
[----:B------:R0:W-:Y:S04]  /*13470*/  STL.64 [R1+0x2448], R24 ;  /* 0x0024481801007387 */ /* 0x0001e80000100a00 */
[----:B0-----:R-:W4:Y:S04]  /*13480*/  LDL.LU.64 R24, [R1+0x70] ;  /* 0x0000700001187983 */ /* 0x001f280000300a00 */
[----:B------:R-:W5:Y:S01]  /*13490*/  LDL.LU.64 R26, [R1+0x78] ;  /* 0x00007800011a7983 */ /* 0x000f620000300a00 */
[----:B------:R-:W-:-:S02]  /*134a0*/  IMAD.MOV.U32 R15, RZ, RZ, R2 ;  /* 0x000000ffff0f7224 */ /* 0x000fc400078e0002 */
[----:B------:R-:W-:-:S07]  /*134b0*/  IMAD.MOV.U32 R5, RZ, RZ, R0 ;  /* 0x000000ffff057224 */ /* 0x000fce00078e0000 */
[----:B--2---:R-:W-:-:S15]  /*134c0*/  HMMA.16816.F32.BF16 R12, R8, R4, R12 ;  /* 0x00000004080c723c */ /* 0x004fde000004180c */
[----:B------:R-:W-:-:S09]  /*134d0*/  NOP ;  /* 0x0000000000007918 */ /* 0x000fd20000000000 */
[----:B------:R-:W-:Y:S01]  /*134e0*/  IMAD.MOV.U32 R2, RZ, RZ, R14 ;  /* 0x000000ffff027224 */ /* 0x000fe200078e000e */
[----:B------:R-:W-:Y:S02]  /*134f0*/  MOV R0, R15 ;  /* 0x0000000f00007202 */ /* 0x000fe40000000f00 */
[----:B------:R-:W-:Y:S02]  /*13500*/  MOV R7, R12 ;  /* 0x0000000c00077202 */ /* 0x000fe40000000f00 */
[----:B------:R-:W-:Y:S01]  /*13510*/  MOV R6, R13 ;  /* 0x0000000d00067202 */ /* 0x000fe20000000f00 */
[----:B-----5:R-:W-:Y:S04]  /*13520*/  STL [R1+0x245c], R27 ;  /* 0x00245c1b01007387 */ /* 0x020fe80000100800 */
[----:B------:R-:W4:Y:S04]  /*13530*/  LDL.LU.64 R14, [R1+0x24a8] ;  /* 0x0024a800010e7983 */ /* 0x000f280000300a00 */
[----:B------:R-:W4:Y:S02]  /*13540*/  LDL.LU.64 R12, [R1+0x24a0] ;  /* 0x0024a000010c7983 */ /* 0x000f240000300a00 */
[----:B----4-:R-:W-:-:S15]  /*13550*/  HMMA.16816.F32.BF16 R12, R8, R24, R12 ;  /* 0x00000018080c723c */ /* 0x010fde000004180c */
[----:B------:R-:W-:-:S08]  /*13560*/  NOP ;  /* 0x0000000000007918 */ /* 0x000fd00000000000 */
[----:B------:R-:W-:Y:S04]  /*13570*/  STL.64 [R1+0x2488], R14 ;  /* 0x0024880e01007387 */ /* 0x000fe80000100a00 */
[----:B------:R0:W-:Y:S02]  /*13580*/  STL.64 [R1+0x2480], R12 ;  /* 0x0024800c01007387 */ /* 0x0001e40000100a00 */
[----:B0-----:R-:W-:Y:S02]  /*13590*/  MOV R12, R20 ;  /* 0x00000014000c7202 */ /* 0x001fe40000000f00 */
[----:B------:R-:W0:Y:S01]  /*135a0*/  LDSM.16.MT88.4 R20, [R3+UR6+0x21800] ;  /* 0x021800060314783b */ /* 0x000e220008004200 */
[----:B------:R-:W-:Y:S01]  /*135b0*/  IMAD.MOV.U32 R13, RZ, RZ, R19 ;  /* 0x000000ffff0d7224 */ /* 0x000fe200078e0013 */
[----:B------:R-:W-:-:S02]  /*135c0*/  MOV R14, R18 ;  /* 0x00000012000e7202 */ /* 0x000fc40000000f00 */
[----:B------:R-:W-:Y:S02]  /*135d0*/  MOV R15, R17 ;  /* 0x00000011000f7202 */ /* 0x000fe40000000f00 */
[----:B0-----:R-:W-:Y:S01]  /*135e0*/  MOV R17, R20 ;  /* 0x0000001400117202 */ /* 0x001fe20000000f00 */
[----:B------:R-:W-:Y:S01]  /*135f0*/  IMAD.MOV.U32 R19, RZ, RZ, R22 ;  /* 0x000000ffff137224 */ /* 0x000fe200078e0016 */
[----:B------:R-:W-:Y:S02]  /*13600*/  MOV R18, R21 ;  /* 0x0000001500127202 */ /* 0x000fe40000000f00 */
[----:B------:R-:W-:Y:S02]  /*13610*/  MOV R27, R23 ;  /* 0x00000017001b7202 */ /* 0x000fe40000000f00 */
[----:B---3--:R-:W0:Y:S04]  /*13620*/  LDSM.16.M88.4 R20, [R28+UR6+0x80] ;  /* 0x000080061c14783b */ /* 0x008e280008000200 */
[----:B------:R-:W-:Y:S04]  /*13630*/  STL [R1+0x2458], R3 ;  /* 0x0024580301007387 */ /* 0x000fe80000100800 */
[----:B0-----:R-:W-:Y:S04]  /*13640*/  STL.64 [R1+0x40], R20 ;  /* 0x0000401401007387 */ /* 0x001fe80000100a00 */
[----:B------:R0:W-:Y:S04]  /*13650*/  STL.64 [R1+0x48], R22 ;  /* 0x0000481601007387 */ /* 0x0001e80000100a00 */
[----:B0-----:R-:W2:Y:S04]  /*13660*/  LDL.LU.64 R22, [R1+0x2498] ;  /* 0x0024980001167983 */ /* 0x001ea80000300a00 */
[----:B------:R-:W2:Y:S01]  /*13670*/  LDL.LU.64 R20, [R1+0x2490] ;  /* 0x0024900001147983 */ /* 0x000ea20000300a00 */
[----:B------:R-:W-:Y:S01]  /*13680*/  IMAD.MOV.U32 R8, RZ, RZ, R7 ;  /* 0x000000ffff087224 */ /* 0x000fe200078e0007 */
[----:B------:R-:W-:Y:S01]  /*13690*/  MOV R9, R6 ;  /* 0x0000000600097202 */ /* 0x000fe20000000f00 */
[----:B------:R-:W-:Y:S01]  /*136a0*/  IMAD.MOV.U32 R11, RZ, RZ, R0 ;  /* 0x000000ffff0b7224 */ /* 0x000fe200078e0000 */
[----:B------:R-:W-:Y:S01]  /*136b0*/  MOV R10, R2 ;  /* 0x00000002000a7202 */ /* 0x000fe20000000f00 */
[----:B--2---:R-:W-:Y:S01]  /*136c0*/  HMMA.16816.F32.BF16 R4, R20, R4, R12 ;  /* 0x000000041404723c */ /* 0x004fe2000004180c */
        /* <DEDUP_REMOVED lines=8> */
[----:B0-----:R-:W-:Y:S04]  /*13750*/  STL.64 [R1+0x30], R4 ;  /* 0x0000300401007387 */ /* 0x001fe80000100a00 */
[----:B------:R0:W-:Y:S04]  /*13760*/  STL.64 [R1+0x38], R6 ;  /* 0x0000380601007387 */ /* 0x0001e80000100a00 */
[----:B0-----:R-:W3:Y:S04]  /*13770*/  LDL.LU.64 R6, [R1+0x2478] ;  /* 0x0024780001067983 */ /* 0x001ee80000300a00 */
[----:B------:R-:W3:Y:S04]  /*13780*/  LDL.LU.64 R4, [R1+0x2470] ;  /* 0x0024700001047983 */ /* 0x000ee80000300a00 */
[----:B------:R-:W-:Y:S01]  /*13790*/  STL [R1+0x23a0], R28 ;  /* 0x0023a01c01007387 */ /* 0x000fe20000100800 */
[----:B---3--:R-:W-:Y:S03]  /*137a0*/  HMMA.16816.F32.BF16 R20, R20, R24, R4 ;  /* 0x000000181414723c */ /* 0x008fe60000041804 */
[----:B------:R-:W0:-:S15]  /*137b0*/  LDSM.16.MT88.4 R4, [R29+UR6+0x21800] ;  /* 0x021800061d04783b */ /* 0x000e1e0008004200 */
[----:B------:R-:W-:-:S05]  /*137c0*/  NOP ;  /* 0x0000000000007918 */ /* 0x000fca0000000000 */
[----:B------:R1:W-:Y:S04]  /*137d0*/  STL.64 [R1+0x2430], R22 ;  /* 0x0024301601007387 */ /* 0x0003e80000100a00 */
[----:B------:R-:W-:Y:S04]  /*137e0*/  STL.64 [R1+0x2428], R20 ;  /* 0x0024281401007387 */ /* 0x000fe80000100a00 */
[----:B-1----:R-:W3:Y:S04]  /*137f0*/  LDL.LU R22, [R1+0x88] ;  /* 0x0000880001167983 */ /* 0x002ee80000300800 */
[----:B------:R-:W3:Y:S04]  /*13800*/  LDL.LU R23, [R1+0x8c] ;  /* 0x00008c0001177983 */ /* 0x000ee80000300800 */
[----:B0-----:R0:W-:Y:S04]  /*13810*/  STL.64 [R1+0x2408], R6 ;  /* 0x0024080601007387 */ /* 0x0011e80000100a00 */
[----:B------:R1:W-:Y:S01]  /*13820*/  STL.64 [R1+0x2400], R4 ;  /* 0x0024000401007387 */ /* 0x0003e20000100a00 */
[----:B0-----:R-:W-:-:S02]  /*13830*/  MOV R6, R19 ;  /* 0x0000001300067202 */ /* 0x001fc40000000f00 */
[----:B-1----:R-:W-:Y:S01]  /*13840*/  MOV R4, R17 ;  /* 0x0000001100047202 */ /* 0x002fe20000000f00 */
[----:B------:R-:W-:Y:S01]  /*13850*/  IMAD.MOV.U32 R5, RZ, RZ, R18 ;  /* 0x000000ffff057224 */ /* 0x000fe200078e0012 */
[----:B------:R-:W3:Y:S04]  /*13860*/  LDL.LU R17, [R1+0x2468] ;  /* 0x0024680001117983 */ /* 0x000ee80000300800 */
[----:B------:R-:W3:Y:S04]  /*13870*/  LDL.LU R18, [R1+0x2464] ;  /* 0x0024640001127983 */ /* 0x000ee80000300800 */
[----:B------:R-:W3:Y:S01]  /*13880*/  LDL.LU R19, [R1+0x2460] ;  /* 0x0024600001137983 */ /* 0x000ee20000300800 */
[----:B------:R-:W-:-:S03]  /*13890*/  MOV R7, R27 ;  /* 0x0000001b00077202 */ /* 0x000fc60000000f00 */
[----:B------:R-:W2:Y:S04]  /*138a0*/  LDL.LU R27, [R1+0x245c] ;  /* 0x00245c00011b7983 */ /* 0x000ea80000300800 */
[----:B------:R-:W-:Y:S04]  /*138b0*/  STL.64 [R1+0x2440], R6 ;  /* 0x0024400601007387 */ /* 0x000fe80000100a00 */
[----:B------:R0:W-:Y:S04]  /*138c0*/  STL.64 [R1+0x2438], R4 ;  /* 0x0024380401007387 */ /* 0x0001e80000100a00 */
[----:B0-----:R-:W4:Y:S01]  /*138d0*/  LDL.LU R4, [R1+0x20] ;  /* 0x0000200001047983 */ /* 0x001f220000300800 */
[----:B------:R-:W-:-:S03]  /*138e0*/  IMAD.MOV.U32 R5, RZ, RZ, R3 ;  /* 0x000000ffff057224 */ /* 0x000fc600078e0003 */
[----:B------:R-:W5:Y:S01]  /*138f0*/  LDL.LU R3, [R1+0x2458] ;  /* 0x0024580001037983 */ /* 0x000f620000300800 */
[C---:B---3--:R-:W-:Y:S06]  /*13900*/  HMMA.16816.F32.BF16 R8, R16.reuse, R22, R8 ;  /* 0x000000161008723c */ /* 0x048fec0000041808 */
[----:B--2---:R-:W-:-:S15]  /*13910*/  HMMA.16816.F32.BF16 R12, R16, R26, R12 ;  /* 0x0000001a100c723c */ /* 0x004fde000004180c */
[----:B------:R-:W-:-:S03]  /*13920*/  NOP ;  /* 0x0000000000007918 */ /* 0x000fc60000000000 */
[----:B------:R-:W-:Y:S01]  /*13930*/  IMAD.MOV.U32 R21, RZ, RZ, R8 ;  /* 0x000000ffff157224 */ /* 0x000fe200078e0008 */
[----:B------:R-:W-:Y:S02]  /*13940*/  MOV R20, R9 ;  /* 0x0000000900147202 */ /* 0x000fe40000000f00 */
[----:B------:R-:W-:Y:S02]  /*13950*/  MOV R9, R26 ;  /* 0x0000001a00097202 */ /* 0x000fe40000000f00 */
[----:B------:R-:W-:Y:S02]  /*13960*/  MOV R8, R27 ;  /* 0x0000001b00087202 */ /* 0x000fe40000000f00 */
[----:B------:R-:W4:Y:S04]  /*13970*/  LDL.LU.64 R26, [R1+0x2450] ;  /* 0x00245000011a7983 */ /* 0x000f280000300a00 */
[----:B------:R-:W4:Y:S01]  /*13980*/  LDL.LU.64 R24, [R1+0x2448] ;  /* 0x0024480001187983 */ /* 0x000f220000300a00 */
[----:B------:R-:W-:Y:S01]  /*13990*/  MOV R6, R2 ;  /* 0x0000000200067202 */ /* 0x000fe20000000f00 */
[----:B------:R-:W-:Y:S01]  /*139a0*/  IMAD.MOV.U32 R18, RZ, RZ, R9 ;  /* 0x000000ffff127224 */ /* 0x000fe200078e0009 */
[----:B------:R-:W-:Y:S01]  /*139b0*/  MOV R7, R0 ;  /* 0x0000000000077202 */ /* 0x000fe20000000f00 */
[----:B------:R-:W-:Y:S01]  /*139c0*/  IMAD.MOV.U32 R0, RZ, RZ, R11 ;  /* 0x000000ffff007224 */ /* 0x000fe200078e000b */
[----:B------:R-:W-:-:S02]  /*139d0*/  MOV R2, R10 ;  /* 0x0000000a00027202 */ /* 0x000fc40000000f00 */
[----:B------:R-:W-:Y:S02]  /*139e0*/  MOV R19, R8 ;  /* 0x0000000800137202 */ /* 0x000fe40000000f00 */
[----:B-----5:R-:W0:Y:S04]  /*139f0*/  LDSM.16.MT88.4 R8, [R3+UR6+0x21c00] ;  /* 0x021c00060308783b */ /* 0x020e280008004200 */
[----:B0-----:R0:W-:Y:S04]  /*13a00*/  STL [R1+0x23e0], R8 ;  /* 0x0023e00801007387 */ /* 0x0011e80000100800 */
[----:B------:R1:W-:Y:S01]  /*13a10*/  STL [R1+0x23dc], R9 ;  /* 0x0023dc0901007387 */ /* 0x0003e20000100800 */
[----:B0-----:R-:W-:Y:S01]  /*13a20*/  MOV R8, R21 ;  /* 0x0000001500087202 */ /* 0x001fe20000000f00 */
[----:B-1----:R-:W-:-:S02]  /*13a30*/  IMAD.MOV.U32 R9, RZ, RZ, R20 ;  /* 0x000000ffff097224 */ /* 0x002fc400078e0014 */
[----:B------:R0:W-:Y:S04]  /*13a40*/  STL [R1+0x23d8], R10 ;  /* 0x0023d80a01007387 */ /* 0x0001e80000100800 */
[----:B------:R1:W-:Y:S01]  /*13a50*/  STL [R1+0x23d4], R11 ;  /* 0x0023d40b01007387 */ /* 0x0003e20000100800 */
[----:B0-----:R-:W-:Y:S02]  /*13a60*/  MOV R10, R2 ;  /* 0x00000002000a7202 */ /* 0x001fe40000000f00 */
[----:B-1----:R-:W-:Y:S01]  /*13a70*/  MOV R11, R0 ;  /* 0x00000000000b7202 */ /* 0x002fe20000000f00 */
[----:B----4-:R-:W-:Y:S01]  /*13a80*/  HMMA.16816.F32.BF16 R20, R24, R22, R4 ;  /* 0x000000161814723c */ /* 0x010fe20000041804 */
[----:B------:R-:W2:Y:S04]  /*13a90*/  LDL.LU.64 R6, [R1+0x2440] ;  /* 0x0024400001067983 */ /* 0x000ea80000300a00 */
[----:B------:R-:W2:-:S15]  /*13aa0*/  LDL.LU.64 R4, [R1+0x2438] ;  /* 0x0024380001047983 */ /* 0x000e9e0000300a00 */
[----:B------:R-:W-:-:S03]  /*13ab0*/  NOP ;  /* 0x0000000000007918 */ /* 0x000fc60000000000 */
[----:B------:R0:W-:Y:S01]  /*13ac0*/  STL [R1+0x20], R20 ;  /* 0x0000201401007387 */ /* 0x0001e20000100800 */
[----:B------:R-:W-:Y:S01]  /*13ad0*/  MOV R28, R22 ;  /* 0x00000016001c7202 */ /* 0x000fe20000000f00 */
[----:B------:R-:W-:Y:S01]  /*13ae0*/  IMAD.MOV.U32 R2, RZ, RZ, R21 ;  /* 0x000000ffff027224 */ /* 0x000fe200078e0015 */
[----:B------:R-:W-:Y:S02]  /*13af0*/  MOV R0, R23 ;  /* 0x0000001700007202 */ /* 0x000fe40000000f00 */
[----:B------:R-:W3:Y:S04]  /*13b00*/  LDL.LU.64 R22, [R1+0x2430] ;  /* 0x0024300001167983 */ /* 0x000ee80000300a00 */
[----:B0-----:R-:W3:Y:S02]  /*13b10*/  LDL.LU.64 R20, [R1+0x2428] ;  /* 0x0024280001147983 */ /* 0x001ee40000300a00 */
[----:B---3--:R-:W-:Y:S02]  /*13b20*/  HMMA.16816.F32.BF16 R24, R24, R18, R20 ;  /* 0x000000121818723c */ /* 0x008fe40000041814 */
[----:B------:R-:W0:-:S15]  /*13b30*/  LDSM.16.MT88.4 R16, [R29+UR6+0x21c00] ;  /* 0x021c00061d10783b */ /* 0x000e1e0008004200 */
[----:B------:R-:W-:-:S06]  /*13b40*/  NOP ;  /* 0x0000000000007918 */ /* 0x000fcc0000000000 */
[----:B------:R-:W-:Y:S04]  /*13b50*/  STL.64 [R1+0x23f0], R26 ;  /* 0x0023f01a01007387 */ /* 0x000fe80000100a00 */
[----:B------:R1:W-:Y:S04]  /*13b60*/  STL.64 [R1+0x23e8], R24 ;  /* 0x0023e81801007387 */ /* 0x0003e80000100a00 */
[----:B-1----:R-:W2:Y:S04]  /*13b70*/  LDL.LU R24, [R1+0x40] ;  /* 0x0000400001187983 */ /* 0x002ea80000300800 */
[----:B------:R-:W2:Y:S04]  /*13b80*/  LDL.LU R25, [R1+0x44] ;  /* 0x0000440001197983 */ /* 0x000ea80000300800 */
[----:B0-----:R-:W-:Y:S04]  /*13b90*/  STL [R1+0x23d0], R18 ;  /* 0x0023d01201007387 */ /* 0x001fe80000100800 */
[----:B------:R-:W-:Y:S04]  /*13ba0*/  STL [R1+0x23cc], R19 ;  /* 0x0023cc1301007387 */ /* 0x000fe80000100800 */
[----:B------:R0:W-:Y:S04]  /*13bb0*/  STL.64 [R1+0x23f8], R16 ;  /* 0x0023f81001007387 */ /* 0x0001e80000100a00 */
[----:B0-----:R-:W3:Y:S01]  /*13bc0*/  LDL.LU R16, [R1+0x20] ;  /* 0x0000200001107983 */ /* 0x001ee20000300800 */
[----:B------:R-:W-:Y:S01]  /*13bd0*/  MOV R18, R28 ;  /* 0x0000001c00127202 */ /* 0x000fe20000000f00 */
[----:B------:R-:W-:Y:S01]  /*13be0*/  IMAD.MOV.U32 R17, RZ, RZ, R2 ;  /* 0x000000ffff117224 */ /* 0x000fe200078e0002 */
[----:B------:R-:W-:Y:S01]  /*13bf0*/  MOV R19, R0 ;  /* 0x0000000000137202 */ /* 0x000fe20000000f00 */
[----:B------:R-:W4:Y:S04]  /*13c00*/  LDL.LU R2, [R1+0x2420] ;  /* 0x0024200001027983 */ /* 0x000f280000300800 */
[----:B------:R-:W-:Y:S04]  /*13c10*/  STL.64 [R1+0x2418], R18 ;  /* 0x0024181201007387 */ /* 0x000fe80000100a00 */
[----:B---3--:R0:W-:Y:S04]  /*13c20*/  STL.64 [R1+0x2410], R16 ;  /* 0x0024101001007387 */ /* 0x0081e80000100a00 */
[----:B0-----:R-:W3:Y:S01]  /*13c30*/  LDL.LU.64 R16, [R1+0x30] ;  /* 0x0000300001107983 */ /* 0x001ee20000300a00 */
[----:B--2---:R-:W-:Y:S03]  /*13c40*/  HMMA.16816.F32.BF16 R20, R4, R24, R8 ;  /* 0x000000180414723c */ /* 0x004fe60000041808 */
[----:B------:R-:W2:-:S15]  /*13c50*/  LDL.LU.64 R18, [R1+0x2418] ;  /* 0x0024180001127983 */ /* 0x000e9e0000300a00 */
[----:B------:R-:W-:-:S06]  /*13c60*/  NOP ;  /* 0x0000000000007918 */ /* 0x000fcc0000000000 */
[----:B------:R-:W-:Y:S01]  /*13c70*/  IMAD.MOV.U32 R8, RZ, RZ, R20 ;  /* 0x000000ffff087224 */ /* 0x000fe200078e0014 */
[----:B------:R-:W-:Y:S01]  /*13c80*/  MOV R9, R21 ;  /* 0x0000001500097202 */ /* 0x000fe20000000f00 */
[----:B------:R-:W-:Y:S01]  /*13c90*/  IMAD.MOV.U32 R11, RZ, RZ, R23 ;  /* 0x000000ffff0b7224 */ /* 0x000fe200078e0017 */
[----:B------:R-:W-:Y:S02]  /*13ca0*/  MOV R10, R22 ;  /* 0x00000016000a7202 */ /* 0x000fe40000000f00 */
[----:B---3--:R-:W-:Y:S07]  /*13cb0*/  HMMA.16816.F32.BF16 R20, R4, R16, R12 ;  /* 0x000000100414723c */ /* 0x008fee000004180c */
[----:B------:R-:W-:-:S05]  /*13cc0*/  MOV R4, R16 ;  /* 0x0000001000047202 */ /* 0x000fca0000000f00 */
[----:B------:R-:W-:Y:S02]  /*13cd0*/  IMAD.MOV.U32 R12, RZ, RZ, R4 ;  /* 0x000000ffff0c7224 */ /* 0x000fe400078e0004 */
[----:B------:R-:W0:Y:S01]  /*13ce0*/  LDSM.16.MT88.4 R4, [R3+UR6+0x22000] ;  /* 0x022000060304783b */ /* 0x000e220008004200 */
[----:B------:R-:W-:-:S03]  /*13cf0*/  MOV R0, R17 ;  /* 0x0000001100007202 */ /* 0x000fc60000000f00 */
[----:B------:R-:W2:Y:S04]  /*13d00*/  LDL.LU.64 R16, [R1+0x2410] ;  /* 0x0024100001107983 */ /* 0x000ea80000300a00 */
[----:B0-----:R-:W-:Y:S01]  /*13d10*/  STL.64 [R1], R4 ;  /* 0x0000000401007387 */ /* 0x001fe20000100a00 */
[----:B------:R-:W-:-:S03]  /*13d20*/  MOV R28, R7 ;  /* 0x00000007001c7202 */ /* 0x000fc60000000f00 */
[----:B------:R-:W-:Y:S04]  /*13d30*/  STL [R1+0x8], R6 ;  /* 0x0000080601007387 */ /* 0x000fe80000100800 */
[----:B----4-:R-:W0:Y:S04]  /*13d40*/  LDSM.16.M88.4 R4, [R2+UR6+0x100] ;  /* 0x000100060204783b */ /* 0x010e280008000200 */
[----:B------:R-:W-:Y:S04]  /*13d50*/  STL [R1+0x23c8], R28 ;  /* 0x0023c81c01007387 */ /* 0x000fe80000100800 */
[----:B0-----:R-:W-:Y:S04]  /*13d60*/  STL.64 [R1+0x60], R4 ;  /* 0x0000600401007387 */ /* 0x001fe80000100a00 */
[----:B------:R0:W-:Y:S04]  /*13d70*/  STL.64 [R1+0x68], R6 ;  /* 0x0000680601007387 */ /* 0x0001e80000100a00 */
[----:B0-----:R-:W2:Y:S04]  /*13d80*/  LDL.LU.64 R6, [R1+0x2408] ;  /* 0x0024080001067983 */ /* 0x001ea80000300a00 */
[----:B------:R-:W2:Y:S01]  /*13d90*/  LDL.LU.64 R4, [R1+0x2400] ;  /* 0x0024000001047983 */ /* 0x000ea20000300a00 */
[----:B------:R-:W-:Y:S01]  /*13da0*/  MOV R13, R0 ;  /* 0x00000000000d7202 */ /* 0x000fe20000000f00 */
[----:B--2---:R-:W-:Y:S02]  /*13db0*/  HMMA.16816.F32.BF16 R24, R4, R24, R16 ;  /* 0x000000180418723c */ /* 0x004fe40000041810 */
[----:B------:R-:W2:-:S15]  /*13dc0*/  LDL.LU.64 R16, [R1+0x23f8] ;  /* 0x0023f80001107983 */ /* 0x000e9e0000300a00 */
[----:B------:R-:W-:-:S06]  /*13dd0*/  NOP ;  /* 0x0000000000007918 */ /* 0x000fcc0000000000 */
[----:B------:R-:W-:Y:S01]  /*13de0*/  STL [R1+0x28], R26 ;  /* 0x0000281a01007387 */ /* 0x000fe20000100800 */
[----:B------:R-:W-:Y:S01]  /*13df0*/  IMAD.MOV.U32 R18, RZ, RZ, R24 ;  /* 0x000000ffff127224 */ /* 0x000fe200078e0018 */
[----:B------:R-:W-:Y:S02]  /*13e00*/  MOV R19, R25 ;  /* 0x0000001900137202 */ /* 0x000fe40000000f00 */
[----:B------:R-:W-:Y:S02]  /*13e10*/  MOV R28, R27 ;  /* 0x0000001b001c7202 */ /* 0x000fe40000000f00 */
[----:B------:R-:W0:Y:S04]  /*13e20*/  LDSM.16.M88.4 R24, [R2+UR6+0x10100] ;  /* 0x010100060218783b */ /* 0x000e280008000200 */
[----:B0-----:R-:W-:Y:S01]  /*13e30*/  STL.64 [R1+0x50], R24 ;  /* 0x0000501801007387 */ /* 0x001fe20000100a00 */
[----:B------:R-:W-:-:S03]  /*13e40*/  IMAD.MOV.U32 R0, RZ, RZ, R27 ;  /* 0x000000ffff007224 */ /* 0x000fc600078e001b */
[----:B------:R0:W-:Y:S04]  /*13e50*/  STL [R1+0x58], R26 ;  /* 0x0000581a01007387 */ /* 0x0001e80000100800 */
[----:B0-----:R-:W3:Y:S04]  /*13e60*/  LDL.LU.64 R26, [R1+0x23f0] ;  /* 0x0023f000011a7983 */ /* 0x001ee80000300a00 */
[----:B------:R-:W3:Y:S04]  /*13e70*/  LDL.LU.64 R24, [R1+0x23e8] ;  /* 0x0023e80001187983 */ /* 0x000ee80000300a00 */
[----:B------:R-:W-:Y:S01]  /*13e80*/  STL [R1+0x2328], R2 ;  /* 0x0023280201007387 */ /* 0x000fe20000100800 */
[----:B---3--:R-:W-:Y:S03]  /*13e90*/  HMMA.16816.F32.BF16 R24, R4, R12, R24 ;  /* 0x0000000c0418723c */ /* 0x008fe60000041818 */
[----:B------:R-:W0:Y:S04]  /*13ea0*/  LDSM.16.MT88.4 R12, [R29+UR6+0x22000] ;  /* 0x022000061d0c783b */ /* 0x000e280008004200 */
[----:B------:R-:W-:Y:S01]  /*13eb0*/  MOV R4, R8 ;  /* 0x0000000800047202 */ /* 0x000fe20000000f00 */
[----:B------:R-:W-:Y:S01]  /*13ec0*/  IMAD.MOV.U32 R6, RZ, RZ, R10 ;  /* 0x000000ffff067224 */ /* 0x000fe200078e000a */
[----:B------:R-:W3:Y:S01]  /*13ed0*/  LDL.LU R8, [R1+0x23e0] ;  /* 0x0023e00001087983 */ /* 0x000ee20000300800 */
[----:B------:R-:W-:-:S02]  /*13ee0*/  MOV R5, R9 ;  /* 0x0000000900057202 */ /* 0x000fc40000000f00 */
[----:B------:R-:W-:Y:S01]  /*13ef0*/  MOV R7, R11 ;  /* 0x0000000b00077202 */ /* 0x000fe20000000f00 */
[----:B------:R-:W3:Y:S04]  /*13f00*/  LDL.LU R9, [R1+0x23dc] ;  /* 0x0023dc0001097983 */ /* 0x000ee80000300800 */
[----:B------:R-:W3:Y:S04]  /*13f10*/  LDL.LU R10, [R1+0x23d8] ;  /* 0x0023d800010a7983 */ /* 0x000ee80000300800 */
[----:B------:R-:W3:Y:S04]  /*13f20*/  LDL.LU R11, [R1+0x23d4] ;  /* 0x0023d400010b7983 */ /* 0x000ee80000300800 */
[----:B------:R1:W-:Y:S04]  /*13f30*/  STL.64 [R1+0x23c0], R26 ;  /* 0x0023c01a01007387 */ /* 0x0003e80000100a00 */
[----:B------:R-:W-:Y:S04]  /*13f40*/  STL.64 [R1+0x23b8], R24 ;  /* 0x0023b81801007387 */ /* 0x000fe80000100a00 */
[----:B-1----:R-:W3:Y:S04]  /*13f50*/  LDL.LU R26, [R1+0x48] ;  /* 0x00004800011a7983 */ /* 0x002ee80000300800 */
[----:B------:R-:W3:Y:S04]  /*13f60*/  LDL.LU R27, [R1+0x4c] ;  /* 0x00004c00011b7983 */ /* 0x000ee80000300800 */
[----:B0-----:R-:W-:Y:S04]  /*13f70*/  STL.64 [R1+0x2390], R14 ;  /* 0x0023900e01007387 */ /* 0x001fe80000100a00 */
[----:B------:R0:W-:Y:S04]  /*13f80*/  STL.64 [R1+0x2388], R12 ;  /* 0x0023880c01007387 */ /* 0x0001e80000100a00 */
[----:B0-----:R-:W4:Y:S04]  /*13f90*/  LDL.LU.64 R12, [R1+0x50] ;  /* 0x00005000010c7983 */ /* 0x001f280000300a00 */
[----:B----4-:R3:W-:Y:S02]  /*13fa0*/  STL.64 [R1+0x2398], R12 ;  /* 0x0023980c01007387 */ /* 0x0107e40000100a00 */
[----:B---3--:R-:W-:-:S15]  /*13fb0*/  HMMA.16816.F32.BF16 R12, R8, R26, R4 ;  /* 0x0000001a080c723c */ /* 0x008fde0000041804 */
[----:B------:R-:W-:-:S08]  /*13fc0*/  NOP ;  /* 0x0000000000007918 */ /* 0x000fd00000000000 */
[----:B------:R0:W-:Y:S04]  /*13fd0*/  STL.64 [R1+0x23b0], R14 ;  /* 0x0023b00e01007387 */ /* 0x0001e80000100a00 */
[----:B------:R-:W-:Y:S04]  /*13fe0*/  STL.64 [R1+0x23a8], R12 ;  /* 0x0023a80c01007387 */ /* 0x000fe80000100a00 */
[----:B0-----:R-:W3:Y:S04]  /*13ff0*/  LDL.LU R14, [R1+0x38] ;  /* 0x00003800010e7983 */ /* 0x001ee80000300800 */
[----:B------:R-:W3:Y:S02]  /*14000*/  LDL.LU R15, [R1+0x3c] ;  /* 0x00003c00010f7983 */ /* 0x000ee40000300800 */
[----:B---3--:R-:W-:Y:S02]  /*14010*/  HMMA.16816.F32.BF16 R4, R8, R14, R20 ;  /* 0x0000000e0804723c */ /* 0x008fe40000041814 */
[----:B------:R-:W0:Y:S05]  /*14020*/  LDSM.16.MT88.4 R20, [R3+UR6+0x22400] ;  /* 0x022400060314783b */ /* 0x000e2a0008004200 */
[----:B------:R-:W-:Y:S01]  /*14030*/  MOV R8, R18 ;  /* 0x0000001200087202 */ /* 0x000fe20000000f00 */
[----:B------:R-:W-:Y:S01]  /*14040*/  IMAD.MOV.U32 R9, RZ, RZ, R19 ;  /* 0x000000ffff097224 */ /* 0x000fe200078e0013 */
[----:B------:R-:W2:Y:S04]  /*14050*/  LDL.LU R18, [R1+0x23d0] ;  /* 0x0023d00001127983 */ /* 0x000ea80000300800 */
[----:B------:R-:W2:Y:S04]  /*14060*/  LDL.LU R19, [R1+0x23cc] ;  /* 0x0023cc0001137983 */ /* 0x000ea80000300800 */
[----:B------:R-:W2:Y:S01]  /*14070*/  LDL.LU R10, [R1+0x28] ;  /* 0x00002800010a7983 */ /* 0x000ea20000300800 */
[----:B------:R-:W-:-:S03]  /*14080*/  MOV R11, R28 ;  /* 0x0000001c000b7202 */ /* 0x000fc60000000f00 */
[----:B------:R-:W3:Y:S04]  /*14090*/  LDL.LU R28, [R1+0x23c8] ;  /* 0x0023c800011c7983 */ /* 0x000ee80000300800 */
[----:B0-----:R-:W-:Y:S04]  /*140a0*/  STL.64 [R1+0x2370], R22 ;  /* 0x0023701601007387 */ /* 0x001fe80000100a00 */
[----:B------:R0:W-:Y:S04]  /*140b0*/  STL.64 [R1+0x2368], R20 ;  /* 0x0023681401007387 */ /* 0x0001e80000100a00 */
[----:B0-----:R-:W4:Y:S04]  /*140c0*/  LDL.LU R20, [R1+0x60] ;  /* 0x0000600001147983 */ /* 0x001f280000300800 */
[----:B------:R-:W4:Y:S01]  /*140d0*/  LDL.LU R21, [R1+0x64] ;  /* 0x0000640001157983 */ /* 0x000f220000300800 */
[----:B--2---:R-:W-:-:S15]  /*140e0*/  HMMA.16816.F32.BF16 R24, R16, R26, R8 ;  /* 0x0000001a1018723c */ /* 0x004fde0000041808 */
[----:B------:R-:W-:-:S09]  /*140f0*/  NOP ;  /* 0x0000000000007918 */ /* 0x000fd20000000000 */
[----:B------:R-:W-:Y:S01]  /*14100*/  MOV R8, R26 ;  /* 0x0000001a00087202 */ /* 0x000fe20000000f00 */
[----:B------:R-:W-:Y:S01]  /*14110*/  IMAD.MOV.U32 R9, RZ, RZ, R25 ;  /* 0x000000ffff097224 */ /* 0x000fe200078e0019 */
[----:B------:R-:W-:Y:S02]  /*14120*/  MOV R2, R27 ;  /* 0x0000001b00027202 */ /* 0x000fe40000000f00 */
[----:B------:R-:W-:Y:S01]  /*14130*/  MOV R10, R24 ;  /* 0x00000018000a7202 */ /* 0x000fe20000000f00 */
[----:B------:R-:W2:Y:S04]  /*14140*/  LDL.LU.64 R26, [R1+0x23c0] ;  /* 0x0023c000011a7983 */ /* 0x000ea80000300a00 */
[----:B------:R-:W2:Y:S02]  /*14150*/  LDL.LU.64 R24, [R1+0x23b8] ;  /* 0x0023b80001187983 */ /* 0x000ea40000300a00 */
[----:B--2---:R-:W-:Y:S02]  /*14160*/  HMMA.16816.F32.BF16 R16, R16, R14, R24 ;  /* 0x0000000e1010723c */ /* 0x004fe40000041818 */
[----:B------:R-:W4:Y:S04]  /*14170*/  LDL.LU.64 R14, [R1+0x23b0] ;  /* 0x0023b000010e7983 */ /* 0x000f280000300a00 */
[----:B------:R-:W4:Y:S04]  /*14180*/  LDL.LU.64 R12, [R1+0x23a8] ;  /* 0x0023a800010c7983 */ /* 0x000f280000300a00 */
[----:B------:R-:W4:Y:S04]  /*14190*/  LDL.LU R24, [R1] ;  /* 0x0000000001187983 */ /* 0x000f280000300800 */
[----:B------:R-:W4:Y:S04]  /*141a0*/  LDL.LU R25, [R1+0x4] ;  /* 0x0000040001197983 */ /* 0x000f280000300800 */
[----:B------:R-:W4:Y:S01]  /*141b0*/  LDL.LU R26, [R1+0x8] ;  /* 0x00000800011a7983 */ /* 0x000f220000300800 */
[----:B---3--:R-:W-:-:S03]  /*141c0*/  IMAD.MOV.U32 R27, RZ, RZ, R28 ;  /* 0x000000ffff1b7224 */ /* 0x008fc600078e001c */
[----:B------:R-:W2:Y:S04]  /*141d0*/  LDL.LU R28, [R1+0x23a0] ;  /* 0x0023a000011c7983 */ /* 0x000ea80000300800 */
[----:B------:R0:W-:Y:S04]  /*141e0*/  STL.64 [R1+0x2380], R18 ;  /* 0x0023801201007387 */ /* 0x0001e80000100a00 */
[----:B------:R1:W-:Y:S01]  /*141f0*/  STL.64 [R1+0x2378], R16 ;  /* 0x0023781001007387 */ /* 0x0003e20000100a00 */
[----:B0-----:R-:W-:Y:S01]  /*14200*/  IMAD.MOV.U32 R18, RZ, RZ, R8 ;  /* 0x000000ffff127224 */ /* 0x001fe200078e0008 */
[----:B-1----:R-:W-:-:S02]  /*14210*/  MOV R16, R10 ;  /* 0x0000000a00107202 */ /* 0x002fc40000000f00 */
[----:B------:R-:W-:Y:S02]  /*14220*/  MOV R17, R9 ;  /* 0x0000000900117202 */ /* 0x000fe40000000f00 */
[----:B------:R-:W0:Y:S04]  /*14230*/  LDSM.16.MT88.4 R8, [R29+UR6+0x22400] ;  /* 0x022400061d08783b */ /* 0x000e280008004200 */
[----:B0-----:R-:W-:Y:S04]  /*14240*/  STL [R1+0x2364], R10 ;  /* 0x0023640a01007387 */ /* 0x001fe80000100800 */
[----:B------:R-:W-:Y:S01]  /*14250*/  STL [R1+0x2360], R11 ;  /* 0x0023600b01007387 */ /* 0x000fe20000100800 */
[----:B----4-:R-:W-:-:S15]  /*14260*/  HMMA.16816.F32.BF16 R12, R24, R20, R12 ;  /* 0x00000014180c723c */ /* 0x010fde000004180c */
[----:B------:R-:W-:-:S08]  /*14270*/  NOP ;  /* 0x0000000000007918 */ /* 0x000fd00000000000 */
[----:B------:R0:W-:Y:S04]  /*14280*/  STL.64 [R1+0x10], R12 ;  /* 0x0000100c01007387 */ /* 0x0001e80000100a00 */
[----:B------:R-:W-:Y:S04]  /*14290*/  STL.64 [R1+0x18], R14 ;  /* 0x0000180e01007387 */ /* 0x000fe80000100a00 */
[----:B0-----:R-:W3:Y:S01]  /*142a0*/  LDL.LU.64 R12, [R1+0x2398] ;  /* 0x00239800010c7983 */ /* 0x001ee20000300a00 */
[----:B------:R-:W-:Y:S01]  /*142b0*/  MOV R19, R2 ;  /* 0x0000000200137202 */ /* 0x000fe20000000f00 */
[----:B---3--:R-:W-:Y:S02]  /*142c0*/  HMMA.16816.F32.BF16 R4, R24, R12, R4 ;  /* 0x0000000c1804723c */ /* 0x008fe40000041804 */
[----:B------:R-:W0:Y:S04]  /*142d0*/  LDSM.16.MT88.4 R24, [R3+UR6+0x22800] ;  /* 0x022800060318783b */ /* 0x000e280008004200 */
[----:B------:R-:W-:Y:S01]  /*142e0*/  MOV R10, R12 ;  /* 0x0000000c000a7202 */ /* 0x000fe20000000f00 */
[----:B------:R-:W-:-:S02]  /*142f0*/  IMAD.MOV.U32 R2, RZ, RZ, R13 ;  /* 0x000000ffff027224 */ /* 0x000fc400078e000d */
[----:B--2---:R-:W1:Y:S04]  /*14300*/  LDSM.16.M88.4 R12, [R28+UR6+0x100] ;  /* 0x000100061c0c783b */ /* 0x004e680008000200 */
[----:B0-----:R0:W-:Y:S04]  /*14310*/  STL.64 [R1+0x2338], R26 ;  /* 0x0023381a01007387 */ /* 0x0011e80000100a00 */
[----:B------:R2:W-:Y:S04]  /*14320*/  STL.64 [R1+0x2330], R24 ;  /* 0x0023301801007387 */ /* 0x0005e80000100a00 */
[----:B0-----:R-:W3:Y:S04]  /*14330*/  LDL.LU R26, [R1+0x58] ;  /* 0x00005800011a7983 */ /* 0x001ee80000300800 */
[----:B-1----:R-:W-:Y:S01]  /*14340*/  STL [R1+0x40], R12 ;  /* 0x0000400c01007387 */ /* 0x002fe20000100800 */
[----:B--2---:R-:W-:-:S02]  /*14350*/  MOV R25, R2 ;  /* 0x0000000200197202 */ /* 0x004fc40000000f00 */
[----:B------:R-:W-:Y:S01]  /*14360*/  MOV R2, R13 ;  /* 0x0000000d00027202 */ /* 0x000fe20000000f00 */
[----:B------:R0:W-:Y:S04]  /*14370*/  STL.64 [R1+0x48], R14 ;  /* 0x0000480e01007387 */ /* 0x0001e80000100a00 */
[----:B0-----:R-:W2:Y:S04]  /*14380*/  LDL.LU.64 R14, [R1+0x2390] ;  /* 0x00239000010e7983 */ /* 0x001ea80000300a00 */
[----:B------:R-:W2:Y:S01]  /*14390*/  LDL.LU.64 R12, [R1+0x2388] ;  /* 0x00238800010c7983 */ /* 0x000ea20000300a00 */
[----:B------:R-:W-:Y:S01]  /*143a0*/  MOV R24, R10 ;  /* 0x0000000a00187202 */ /* 0x000fe20000000f00 */
[----:B--2---:R-:W-:Y:S02]  /*143b0*/  HMMA.16816.F32.BF16 R20, R12, R20, R16 ;  /* 0x000000140c14723c */ /* 0x004fe40000041810 */
[----:B------:R-:W2:Y:S04]  /*143c0*/  LDL.LU.64 R18, [R1+0x2380] ;  /* 0x0023800001127983 */ /* 0x000ea80000300a00 */
[----:B------:R-:W2:-:S15]  /*143d0*/  LDL.LU.64 R16, [R1+0x2378] ;  /* 0x0023780001107983 */ /* 0x000e9e0000300a00 */
[----:B------:R-:W-:-:S02]  /*143e0*/  NOP ;  /* 0x0000000000007918 */ /* 0x000fc40000000000 */
[----:B------:R-:W-:Y:S01]  /*143f0*/  STL.64 [R1+0x28], R22 ;  /* 0x0000281601007387 */ /* 0x000fe20000100a00 */
[----:B------:R-:W-:Y:S01]  /*14400*/  MOV R10, R20 ;  /* 0x00000014000a7202 */ /* 0x000fe20000000f00 */
[----:B------:R-:W-:Y:S02]  /*14410*/  IMAD.MOV.U32 R11, RZ, RZ, R21 ;  /* 0x000000ffff0b7224 */ /* 0x000fe400078e0015 */
[----:B------:R-:W0:Y:S01]  /*14420*/  LDSM.16.M88.4 R20, [R28+UR6+0x10100] ;  /* 0x010100061c14783b */ /* 0x000e220008000200 */
[----:B------:R-:W-:-:S03]  /*14430*/  IMAD.MOV.U32 R27, RZ, RZ, R0 ;  /* 0x000000ffff1b7224 */ /* 0x000fc600078e0000 */
[----:B0-----:R-:W-:Y:S01]  /*14440*/  STL.64 [R1+0x30], R20 ;  /* 0x0000301401007387 */ /* 0x001fe20000100a00 */
[----:B------:R-:W-:-:S03]  /*14450*/  MOV R0, R23 ;  /* 0x0000001700007202 */ /* 0x000fc60000000f00 */
[----:B------:R0:W-:Y:S04]  /*14460*/  STL [R1+0x38], R22 ;  /* 0x0000381601007387 */ /* 0x0001e80000100800 */
[----:B0-----:R-:W4:Y:S04]  /*14470*/  LDL.LU.64 R22, [R1+0x2370] ;  /* 0x0023700001167983 */ /* 0x001f280000300a00 */
[----:B------:R-:W4:Y:S04]  /*14480*/  LDL.LU.64 R20, [R1+0x2368] ;  /* 0x0023680001147983 */ /* 0x000f280000300a00 */
[----:B------:R-:W-:Y:S01]  /*14490*/  STL [R1+0x22b0], R28 ;  /* 0x0022b01c01007387 */ /* 0x000fe20000100800 */
[----:B--2---:R-:W-:Y:S03]  /*144a0*/  HMMA.16816.F32.BF16 R12, R12, R24, R16 ;  /* 0x000000180c0c723c */ /* 0x004fe60000041810 */
[----:B------:R-:W0:-:S15]  /*144b0*/  LDSM.16.MT88.4 R16, [R29+UR6+0x22800] ;  /* 0x022800061d10783b */ /* 0x000e1e0008004200 */
[----:B------:R-:W-:-:S05]  /*144c0*/  NOP ;  /* 0x0000000000007918 */ /* 0x000fca0000000000 */
[----:B------:R1:W-:Y:S04]  /*144d0*/  STL.64 [R1+0x2348], R14 ;  /* 0x0023480e01007387 */ /* 0x0003e80000100a00 */
[----:B------:R-:W-:Y:S04]  /*144e0*/  STL.64 [R1+0x2340], R12 ;  /* 0x0023400c01007387 */ /* 0x000fe80000100a00 */
[----:B-1----:R-:W4:Y:S04]  /*144f0*/  LDL.LU R14, [R1+0x68] ;  /* 0x00006800010e7983 */ /* 0x002f280000300800 */
[----:B------:R-:W4:Y:S04]  /*14500*/  LDL.LU R15, [R1+0x6c] ;  /* 0x00006c00010f7983 */ /* 0x000f280000300800 */
[----:B0-----:R-:W-:Y:S04]  /*14510*/  STL.64 [R1+0x2318], R18 ;  /* 0x0023181201007387 */ /* 0x001fe80000100a00 */
[----:B------:R0:W-:Y:S04]  /*14520*/  STL.64 [R1+0x2310], R16 ;  /* 0x0023101001007387 */ /* 0x0001e80000100a00 */
[----:B0-----:R-:W2:Y:S04]  /*14530*/  LDL.LU.64 R16, [R1+0x30] ;  /* 0x0000300001107983 */ /* 0x001ea80000300a00 */
[----:B--2---:R0:W-:Y:S04]  /*14540*/  STL.64 [R1+0x2320], R16 ;  /* 0x0023201001007387 */ /* 0x0041e80000100a00 */
[----:B0-----:R-:W4:Y:S04]  /*14550*/  LDL.LU R16, [R1+0x10] ;  /* 0x0000100001107983 */ /* 0x001f280000300800 */
[----:B------:R-:W4:Y:S04]  /*14560*/  LDL.LU R17, [R1+0x14] ;  /* 0x0000140001117983 */ /* 0x000f280000300800 */
[----:B------:R-:W4:Y:S04]  /*14570*/  LDL.LU R18, [R1+0x18] ;  /* 0x0000180001127983 */ /* 0x000f280000300800 */
[----:B------:R-:W4:Y:S02]  /*14580*/  LDL.LU R19, [R1+0x1c] ;  /* 0x00001c0001137983 */ /* 0x000f240000300800 */
[----:B----4-:R-:W-:-:S15]  /*14590*/  HMMA.16816.F32.BF16 R16, R20, R14, R16 ;  /* 0x0000000e1410723c */ /* 0x010fde0000041810 */
[----:B------:R-:W-:-:S08]  /*145a0*/  NOP ;  /* 0x0000000000007918 */ /* 0x000fd00000000000 */
[----:B------:R-:W-:Y:S04]  /*145b0*/  STL.64 [R1+0x2358], R18 ;  /* 0x0023581201007387 */ /* 0x000fe80000100a00 */
[----:B------:R0:W-:Y:S02]  /*145c0*/  STL.64 [R1+0x2350], R16 ;  /* 0x0023501001007387 */ /* 0x0001e40000100a00 */
[----:B0-----:R-:W-:Y:S01]  /*145d0*/  MOV R16, R10 ;  /* 0x0000000a00107202 */ /* 0x001fe20000000f00 */
[----:B------:R-:W-:Y:S01]  /*145e0*/  IMAD.MOV.U32 R17, RZ, RZ, R11 ;  /* 0x000000ffff117224 */ /* 0x000fe200078e000b */
[----:B------:R-:W2:Y:S04]  /*145f0*/  LDL.LU R10, [R1+0x2364] ;  /* 0x00236400010a7983 */ /* 0x000ea80000300800 */
[----:B------:R-:W2:Y:S04]  /*14600*/  LDL.LU R11, [R1+0x2360] ;  /* 0x00236000010b7983 */ /* 0x000ea80000300800 */
[----:B------:R-:W2:Y:S04]  /*14610*/  LDL.LU R18, [R1+0x28] ;  /* 0x0000280001127983 */ /* 0x000ea80000300800 */
[----:B------:R-:W2:Y:S01]  /*14620*/  LDL.LU R19, [R1+0x2c] ;  /* 0x00002c0001137983 */ /* 0x000ea20000300800 */
[----:B---3--:R-:W-:Y:S03]  /*14630*/  HMMA.16816.F32.BF16 R20, R20, R26, R4 ;  /* 0x0000001a1414723c */ /* 0x008fe60000041804 */
[----:B------:R-:W0:Y:S04]  /*14640*/  LDSM.16.MT88.4 R4, [R3+UR6+0x22c00] ;  /* 0x022c00060304783b */ /* 0x000e280008004200 */
[----:B0-----:R-:W-:Y:S04]  /*14650*/  STL.64 [R1+0x22f8], R6 ;  /* 0x0022f80601007387 */ /* 0x001fe80000100a00 */
[----:B------:R0:W-:Y:S04]  /*14660*/  STL.64 [R1+0x22f0], R4 ;  /* 0x0022f00401007387 */ /* 0x0001e80000100a00 */
[----:B0-----:R-:W3:Y:S01]  /*14670*/  LDL.LU R4, [R1+0x40] ;  /* 0x0000400001047983 */ /* 0x001ee20000300800 */
[----:B------:R-:W-:Y:S01]  /*14680*/  MOV R5, R2 ;  /* 0x0000000200057202 */ /* 0x000fe20000000f00 */
[----:B--2---:R-:W-:Y:S02]  /*14690*/  HMMA.16816.F32.BF16 R12, R8, R14, R16 ;  /* 0x0000000e080c723c */ /* 0x004fe40000041810 */
[----:B------:R-:W3:Y:S04]  /*146a0*/  LDL.LU.64 R18, [R1+0x2358] ;  /* 0x0023580001127983 */ /* 0x000ee80000300a00 */
[----:B------:R-:W3:-:S15]  /*146b0*/  LDL.LU.64 R16, [R1+0x2350] ;  /* 0x0023500001107983 */ /* 0x000ede0000300a00 */
[----:B------:R-:W-:-:S03]  /*146c0*/  NOP ;  /* 0x0000000000007918 */ /* 0x000fc60000000000 */
[----:B------:R-:W-:Y:S01]  /*146d0*/  MOV R7, R14 ;  /* 0x0000000e00077202 */ /* 0x000fe20000000f00 */
[----:B------:R-:W-:Y:S01]  /*146e0*/  IMAD.MOV.U32 R28, RZ, RZ, R13 ;  /* 0x000000ffff1c7224 */ /* 0x000fe200078e000d */
[----:B------:R-:W-:Y:S02]  /*146f0*/  MOV R6, R15 ;  /* 0x0000000f00067202 */ /* 0x000fe40000000f00 */
[----:B------:R-:W-:Y:S01]  /*14700*/  MOV R2, R12 ;  /* 0x0000000c00027202 */ /* 0x000fe20000000f00 */
[----:B------:R-:W2:Y:S04]  /*14710*/  LDL.LU.64 R14, [R1+0x2348] ;  /* 0x00234800010e7983 */ /* 0x000ea80000300a00 */
[----:B------:R-:W2:Y:S02]  /*14720*/  LDL.LU.64 R12, [R1+0x2340] ;  /* 0x00234000010c7983 */ /* 0x000ea40000300a00 */
[----:B--2---:R-:W-:Y:S02]  /*14730*/  HMMA.16816.F32.BF16 R8, R8, R26, R12 ;  /* 0x0000001a0808723c */ /* 0x004fe4000004180c */
[----:B------:R-:W3:Y:S04]  /*14740*/  LDL.LU.64 R26, [R1+0x2338] ;  /* 0x00233800011a7983 */ /* 0x000ee80000300a00 */
[----:B------:R-:W3:Y:S04]  /*14750*/  LDL.LU.64 R24, [R1+0x2330] ;  /* 0x0023300001187983 */ /* 0x000ee80000300a00 */
[----:B------:R-:W0:-:S13]  /*14760*/  LDSM.16.MT88.4 R12, [R29+UR6+0x22c00] ;  /* 0x022c00061d0c783b */ /* 0x000e1a0008004200 */
[----:B------:R-:W-:Y:S04]  /*14770*/  STL.64 [R1+0x2308], R10 ;  /* 0x0023080a01007387 */ /* 0x000fe80000100a00 */
[----:B------:R1:W-:Y:S02]  /*14780*/  STL.64 [R1+0x2300], R8 ;  /* 0x0023000801007387 */ /* 0x0003e40000100a00 */
[----:B-1----:R-:W-:Y:S02]  /*14790*/  IMAD.MOV.U32 R8, RZ, RZ, R2 ;  /* 0x000000ffff087224 */ /* 0x002fe400078e0002 */
[----:B------:R-:W2:Y:S04]  /*147a0*/  LDL.LU R2, [R1+0x2328] ;  /* 0x0023280001027983 */ /* 0x000ea80000300800 */
[----:B0-----:R-:W-:Y:S04]  /*147b0*/  STL [R1+0x22ec], R14 ;  /* 0x0022ec0e01007387 */ /* 0x001fe80000100800 */
[----:B------:R-:W-:Y:S01]  /*147c0*/  STL [R1+0x22e8], R15 ;  /* 0x0022e80f01007387 */ /* 0x000fe20000100800 */
[----:B---3--:R-:W-:-:S15]  /*147d0*/  HMMA.16816.F32.BF16 R16, R24, R4, R16 ;  /* 0x000000041810723c */ /* 0x008fde0000041810 */
[----:B------:R-:W-:-:S08]  /*147e0*/  NOP ;  /* 0x0000000000007918 */ /* 0x000fd00000000000 */
[----:B------:R0:W-:Y:S04]  /*147f0*/  STL.64 [R1], R16 ;  /* 0x0000001001007387 */ /* 0x0001e80000100a00 */
[----:B------:R-:W-:Y:S04]  /*14800*/  STL.64 [R1+0x8], R18 ;  /* 0x0000081201007387 */ /* 0x000fe80000100a00 */
[----:B0-----:R-:W3:Y:S01]  /*14810*/  LDL.LU.64 R16, [R1+0x2320] ;  /* 0x0023200001107983 */ /* 0x001ee20000300a00 */
[----:B------:R-:W-:Y:S01]  /*14820*/  MOV R10, R7 ;  /* 0x00000007000a7202 */ /* 0x000fe20000000f00 */
[----:B------:R-:W-:Y:S01]  /*14830*/  IMAD.MOV.U32 R11, RZ, RZ, R6 ;  /* 0x000000ffff0b7224 */ /* 0x000fe200078e0006 */
[----:B------:R-:W-:Y:S01]  /*14840*/  MOV R9, R28 ;  /* 0x0000001c00097202 */ /* 0x000fe20000000f00 */
[----:B---3--:R-:W-:Y:S01]  /*14850*/  HMMA.16816.F32.BF16 R24, R24, R16, R20 ;  /* 0x000000101818723c */ /* 0x008fe20000041814 */
[----:B------:R-:W0:Y:S05]  /*14860*/  LDSM.16.MT88.4 R20, [R3+UR6+0x23000] ;  /* 0x023000060314783b */ /* 0x000e2a0008004200 */
[----:B------:R-:W-:-:S02]  /*14870*/  MOV R7, R16 ;  /* 0x0000001000077202 */ /* 0x000fc40000000f00 */
[----:B------:R-:W-:Y:S02]  /*14880*/  MOV R6, R17 ;  /* 0x0000001100067202 */ /* 0x000fe40000000f00 */
[----:B--2---:R-:W1:Y:S04]  /*14890*/  LDSM.16.M88.4 R16, [R2+UR6+0x180] ;  /* 0x000180060210783b */ /* 0x004e680008000200 */
[----:B0-----:R0:W-:Y:S04]  /*148a0*/  STL.64 [R1+0x22c0], R22 ;  /* 0x0022c01601007387 */ /* 0x0011e80000100a00 */
[----:B------:R-:W-:Y:S01]  /*148b0*/  STL.64 [R1+0x22b8], R20 ;  /* 0x0022b81401007387 */ /* 0x000fe20000100a00 */
[----:B-1----:R-:W-:-:S03]  /*148c0*/  IMAD.MOV.U32 R28, RZ, RZ, R17 ;  /* 0x000000ffff1c7224 */ /* 0x002fc600078e0011 */
[----:B0-----:R-:W2:Y:S04]  /*148d0*/  LDL.LU R22, [R1+0x38] ;  /* 0x0000380001167983 */ /* 0x001ea80000300800 */
[----:B------:R-:W-:Y:S04]  /*148e0*/  STL [R1+0x60], R16 ;  /* 0x0000601001007387 */ /* 0x000fe80000100800 */
[----:B------:R0:W-:Y:S04]  /*148f0*/  STL.64 [R1+0x68], R18 ;  /* 0x0000681201007387 */ /* 0x0001e80000100a00 */
[----:B0-----:R-:W3:Y:S04]  /*14900*/  LDL.LU.64 R18, [R1+0x2318] ;  /* 0x0023180001127983 */ /* 0x001ee80000300a00 */
[----:B------:R-:W3:Y:S01]  /*14910*/  LDL.LU.64 R16, [R1+0x2310] ;  /* 0x0023100001107983 */ /* 0x000ee20000300a00 */
[----:B------:R-:W-:Y:S01]  /*14920*/  IMAD.MOV.U32 R20, RZ, RZ, R7 ;  /* 0x000000ffff147224 */ /* 0x000fe200078e0007 */
[----:B------:R-:W-:-:S02]  /*14930*/  MOV R21, R6 ;  /* 0x0000000600157202 */ /* 0x000fc40000000f00 */
[----:B---3--:R-:W-:Y:S01]  /*14940*/  HMMA.16816.F32.BF16 R4, R16, R4, R8 ;  /* 0x000000041004723c */ /* 0x008fe20000041808 */
[----:B------:R-:W3:Y:S04]  /*14950*/  LDL.LU.64 R10, [R1+0x2308] ;  /* 0x00230800010a7983 */ /* 0x000ee80000300a00 */
[----:B------:R-:W3:-:S15]  /*14960*/  LDL.LU.64 R8, [R1+0x2300] ;  /* 0x0023000001087983 */ /* 0x000ede0000300a00 */
[----:B------:R-:W-:-:S03]  /*14970*/  NOP ;  /* 0x0000000000007918 */ /* 0x000fc60000000000 */
[----:B------:R-:W-:Y:S01]  /*14980*/  STL.64 [R1+0x18], R6 ;  /* 0x0000180601007387 */ /* 0x000fe20000100a00 */
[----:B------:R-:W-:Y:S02]  /*14990*/  MOV R14, R4 ;  /* 0x00000004000e7202 */ /* 0x000fe40000000f00 */
[----:B------:R-:W-:Y:S02]  /*149a0*/  MOV R15, R5 ;  /* 0x00000005000f7202 */ /* 0x000fe40000000f00 */
[----:B------:R-:W0:Y:S01]  /*149b0*/  LDSM.16.M88.4 R4, [R2+UR6+0x10180] ;  /* 0x010180060204783b */ /* 0x000e220008000200 */
[----:B------:R-:W-:-:S03]  /*149c0*/  MOV R23, R0 ;  /* 0x0000000000177202 */ /* 0x000fc60000000f00 */
[----:B0-----:R-:W-:Y:S01]  /*149d0*/  STL.64 [R1+0x50], R4 ;  /* 0x0000500401007387 */ /* 0x001fe20000100a00 */
[----:B------:R-:W-:-:S03]  /*149e0*/  IMAD.MOV.U32 R0, RZ, RZ, R7 ;  /* 0x000000ffff007224 */ /* 0x000fc600078e0007 */
[----:B------:R0:W-:Y:S04]  /*149f0*/  STL [R1+0x58], R6 ;  /* 0x0000580601007387 */ /* 0x0001e80000100800 */
[----:B0-----:R-:W4:Y:S04]  /*14a00*/  LDL.LU.64 R6, [R1+0x22f8] ;  /* 0x0022f80001067983 */ /* 0x001f280000300a00 */
[----:B------:R-:W4:Y:S04]  /*14a10*/  LDL.LU.64 R4, [R1+0x22f0] ;  /* 0x0022f00001047983 */ /* 0x000f280000300a00 */
[----:B------:R-:W-:Y:S01]  /*14a20*/  STL [R1+0x2230], R2 ;  /* 0x0022300201007387 */ /* 0x000fe20000100800 */
[----:B---3--:R-:W-:Y:S03]  /*14a30*/  HMMA.16816.F32.BF16 R16, R16, R20, R8 ;  /* 0x000000141010723c */ /* 0x008fe60000041808 */
        /* <DEDUP_REMOVED lines=8> */
[----:B0-----:R-:W4:Y:S04]  /*14ac0*/  LDL.LU R8, [R1] ;  /* 0x0000000001087983 */ /* 0x001f280000300800 */
[----:B------:R-:W4:Y:S04]  /*14ad0*/  LDL.LU R9, [R1+0x4] ;  /* 0x0000040001097983 */ /* 0x000f280000300800 */
[----:B------:R-:W4:Y:S04]  /*14ae0*/  LDL.LU R10, [R1+0x8] ;  /* 0x00000800010a7983 */ /* 0x000f280000300800 */
[----:B------:R-:W4:Y:S02]  /*14af0*/  LDL.LU R11, [R1+0xc] ;  /* 0x00000c00010b7983 */ /* 0x000f240000300800 */
[----:B----4-:R-:W-:-:S15]  /*14b00*/  HMMA.16816.F32.BF16 R8, R4, R18, R8 ;  /* 0x000000120408723c */ /* 0x010fde0000041808 */
[----:B------:R-:W-:-:S08]  /*14b10*/  NOP ;  /* 0x0000000000007918 */ /* 0x000fd00000000000 */
[----:B------:R-:W-:Y:S04]  /*14b20*/  STL.64 [R1+0x22e0], R10 ;  /* 0x0022e00a01007387 */ /* 0x000fe80000100a00 */
[----:B------:R0:W-:Y:S02]  /*14b30*/  STL.64 [R1+0x22d8], R8 ;  /* 0x0022d80801007387 */ /* 0x0001e40000100a00 */
[----:B0-----:R-:W-:Y:S02]  /*14b40*/  MOV R8, R14 ;  /* 0x0000000e00087202 */ /* 0x001fe40000000f00 */
[----:B------:R-:W3:Y:S01]  /*14b50*/  LDL.LU R14, [R1+0x22ec] ;  /* 0x0022ec00010e7983 */ /* 0x000ee20000300800 */
[----:B------:R-:W-:-:S03]  /*14b60*/  MOV R9, R15 ;  /* 0x0000000f00097202 */ /* 0x000fc60000000f00 */
[----:B------:R-:W3:Y:S04]  /*14b70*/  LDL.LU R15, [R1+0x22e8] ;  /* 0x0022e800010f7983 */ /* 0x000ee80000300800 */
[----:B------:R-:W3:Y:S04]  /*14b80*/  LDL.LU R10, [R1+0x18] ;  /* 0x00001800010a7983 */ /* 0x000ee80000300800 */
[----:B------:R-:W3:Y:S01]  /*14b90*/  LDL.LU R11, [R1+0x1c] ;  /* 0x00001c00010b7983 */ /* 0x000ee20000300800 */
[----:B--2---:R-:W-:Y:S03]  /*14ba0*/  HMMA.16816.F32.BF16 R4, R4, R22, R24 ;  /* 0x000000160404723c */ /* 0x004fe60000041818 */
[----:B------:R-:W0:Y:S04]  /*14bb0*/  LDSM.16.MT88.4 R24, [R3+UR6+0x23400] ;  /* 0x023400060318783b */ /* 0x000e280008004200 */
[----:B0-----:R-:W-:Y:S04]  /*14bc0*/  STL.64 [R1+0x2278], R26 ;  /* 0x0022781a01007387 */ /* 0x001fe80000100a00 */
[----:B------:R0:W-:Y:S04]  /*14bd0*/  STL.64 [R1+0x2270], R24 ;  /* 0x0022701801007387 */ /* 0x0001e80000100a00 */
[----:B0-----:R-:W2:Y:S01]  /*14be0*/  LDL.LU R24, [R1+0x60] ;  /* 0x0000600001187983 */ /* 0x001ea20000300800 */
[----:B------:R-:W-:Y:S01]  /*14bf0*/  IMAD.MOV.U32 R25, RZ, RZ, R28 ;  /* 0x000000ffff197224 */ /* 0x000fe200078e001c */
[----:B---3--:R-:W-:Y:S02]  /*14c00*/  HMMA.16816.F32.BF16 R16, R12, R18, R8 ;  /* 0x000000120c10723c */ /* 0x008fe40000041808 */
[----:B------:R-:W2:Y:S04]  /*14c10*/  LDL.LU.64 R10, [R1+0x22e0] ;  /* 0x0022e000010a7983 */ /* 0x000ea80000300a00 */
[----:B------:R-:W2:-:S15]  /*14c20*/  LDL.LU.64 R8, [R1+0x22d8] ;  /* 0x0022d80001087983 */ /* 0x000e9e0000300a00 */
[----:B------:R-:W-:-:S03]  /*14c30*/  NOP ;  /* 0x0000000000007918 */ /* 0x000fc60000000000 */
[----:B------:R-:W-:Y:S01]  /*14c40*/  IMAD.MOV.U32 R26, RZ, RZ, R18 ;  /* 0x000000ffff1a7224 */ /* 0x000fe200078e0012 */
[----:B------:R-:W-:Y:S02]  /*14c50*/  MOV R2, R19 ;  /* 0x0000001300027202 */ /* 0x000fe40000000f00 */
[----:B------:R-:W-:Y:S01]  /*14c60*/  MOV R28, R16 ;  /* 0x00000010001c7202 */ /* 0x000fe20000000f00 */
[----:B------:R-:W3:Y:S01]  /*14c70*/  LDL.LU.64 R18, [R1+0x22d0] ;  /* 0x0022d00001127983 */ /* 0x000ee20000300a00 */
[----:B------:R-:W-:-:S03]  /*14c80*/  MOV R27, R17 ;  /* 0x00000011001b7202 */ /* 0x000fc60000000f00 */
[----:B------:R-:W3:Y:S02]  /*14c90*/  LDL.LU.64 R16, [R1+0x22c8] ;  /* 0x0022c80001107983 */ /* 0x000ee40000300a00 */
[----:B---3--:R-:W-:Y:S02]  /*14ca0*/  HMMA.16816.F32.BF16 R12, R12, R22, R16 ;  /* 0x000000160c0c723c */ /* 0x008fe40000041810 */
[----:B------:R-:W2:Y:S04]  /*14cb0*/  LDL.LU.64 R22, [R1+0x22c0] ;  /* 0x0022c00001167983 */ /* 0x000ea80000300a00 */
[----:B------:R-:W2:Y:S04]  /*14cc0*/  LDL.LU.64 R20, [R1+0x22b8] ;  /* 0x0022b80001147983 */ /* 0x000ea80000300a00 */
[----:B------:R-:W0:-:S13]  /*14cd0*/  LDSM.16.MT88.4 R16, [R29+UR6+0x23400] ;  /* 0x023400061d10783b */ /* 0x000e1a0008004200 */
[----:B------:R1:W-:Y:S04]  /*14ce0*/  STL.64 [R1+0x2288], R14 ;  /* 0x0022880e01007387 */ /* 0x0003e80000100a00 */
[----:B------:R3:W-:Y:S01]  /*14cf0*/  STL.64 [R1+0x2280], R12 ;  /* 0x0022800c01007387 */ /* 0x0007e20000100a00 */
[----:B-1----:R-:W-:Y:S02]  /*14d00*/  MOV R14, R26 ;  /* 0x0000001a000e7202 */ /* 0x002fe40000000f00 */
[----:B------:R-:W-:Y:S02]  /*14d10*/  MOV R15, R2 ;  /* 0x00000002000f7202 */ /* 0x000fe40000000f00 */
[----:B---3--:R-:W-:Y:S01]  /*14d20*/  MOV R12, R28 ;  /* 0x0000001c000c7202 */ /* 0x008fe20000000f00 */
[----:B------:R-:W-:Y:S01]  /*14d30*/  IMAD.MOV.U32 R13, RZ, RZ, R27 ;  /* 0x000000ffff0d7224 */ /* 0x000fe200078e001b */
[----:B------:R-:W3:Y:S04]  /*14d40*/  LDL.LU R28, [R1+0x22b0] ;  /* 0x0022b000011c7983 */ /* 0x000ee80000300800 */
[----:B------:R-:W-:Y:S04]  /*14d50*/  STL.64 [R1+0x22a8], R14 ;  /* 0x0022a80e01007387 */ /* 0x000fe80000100a00 */
[----:B------:R1:W-:Y:S04]  /*14d60*/  STL.64 [R1+0x22a0], R12 ;  /* 0x0022a00c01007387 */ /* 0x0003e80000100a00 */
[----:B-1----:R-:W4:Y:S04]  /*14d70*/  LDL.LU.64 R12, [R1+0x50] ;  /* 0x00005000010c7983 */ /* 0x002f280000300a00 */
[----:B0-----:R-:W-:Y:S04]  /*14d80*/  STL [R1+0x226c], R18 ;  /* 0x00226c1201007387 */ /* 0x001fe80000100800 */
[----:B------:R-:W-:Y:S01]  /*14d90*/  STL [R1+0x2268], R19 ;  /* 0x0022681301007387 */ /* 0x000fe20000100800 */
[C---:B--2---:R-:W-:Y:S06]  /*14da0*/  HMMA.16816.F32.BF16 R8, R20.reuse, R24, R8 ;  /* 0x000000181408723c */ /* 0x044fec0000041808 */
[----:B----4-:R-:W-:Y:S01]  /*14db0*/  HMMA.16816.F32.BF16 R20, R20, R12, R4 ;  /* 0x0000000c1414723c */ /* 0x010fe20000041804 */
[----:B------:R-:W0:Y:S05]  /*14dc0*/  LDSM.16.MT88.4 R4, [R3+UR6+0x23800] ;  /* 0x023800060304783b */ /* 0x000e2a0008004200 */
[----:B------:R-:W-:-:S11]  /*14dd0*/  MOV R2, R13 ;  /* 0x0000000d00027202 */ /* 0x000fd60000000f00 */
[----:B------:R1:W-:Y:S04]  /*14de0*/  STL.64 [R1], R8 ;  /* 0x0000000801007387 */ /* 0x0003e80000100a00 */
[----:B------:R-:W-:Y:S04]  /*14df0*/  STL.64 [R1+0x8], R10 ;  /* 0x0000080a01007387 */ /* 0x000fe80000100a00 */
[----:B------:R-:W2:Y:S01]  /*14e00*/  LDL.LU.64 R14, [R1+0x22a8] ;  /* 0x0022a800010e7983 */ /* 0x000ea20000300a00 */
[----:B-1----:R-:W-:-:S03]  /*14e10*/  IMAD.MOV.U32 R8, RZ, RZ, R12 ;  /* 0x000000ffff087224 */ /* 0x002fc600078e000c */
[----:B------:R-:W2:Y:S04]  /*14e20*/  LDL.LU.64 R12, [R1+0x22a0] ;  /* 0x0022a000010c7983 */ /* 0x000ea80000300a00 */
[----:B0-----:R0:W-:Y:S04]  /*14e30*/  STL.64 [R1+0x2240], R6 ;  /* 0x0022400601007387 */ /* 0x0011e80000100a00 */
[----:B------:R1:W-:Y:S04]  /*14e40*/  STL.64 [R1+0x2238], R4 ;  /* 0x0022380401007387 */ /* 0x0003e80000100a00 */
[----:B0-----:R-:W4:Y:S01]  /*14e50*/  LDL.LU R6, [R1+0x58] ;  /* 0x0000580001067983 */ /* 0x001f220000300800 */
[----:B-1----:R-:W-:-:S03]  /*14e60*/  MOV R4, R8 ;  /* 0x0000000800047202 */ /* 0x002fc60000000f00 */
[----:B---3--:R-:W0:Y:S01]  /*14e70*/  LDSM.16.M88.4 R8, [R28+UR6+0x180] ;  /* 0x000180061c08783b */ /* 0x008e220008000200 */
[----:B------:R-:W-:-:S03]  /*14e80*/  IMAD.MOV.U32 R5, RZ, RZ, R2 ;  /* 0x000000ffff057224 */ /* 0x000fc600078e0002 */
[----:B0-----:R-:W-:Y:S01]  /*14e90*/  STL [R1+0x30], R8 ;  /* 0x0000300801007387 */ /* 0x001fe20000100800 */
[----:B------:R-:W-:-:S03]  /*14ea0*/  MOV R2, R9 ;  /* 0x0000000900027202 */ /* 0x000fc60000000f00 */
[----:B------:R0:W-:Y:S04]  /*14eb0*/  STL.64 [R1+0x38], R10 ;  /* 0x0000380a01007387 */ /* 0x0001e80000100a00 */
[----:B0-----:R-:W2:Y:S04]  /*14ec0*/  LDL.LU.64 R10, [R1+0x2298] ;  /* 0x00229800010a7983 */ /* 0x001ea80000300a00 */
[----:B------:R-:W2:Y:S02]  /*14ed0*/  LDL.LU.64 R8, [R1+0x2290] ;  /* 0x0022900001087983 */ /* 0x000ea40000300a00 */
[----:B--2---:R-:W-:Y:S02]  /*14ee0*/  HMMA.16816.F32.BF16 R24, R8, R24, R12 ;  /* 0x000000180818723c */ /* 0x004fe4000004180c */
[----:B------:R-:W2:Y:S04]  /*14ef0*/  LDL.LU.64 R14, [R1+0x2288] ;  /* 0x00228800010e7983 */ /* 0x000ea80000300a00 */
[----:B------:R-:W2:-:S15]  /*14f00*/  LDL.LU.64 R12, [R1+0x2280] ;  /* 0x00228000010c7983 */ /* 0x000e9e0000300a00 */
[----:B------:R-:W-:-:S02]  /*14f10*/  NOP ;  /* 0x0000000000007918 */ /* 0x000fc40000000000 */
[----:B------:R-:W-:Y:S01]  /*14f20*/  STL.64 [R1+0x18], R26 ;  /* 0x0000181a01007387 */ /* 0x000fe20000100a00 */
[----:B------:R-:W-:Y:S01]  /*14f30*/  IMAD.MOV.U32 R18, RZ, RZ, R24 ;  /* 0x000000ffff127224 */ /* 0x000fe200078e0018 */
[----:B------:R-:W-:Y:S02]  /*14f40*/  MOV R19, R25 ;  /* 0x0000001900137202 */ /* 0x000fe40000000f00 */
[----:B------:R-:W0:Y:S01]  /*14f50*/  LDSM.16.M88.4 R24, [R28+UR6+0x10180] ;  /* 0x010180061c18783b */ /* 0x000e220008000200 */
[----:B------:R-:W-:-:S03]  /*14f60*/  MOV R7, R0 ;  /* 0x0000000000077202 */ /* 0x000fc60000000f00 */
[----:B0-----:R-:W-:Y:S01]  /*14f70*/  STL.64 [R1+0x20], R24 ;  /* 0x0000201801007387 */ /* 0x001fe20000100a00 */
[----:B------:R-:W-:-:S03]  /*14f80*/  MOV R0, R27 ;  /* 0x0000001b00007202 */ /* 0x000fc60000000f00 */
[----:B------:R0:W-:Y:S04]  /*14f90*/  STL [R1+0x28], R26 ;  /* 0x0000281a01007387 */ /* 0x0001e80000100800 */
[----:B0-----:R-:W3:Y:S04]  /*14fa0*/  LDL.LU.64 R26, [R1+0x2278] ;  /* 0x00227800011a7983 */ /* 0x001ee80000300a00 */
[----:B------:R-:W3:Y:S04]  /*14fb0*/  LDL.LU.64 R24, [R1+0x2270] ;  /* 0x0022700001187983 */ /* 0x000ee80000300a00 */
[----:B------:R-:W-:Y:S01]  /*14fc0*/  STL [R1+0x21b8], R28 ;  /* 0x0021b81c01007387 */ /* 0x000fe20000100800 */
[----:B--2---:R-:W-:Y:S03]  /*14fd0*/  HMMA.16816.F32.BF16 R8, R8, R4, R12 ;  /* 0x000000040808723c */ /* 0x004fe6000004180c */
[----:B------:R-:W0:-:S15]  /*14fe0*/  LDSM.16.MT88.4 R12, [R29+UR6+0x23800] ;  /* 0x023800061d0c783b */ /* 0x000e1e0008004200 */
[----:B------:R-:W-:-:S05]  /*14ff0*/  NOP ;  /* 0x0000000000007918 */ /* 0x000fca0000000000 */
[----:B------:R1:W-:Y:S04]  /*15000*/  STL.64 [R1+0x2250], R10 ;  /* 0x0022500a01007387 */ /* 0x0003e80000100a00 */
[----:B------:R-:W-:Y:S04]  /*15010*/  STL.64 [R1+0x2248], R8 ;  /* 0x0022480801007387 */ /* 0x000fe80000100a00 */
[----:B-1----:R-:W3:Y:S04]  /*15020*/  LDL.LU R10, [R1+0x68] ;  /* 0x00006800010a7983 */ /* 0x002ee80000300800 */
[----:B------:R-:W3:Y:S04]  /*15030*/  LDL.LU R11, [R1+0x6c] ;  /* 0x00006c00010b7983 */ /* 0x000ee80000300800 */
[----:B0-----:R-:W-:Y:S04]  /*15040*/  STL.64 [R1+0x2220], R14 ;  /* 0x0022200e01007387 */ /* 0x001fe80000100a00 */
[----:B------:R0:W-:Y:S04]  /*15050*/  STL.64 [R1+0x2218], R12 ;  /* 0x0022180c01007387 */ /* 0x0001e80000100a00 */
[----:B0-----:R-:W2:Y:S04]  /*15060*/  LDL.LU.64 R12, [R1+0x20] ;  /* 0x00002000010c7983 */ /* 0x001ea80000300a00 */
[----:B--2---:R0:W-:Y:S04]  /*15070*/  STL.64 [R1+0x2228], R12 ;  /* 0x0022280c01007387 */ /* 0x0041e80000100a00 */
[----:B0-----:R-:W3:Y:S04]  /*15080*/  LDL.LU R12, [R1] ;  /* 0x00000000010c7983 */ /* 0x001ee80000300800 */
[----:B------:R-:W3:Y:S04]  /*15090*/  LDL.LU R13, [R1+0x4] ;  /* 0x00000400010d7983 */ /* 0x000ee80000300800 */
[----:B------:R-:W3:Y:S04]  /*150a0*/  LDL.LU R14, [R1+0x8] ;  /* 0x00000800010e7983 */ /* 0x000ee80000300800 */
[----:B------:R-:W3:Y:S02]  /*150b0*/  LDL.LU R15, [R1+0xc] ;  /* 0x00000c00010f7983 */ /* 0x000ee40000300800 */
[----:B---3--:R-:W-:-:S15]  /*150c0*/  HMMA.16816.F32.BF16 R12, R24, R10, R12 ;  /* 0x0000000a180c723c */ /* 0x008fde000004180c */
[----:B------:R-:W-:-:S08]  /*150d0*/  NOP ;  /* 0x0000000000007918 */ /* 0x000fd00000000000 */
[----:B------:R-:W-:Y:S04]  /*150e0*/  STL.64 [R1+0x2260], R14 ;  /* 0x0022600e01007387 */ /* 0x000fe80000100a00 */
[----:B------:R0:W-:Y:S02]  /*150f0*/  STL.64 [R1+0x2258], R12 ;  /* 0x0022580c01007387 */ /* 0x0001e40000100a00 */
[----:B0-----:R-:W-:Y:S01]  /*15100*/  IMAD.MOV.U32 R12, RZ, RZ, R18 ;  /* 0x000000ffff0c7224 */ /* 0x001fe200078e0012 */
[----:B------:R-:W-:Y:S01]  /*15110*/  MOV R13, R19 ;  /* 0x00000013000d7202 */ /* 0x000fe20000000f00 */
[----:B------:R-:W2:Y:S04]  /*15120*/  LDL.LU R18, [R1+0x226c] ;  /* 0x00226c0001127983 */ /* 0x000ea80000300800 */
[----:B------:R-:W2:Y:S04]  /*15130*/  LDL.LU R19, [R1+0x2268] ;  /* 0x0022680001137983 */ /* 0x000ea80000300800 */
[----:B------:R-:W2:Y:S04]  /*15140*/  LDL.LU R14, [R1+0x18] ;  /* 0x00001800010e7983 */ /* 0x000ea80000300800 */
[----:B------:R-:W2:Y:S01]  /*15150*/  LDL.LU R15, [R1+0x1c] ;  /* 0x00001c00010f7983 */ /* 0x000ea20000300800 */
[----:B----4-:R-:W-:Y:S03]  /*15160*/  HMMA.16816.F32.BF16 R24, R24, R6, R20 ;  /* 0x000000061818723c */ /* 0x010fe60000041814 */
        /* <DEDUP_REMOVED lines=11> */
[----:B------:R-:W-:Y:S01]  /*15220*/  MOV R28, R9 ;  /* 0x00000009001c7202 */ /* 0x000fe20000000f00 */
[----:B------:R-:W-:Y:S01]  /*15230*/  IMAD.MOV.U32 R2, RZ, RZ, R8 ;  /* 0x000000ffff027224 */ /* 0x000fe200078e0008 */
        /* <DEDUP_REMOVED lines=8> */
[----:B-1----:R-:W-:Y:S02]  /*152c0*/  MOV R16, R2 ;  /* 0x0000000200107202 */ /* 0x002fe40000000f00 */
        /* <DEDUP_REMOVED lines=15> */
[----:B------:R-:W-:Y:S01]  /*153c0*/  STL.64 [R1+0x21c0], R24 ;  /* 0x0021c01801007387 */ /* 0x000fe20000100a00 */
[----:B-1----:R-:W-:-:S03]  /*153d0*/  MOV R28, R13 ;  /* 0x0000000d001c7202 */ /* 0x002fc60000000f00 */
[----:B0-----:R-:W2:Y:S04]  /*153e0*/  LDL.LU R26, [R1+0x28] ;  /* 0x00002800011a7983 */ /* 0x001ea80000300800 */
[----:B------:R-:W-:Y:S04]  /*153f0*/  STL [R1+0x50], R12 ;  /* 0x0000500c01007387 */ /* 0x000fe80000100800 */
[----:B------:R0:W-:Y:S04]  /*15400*/  STL.64 [R1+0x58], R14 ;  /* 0x0000580e01007387 */ /* 0x0001e80000100a00 */
[----:B0-----:R-:W3:Y:S04]  /*15410*/  LDL.LU.64 R14, [R1+0x2220] ;  /* 0x00222000010e7983 */ /* 0x001ee80000300a00 */
[----:B------:R-:W3:Y:S01]  /*15420*/  LDL.LU.64 R12, [R1+0x2218] ;  /* 0x00221800010c7983 */ /* 0x000ee20000300a00 */
[----:B------:R-:W-:Y:S01]  /*15430*/  IMAD.MOV.U32 R18, RZ, RZ, R23 ;  /* 0x000000ffff127224 */ /* 0x000fe200078e0017 */
[----:B------:R-:W-:-:S02]  /*15440*/  MOV R19, R22 ;  /* 0x0000001600137202 */ /* 0x000fc40000000f00 */
[----:B------:R-:W-:Y:S02]  /*15450*/  MOV R24, R11 ;  /* 0x0000000b00187202 */ /* 0x000fe40000000f00 */
[----:B------:R-:W-:-:S03]  /*15460*/  MOV R25, R10 ;  /* 0x0000000a00197202 */ /* 0x000fc60000000f00 */
[----:B---3--:R-:W-:Y:S01]  /*15470*/  HMMA.16816.F32.BF16 R20, R12, R20, R16 ;  /* 0x000000140c14723c */ /* 0x008fe20000041810 */
[----:B------:R-:W3:Y:S04]  /*15480*/  LDL.LU.64 R18, [R1+0x2210] ;  /* 0x0022100001127983 */ /* 0x000ee80000300a00 */
[----:B------:R-:W3:-:S15]  /*15490*/  LDL.LU.64 R16, [R1+0x2208] ;  /* 0x0022080001107983 */ /* 0x000ede0000300a00 */
[----:B------:R-:W-:-:S03]  /*154a0*/  NOP ;  /* 0x0000000000007918 */ /* 0x000fc60000000000 */
        /* <DEDUP_REMOVED lines=20> */
[----:B0-----:R-:W3:Y:S04]  /*155f0*/  LDL.LU.64 R16, [R1+0x40] ;  /* 0x0000400001107983 */ /* 0x001ee80000300a00 */
[----:B---3--:R0:W-:Y:S04]  /*15600*/  STL.64 [R1+0x21b0], R16 ;  /* 0x0021b01001007387 */ /* 0x0081e80000100a00 */
        /* <DEDUP_REMOVED lines=10> */
[----:B------:R-:W3:Y:S04]  /*156b0*/  LDL.LU R10, [R1+0x21f4] ;  /* 0x0021f400010a7983 */ /* 0x000ee80000300800 */
        /* <DEDUP_REMOVED lines=8> */
[----:B------:R-:W-:Y:S01]  /*15740*/  MOV R5, R28 ;  /* 0x0000001c00057202 */ /* 0x000fe20000000f00 */
[----:B---3--:R-:W-:Y:S02]  /*15750*/  HMMA.16816.F32.BF16 R12, R8, R14, R16 ;  /* 0x0000000e080c723c */ /* 0x008fe40000041810 */
[----:B------:R-:W2:Y:S04]  /*15760*/  LDL.LU.64 R18, [R1+0x21e8] ;  /* 0x0021e80001127983 */ /* 0x000ea80000300a00 */
[----:B------:R-:W2:-:S15]  /*15770*/  LDL.LU.64 R16, [R1+0x21e0] ;  /* 0x0021e00001107983 */ /* 0x000e9e0000300a00 */
[----:B------:R-:W-:-:S03]  /*15780*/  NOP ;  /* 0x0000000000007918 */ /* 0x000fc60000000000 */
[----:B------:R-:W-:Y:S01]  /*15790*/  MOV R6, R14 ;  /* 0x0000000e00067202 */ /* 0x000fe20000000f00 */
[----:B------:R-:W-:Y:S01]  /*157a0*/  IMAD.MOV.U32 R7, RZ, RZ, R13 ;  /* 0x000000ffff077224 */ /* 0x000fe200078e000d */
[----:B------:R-:W-:Y:S02]  /*157b0*/  MOV R2, R15 ;  /* 0x0000000f00027202 */ /* 0x000fe40000000f00 */
[----:B------:R-:W-:Y:S01]  /*157c0*/  MOV R28, R12 ;  /* 0x0000000c001c7202 */ /* 0x000fe20000000f00 */
[----:B------:R-:W3:Y:S04]  /*157d0*/  LDL.LU.64 R14, [R1+0x21d8] ;  /* 0x0021d800010e7983 */ /* 0x000ee80000300a00 */
[----:B------:R-:W3:Y:S02]  /*157e0*/  LDL.LU.64 R12, [R1+0x21d0] ;  /* 0x0021d000010c7983 */ /* 0x000ee40000300a00 */
[----:B---3--:R-:W-:Y:S02]  /*157f0*/  HMMA.16816.F32.BF16 R8, R8, R26, R12 ;  /* 0x0000001a0808723c */ /* 0x008fe4000004180c */
[----:B------:R-:W2:Y:S04]  /*15800*/  LDL.LU.64 R26, [R1+0x21c8] ;  /* 0x0021c800011a7983 */ /* 0x000ea80000300a00 */
[----:B------:R-:W2:Y:S04]  /*15810*/  LDL.LU.64 R24, [R1+0x21c0] ;  /* 0x0021c00001187983 */ /* 0x000ea80000300a00 */
[----:B------:R-:W0:-:S13]  /*15820*/  LDSM.16.MT88.4 R12, [R29+UR6+0x24400] ;  /* 0x024400061d0c783b */ /* 0x000e1a0008004200 */
[----:B------:R-:W-:Y:S04]  /*15830*/  STL.64 [R1+0x2198], R10 ;  /* 0x0021980a01007387 */ /* 0x000fe80000100a00 */
[----:B------:R1:W-:Y:S02]  /*15840*/  STL.64 [R1+0x2190], R8 ;  /* 0x0021900801007387 */ /* 0x0003e40000100a00 */
[----:B-1----:R-:W-:Y:S02]  /*15850*/  IMAD.MOV.U32 R8, RZ, RZ, R28 ;  /* 0x000000ffff087224 */ /* 0x002fe400078e001c */
[----:B------:R-:W3:Y:S04]  /*15860*/  LDL.LU R28, [R1+0x21b8] ;  /* 0x0021b800011c7983 */ /* 0x000ee80000300800 */
[----:B0-----:R-:W-:Y:S04]  /*15870*/  STL [R1+0x217c], R14 ;  /* 0x00217c0e01007387 */ /* 0x001fe80000100800 */
[----:B------:R-:W-:Y:S01]  /*15880*/  STL [R1+0x2178], R15 ;  /* 0x0021780f01007387 */ /* 0x000fe20000100800 */
[----:B--2---:R-:W-:-:S15]  /*15890*/  HMMA.16816.F32.BF16 R16, R24, R4, R16 ;  /* 0x000000041810723c */ /* 0x004fde0000041810 */
[----:B------:R-:W-:-:S08]  /*158a0*/  NOP ;  /* 0x0000000000007918 */ /* 0x000fd00000000000 */
[----:B------:R0:W-:Y:S04]  /*158b0*/  STL.64 [R1], R16 ;  /* 0x0000001001007387 */ /* 0x0001e80000100a00 */
[----:B------:R-:W-:Y:S04]  /*158c0*/  STL.64 [R1+0x8], R18 ;  /* 0x0000081201007387 */ /* 0x000fe80000100a00 */
[----:B0-----:R-:W2:Y:S01]  /*158d0*/  LDL.LU.64 R16, [R1+0x21b0] ;  /* 0x0021b00001107983 */ /* 0x001ea20000300a00 */
[----:B------:R-:W-:Y:S01]  /*158e0*/  MOV R10, R6 ;  /* 0x00000006000a7202 */ /* 0x000fe20000000f00 */
[----:B------:R-:W-:Y:S01]  /*158f0*/  IMAD.MOV.U32 R11, RZ, RZ, R2 ;  /* 0x000000ffff0b7224 */ /* 0x000fe200078e0002 */
[----:B--2---:R-:W-:Y:S01]  /*15900*/  HMMA.16816.F32.BF16 R24, R24, R16, R20 ;  /* 0x000000101818723c */ /* 0x004fe20000041814 */
[----:B------:R-:W0:Y:S05]  /*15910*/  LDSM.16.MT88.4 R20, [R3+UR6+0x24800] ;  /* 0x024800060314783b */ /* 0x000e2a0008004200 */
[----:B------:R-:W-:-:S02]  /*15920*/  MOV R6, R16 ;  /* 0x0000001000067202 */ /* 0x000fc40000000f00 */
[----:B------:R-:W-:Y:S02]  /*15930*/  MOV R2, R17 ;  /* 0x0000001100027202 */ /* 0x000fe40000000f00 */
[----:B---3--:R-:W1:Y:S04]  /*15940*/  LDSM.16.M88.4 R16, [R28+UR6+0x200] ;  /* 0x000200061c10783b */ /* 0x008e680008000200 */
[----:B0-----:R0:W-:Y:S04]  /*15950*/  STL.64 [R1+0x2150], R22 ;  /* 0x0021501601007387 */ /* 0x0011e80000100a00 */
[----:B------:R2:W-:Y:S04]  /*15960*/  STL.64 [R1+0x2148], R20 ;  /* 0x0021481401007387 */ /* 0x0005e80000100a00 */
[----:B0-----:R-:W3:Y:S04]  /*15970*/  LDL.LU R22, [R1+0x48] ;  /* 0x0000480001167983 */ /* 0x001ee80000300800 */
[----:B-1----:R-:W-:Y:S01]  /*15980*/  STL [R1+0x30], R16 ;  /* 0x0000301001007387 */ /* 0x002fe20000100800 */
[----:B--2---:R-:W-:Y:S01]  /*15990*/  MOV R21, R2 ;  /* 0x0000000200157202 */ /* 0x004fe20000000f00 */
[----:B------:R-:W-:-:S02]  /*159a0*/  IMAD.MOV.U32 R2, RZ, RZ, R17 ;  /* 0x000000ffff027224 */ /* 0x000fc400078e0011 */
[----:B------:R0:W-:Y:S04]  /*159b0*/  STL.64 [R1+0x38], R18 ;  /* 0x0000381201007387 */ /* 0x0001e80000100a00 */
[----:B0-----:R-:W2:Y:S04]  /*159c0*/  LDL.LU.64 R18, [R1+0x21a8] ;  /* 0x0021a80001127983 */ /* 0x001ea80000300a00 */
[----:B------:R-:W2:Y:S01]  /*159d0*/  LDL.LU.64 R16, [R1+0x21a0] ;  /* 0x0021a00001107983 */ /* 0x000ea20000300a00 */
[----:B------:R-:W-:Y:S01]  /*159e0*/  MOV R9, R7 ;  /* 0x0000000700097202 */ /* 0x000fe20000000f00 */
[----:B------:R-:W-:-:S06]  /*159f0*/  IMAD.MOV.U32 R20, RZ, RZ, R6 ;  /* 0x000000ffff147224 */ /* 0x000fcc00078e0006 */
[----:B--2---:R-:W-:Y:S01]  /*15a00*/  HMMA.16816.F32.BF16 R4, R16, R4, R8 ;  /* 0x000000041004723c */ /* 0x004fe20000041808 */
[----:B------:R-:W2:Y:S04]  /*15a10*/  LDL.LU.64 R10, [R1+0x2198] ;  /* 0x00219800010a7983 */ /* 0x000ea80000300a00 */
[----:B------:R-:W2:-:S15]  /*15a20*/  LDL.LU.64 R8, [R1+0x2190] ;  /* 0x0021900001087983 */ /* 0x000e9e0000300a00 */
        /* <DEDUP_REMOVED lines=30> */
[----:B------:R-:W2:Y:S01]  /*15c10*/  LDL.LU R14, [R1+0x217c] ;  /* 0x00217c00010e7983 */ /* 0x000ea20000300800 */
[----:B------:R-:W-:-:S03]  /*15c20*/  MOV R9, R15 ;  /* 0x0000000f00097202 */ /* 0x000fc60000000f00 */
        /* <DEDUP_REMOVED lines=8> */
[----:B------:R-:W-:Y:S01]  /*15cb0*/  IMAD.MOV.U32 R25, RZ, RZ, R2 ;  /* 0x000000ffff197224 */ /* 0x000fe200078e0002 */
[----:B--2---:R-:W-:Y:S02]  /*15cc0*/  HMMA.16816.F32.BF16 R16, R12, R18, R8 ;  /* 0x000000120c10723c */ /* 0x004fe40000041808 */
[----:B------:R-:W3:Y:S04]  /*15cd0*/  LDL.LU.64 R10, [R1+0x2170] ;  /* 0x00217000010a7983 */ /* 0x000ee80000300a00 */
[----:B------:R-:W3:-:S15]  /*15ce0*/  LDL.LU.64 R8, [R1+0x2168] ;  /* 0x0021680001087983 */ /* 0x000ede0000300a00 */
[----:B------:R-:W-:-:S03]  /*15cf0*/  NOP ;  /* 0x0000000000007918 */ /* 0x000fc60000000000 */
[----:B------:R-:W-:Y:S01]  /*15d00*/  IMAD.MOV.U32 R27, RZ, RZ, R18 ;  /* 0x000000ffff1b7224 */ /* 0x000fe200078e0012 */
[----:B------:R-:W-:Y:S02]  /*15d10*/  MOV R26, R19 ;  /* 0x00000013001a7202 */ /* 0x000fe40000000f00 */
[----:B------:R-:W-:Y:S01]  /*15d20*/  MOV R2, R16 ;  /* 0x0000001000027202 */ /* 0x000fe20000000f00 */
[----:B------:R-:W2:Y:S01]  /*15d30*/  LDL.LU.64 R18, [R1+0x2160] ;  /* 0x0021600001127983 */ /* 0x000ea20000300a00 */
[----:B------:R-:W-:-:S03]  /*15d40*/  MOV R28, R17 ;  /* 0x00000011001c7202 */ /* 0x000fc60000000f00 */
[----:B------:R-:W2:Y:S02]  /*15d50*/  LDL.LU.64 R16, [R1+0x2158] ;  /* 0x0021580001107983 */ /* 0x000ea40000300a00 */
[----:B--2---:R-:W-:Y:S02]  /*15d60*/  HMMA.16816.F32.BF16 R12, R12, R22, R16 ;  /* 0x000000160c0c723c */ /* 0x004fe40000041810 */
[----:B------:R-:W3:Y:S04]  /*15d70*/  LDL.LU.64 R22, [R1+0x2150] ;  /* 0x0021500001167983 */ /* 0x000ee80000300a00 */
[----:B------:R-:W3:Y:S04]  /*15d80*/  LDL.LU.64 R20, [R1+0x2148] ;  /* 0x0021480001147983 */ /* 0x000ee80000300a00 */
[----:B------:R-:W0:-:S13]  /*15d90*/  LDSM.16.MT88.4 R16, [R29+UR6+0x24c00] ;  /* 0x024c00061d10783b */ /* 0x000e1a0008004200 */
[----:B------:R1:W-:Y:S04]  /*15da0*/  STL.64 [R1+0x2118], R14 ;  /* 0x0021180e01007387 */ /* 0x0003e80000100a00 */
[----:B------:R2:W-:Y:S01]  /*15db0*/  STL.64 [R1+0x2110], R12 ;  /* 0x0021100c01007387 */ /* 0x0005e20000100a00 */
[----:B-1----:R-:W-:Y:S02]  /*15dc0*/  MOV R14, R27 ;  /* 0x0000001b000e7202 */ /* 0x002fe40000000f00 */
[----:B------:R-:W-:Y:S02]  /*15dd0*/  MOV R15, R26 ;  /* 0x0000001a000f7202 */ /* 0x000fe40000000f00 */
[----:B--2---:R-:W-:Y:S01]  /*15de0*/  MOV R12, R2 ;  /* 0x00000002000c7202 */ /* 0x004fe20000000f00 */
[----:B------:R-:W-:Y:S01]  /*15df0*/  IMAD.MOV.U32 R13, RZ, RZ, R28 ;  /* 0x000000ffff0d7224 */ /* 0x000fe200078e001c */
[----:B------:R-:W2:Y:S04]  /*15e00*/  LDL.LU R2, [R1+0x2140] ;  /* 0x0021400001027983 */ /* 0x000ea80000300800 */
[----:B------:R-:W-:Y:S04]  /*15e10*/  STL.64 [R1+0x2138], R14 ;  /* 0x0021380e01007387 */ /* 0x000fe80000100a00 */
[----:B------:R1:W-:Y:S04]  /*15e20*/  STL.64 [R1+0x2130], R12 ;  /* 0x0021300c01007387 */ /* 0x0003e80000100a00 */
[----:B-1----:R-:W4:Y:S04]  /*15e30*/  LDL.LU.64 R12, [R1+0x20] ;  /* 0x00002000010c7983 */ /* 0x002f280000300a00 */
[----:B0-----:R-:W-:Y:S04]  /*15e40*/  STL [R1+0x20fc], R18 ;  /* 0x0020fc1201007387 */ /* 0x001fe80000100800 */
[----:B------:R-:W-:Y:S01]  /*15e50*/  STL [R1+0x20f8], R19 ;  /* 0x0020f81301007387 */ /* 0x000fe20000100800 */
[C---:B---3--:R-:W-:Y:S06]  /*15e60*/  HMMA.16816.F32.BF16 R8, R20.reuse, R24, R8 ;  /* 0x000000181408723c */ /* 0x048fec0000041808 */
[----:B----4-:R-:W-:Y:S01]  /*15e70*/  HMMA.16816.F32.BF16 R20, R20, R12, R4 ;  /* 0x0000000c1414723c */ /* 0x010fe20000041804 */
[----:B------:R-:W0:-:S15]  /*15e80*/  LDSM.16.MT88.4 R4, [R3+UR6+0x25000] ;  /* 0x025000060304783b */ /* 0x000e1e0008004200 */
[----:B------:R-:W-:-:S01]  /*15e90*/  NOP ;  /* 0x0000000000007918 */ /* 0x000fc20000000000 */
[----:B------:R1:W-:Y:S04]  /*15ea0*/  STL.64 [R1], R8 ;  /* 0x0000000801007387 */ /* 0x0003e80000100a00 */
[----:B------:R-:W-:Y:S04]  /*15eb0*/  STL.64 [R1+0x8], R10 ;  /* 0x0000080a01007387 */ /* 0x000fe80000100a00 */
[----:B------:R-:W3:Y:S01]  /*15ec0*/  LDL.LU.64 R14, [R1+0x2138] ;  /* 0x00213800010e7983 */ /* 0x000ee20000300a00 */
[----:B-1----:R-:W-:Y:S01]  /*15ed0*/  IMAD.MOV.U32 R9, RZ, RZ, R12 ;  /* 0x000000ffff097224 */ /* 0x002fe200078e000c */
[----:B------:R-:W-:-:S02]  /*15ee0*/  MOV R8, R13 ;  /* 0x0000000d00087202 */ /* 0x000fc40000000f00 */
[----:B------:R-:W3:Y:S04]  /*15ef0*/  LDL.LU.64 R12, [R1+0x2130] ;  /* 0x00213000010c7983 */ /* 0x000ee80000300a00 */
[----:B0-----:R0:W-:Y:S04]  /*15f00*/  STL.64 [R1+0x20d0], R6 ;  /* 0x0020d00601007387 */ /* 0x0011e80000100a00 */
[----:B------:R1:W-:Y:S04]  /*15f10*/  STL.64 [R1+0x20c8], R4 ;  /* 0x0020c80401007387 */ /* 0x0003e80000100a00 */
[----:B0-----:R-:W4:Y:S01]  /*15f20*/  LDL.LU R6, [R1+0x28] ;  /* 0x0000280001067983 */ /* 0x001f220000300800 */
[----:B-1----:R-:W-:Y:S01]  /*15f30*/  MOV R4, R9 ;  /* 0x0000000900047202 */ /* 0x002fe20000000f00 */
[----:B------:R-:W-:-:S02]  /*15f40*/  IMAD.MOV.U32 R5, RZ, RZ, R8 ;  /* 0x000000ffff057224 */ /* 0x000fc400078e0008 */
[----:B--2---:R-:W0:Y:S04]  /*15f50*/  LDSM.16.M88.4 R8, [R2+UR6+0x280] ;  /* 0x000280060208783b */ /* 0x004e280008000200 */
[----:B0-----:R-:W-:Y:S01]  /*15f60*/  STL [R1+0x50], R8 ;  /* 0x0000500801007387 */ /* 0x001fe20000100800 */
[----:B------:R-:W-:-:S03]  /*15f70*/  MOV R28, R9 ;  /* 0x00000009001c7202 */ /* 0x000fc60000000f00 */
[----:B------:R0:W-:Y:S04]  /*15f80*/  STL.64 [R1+0x58], R10 ;  /* 0x0000580a01007387 */ /* 0x0001e80000100a00 */
[----:B0-----:R-:W3:Y:S04]  /*15f90*/  LDL.LU.64 R10, [R1+0x2128] ;  /* 0x00212800010a7983 */ /* 0x001ee80000300a00 */
[----:B------:R-:W3:Y:S02]  /*15fa0*/  LDL.LU.64 R8, [R1+0x2120] ;  /* 0x0021200001087983 */ /* 0x000ee40000300a00 */
[----:B---3--:R-:W-:Y:S02]  /*15fb0*/  HMMA.16816.F32.BF16 R24, R8, R24, R12 ;  /* 0x000000180818723c */ /* 0x008fe4000004180c */
        /* <DEDUP_REMOVED lines=57> */
[----:B------:R1:W-:Y:S04]  /*16350*/  STL.64 [R1+0x2098], R18 ;  /* 0x0020981201007387 */ /* 0x0003e80000100a00 */
[----:B------:R2:W-:Y:S01]  /*16360*/  STL.64 [R1+0x2090], R16 ;  /* 0x0020901001007387 */ /* 0x0005e20000100a00 */
[----:B-1----:R-:W-:Y:S01]  /*16370*/  IMAD.MOV.U32 R18, RZ, RZ, R22 ;  /* 0x000000ffff127224 */ /* 0x002fe200078e0016 */
[----:B------:R-:W-:Y:S02]  /*16380*/  MOV R19, R2 ;  /* 0x0000000200137202 */ /* 0x000fe40000000f00 */
[----:B--2---:R-:W-:Y:S02]  /*16390*/  MOV R16, R28 ;  /* 0x0000001c00107202 */ /* 0x004fe40000000f00 */
[----:B------:R-:W-:Y:S01]  /*163a0*/  MOV R17, R23 ;  /* 0x0000001700117202 */ /* 0x000fe20000000f00 */
[----:B------:R-:W2:Y:S04]  /*163b0*/  LDL.LU R28, [R1+0x20c0] ;  /* 0x0020c000011c7983 */ /* 0x000ea80000300800 */
[----:B------:R-:W-:Y:S04]  /*163c0*/  STL.64 [R1+0x20b8], R18 ;  /* 0x0020b81201007387 */ /* 0x000fe80000100a00 */
[----:B------:R1:W-:Y:S04]  /*163d0*/  STL.64 [R1+0x20b0], R16 ;  /* 0x0020b01001007387 */ /* 0x0003e80000100a00 */
[----:B-1----:R-:W4:Y:S04]  /*163e0*/  LDL.LU.64 R16, [R1+0x40] ;  /* 0x0000400001107983 */ /* 0x002f280000300a00 */
[----:B0-----:R-:W-:Y:S04]  /*163f0*/  STL.64 [R1+0x2068], R10 ;  /* 0x0020680a01007387 */ /* 0x001fe80000100a00 */
[----:B------:R3:W-:Y:S04]  /*16400*/  STL.64 [R1+0x2060], R8 ;  /* 0x0020600801007387 */ /* 0x0007e80000100a00 */
[----:B------:R-:W5:Y:S01]  /*16410*/  LDL.LU.64 R18, [R1+0x20b8] ;  /* 0x0020b80001127983 */ /* 0x000f620000300a00 */
[C---:B---3--:R-:W-:Y:S06]  /*16420*/  HMMA.16816.F32.BF16 R8, R4.reuse, R20, R12 ;  /* 0x000000140408723c */ /* 0x048fec000004180c */
[----:B----4-:R-:W-:Y:S01]  /*16430*/  HMMA.16816.F32.BF16 R4, R4, R16, R24 ;  /* 0x000000100404723c */ /* 0x010fe20000041818 */
[----:B------:R-:W0:Y:S05]  /*16440*/  LDSM.16.MT88.4 R24, [R3+UR6+0x25800] ;  /* 0x025800060318783b */ /* 0x000e2a0008004200 */
[----:B------:R-:W-:Y:S01]  /*16450*/  MOV R12, R16 ;  /* 0x00000010000c7202 */ /* 0x000fe20000000f00 */
[----:B------:R-:W-:-:S02]  /*16460*/  IMAD.MOV.U32 R2, RZ, RZ, R17 ;  /* 0x000000ffff027224 */ /* 0x000fc400078e0011 */
[----:B------:R-:W5:-:S14]  /*16470*/  LDL.LU.64 R16, [R1+0x20b0] ;  /* 0x0020b00001107983 */ /* 0x000f5c0000300a00 */
[----:B------:R-:W-:Y:S04]  /*16480*/  STL [R1+0x2078], R6 ;  /* 0x0020780601007387 */ /* 0x000fe80000100800 */
[----:B------:R-:W-:Y:S04]  /*16490*/  STL [R1+0x2074], R7 ;  /* 0x0020740701007387 */ /* 0x000fe80000100800 */
[----:B------:R-:W-:Y:S04]  /*164a0*/  STL [R1+0x2070], R3 ;  /* 0x0020700301007387 */ /* 0x000fe80000100800 */
[----:B0-----:R0:W-:Y:S04]  /*164b0*/  STL.64 [R1+0x2040], R26 ;  /* 0x0020401a01007387 */ /* 0x0011e80000100a00 */
[----:B------:R1:W-:Y:S04]  /*164c0*/  STL.64 [R1+0x2038], R24 ;  /* 0x0020381801007387 */ /* 0x0003e80000100a00 */
[----:B0-----:R-:W3:Y:S01]  /*164d0*/  LDL.LU R26, [R1+0x48] ;  /* 0x00004800011a7983 */ /* 0x001ee20000300800 */
[----:B-1----:R-:W-:-:S03]  /*164e0*/  MOV R24, R12 ;  /* 0x0000000c00187202 */ /* 0x002fc60000000f00 */
[----:B--2---:R-:W0:Y:S01]  /*164f0*/  LDSM.16.M88.4 R12, [R28+UR6+0x280] ;  /* 0x000280061c0c783b */ /* 0x004e220008000200 */
[----:B------:R-:W-:-:S03]  /*16500*/  MOV R25, R2 ;  /* 0x0000000200197202 */ /* 0x000fc60000000f00 */
[----:B0-----:R-:W-:Y:S01]  /*16510*/  STL [R1+0x30], R12 ;  /* 0x0000300c01007387 */ /* 0x001fe20000100800 */
[----:B------:R-:W-:-:S03]  /*16520*/  MOV R2, R13 ;  /* 0x0000000d00027202 */ /* 0x000fc60000000f00 */
[----:B------:R0:W-:Y:S04]  /*16530*/  STL.64 [R1+0x38], R14 ;  /* 0x0000380e01007387 */ /* 0x0001e80000100a00 */
[----:B0-----:R-:W5:Y:S04]  /*16540*/  LDL.LU.64 R14, [R1+0x20a8] ;  /* 0x0020a800010e7983 */ /* 0x001f680000300a00 */
[----:B------:R-:W5:Y:S04]  /*16550*/  LDL.LU.64 R12, [R1+0x20a0] ;  /* 0x0020a000010c7983 */ /* 0x000f680000300a00 */
[----:B------:R-:W-:Y:S01]  /*16560*/  STL [R1+0x2058], R2 ;  /* 0x0020580201007387 */ /* 0x000fe20000100800 */
[----:B-----5:R-:W-:Y:S03]  /*16570*/  HMMA.16816.F32.BF16 R20, R12, R20, R16 ;  /* 0x000000140c14723c */ /* 0x020fe60000041810 */
[----:B------:R-:W2:Y:S04]  /*16580*/  LDL.LU.64 R18, [R1+0x2098] ;  /* 0x0020980001127983 */ /* 0x000ea80000300a00 */
[----:B------:R-:W2:-:S15]  /*16590*/  LDL.LU.64 R16, [R1+0x2090] ;  /* 0x0020900001107983 */ /* 0x000e9e0000300a00 */
[----:B------:R-:W-:-:S01]  /*165a0*/  NOP ;  /* 0x0000000000007918 */ /* 0x000fc20000000000 */
[----:B------:R-:W-:Y:S01]  /*165b0*/  STL [R1+0x18], R22 ;  /* 0x0000181601007387 */ /* 0x000fe20000100800 */
[----:B------:R-:W-:Y:S01]  /*165c0*/  MOV R6, R20 ;  /* 0x0000001400067202 */ /* 0x000fe20000000f00 */
[----:B------:R-:W-:Y:S01]  /*165d0*/  IMAD.MOV.U32 R7, RZ, RZ, R21 ;  /* 0x000000ffff077224 */ /* 0x000fe200078e0015 */
[----:B------:R-:W-:Y:S02]  /*165e0*/  MOV R3, R23 ;  /* 0x0000001700037202 */ /* 0x000fe40000000f00 */
[----:B------:R-:W0:Y:S01]  /*165f0*/  LDSM.16.M88.4 R20, [R28+UR6+0x10280] ;  /* 0x010280061c14783b */ /* 0x000e220008000200 */
[----:B------:R-:W-:-:S03]  /*16600*/  IMAD.MOV.U32 R27, RZ, RZ, R0 ;  /* 0x000000ffff1b7224 */ /* 0x000fc600078e0000 */
[----:B0-----:R0:W-:Y:S01]  /*16610*/  STL.64 [R1+0x28], R22 ;  /* 0x0000281601007387 */ /* 0x0011e20000100a00 */
[----:B------:R-:W-:Y:S01]  /*16620*/  MOV R2, R20 ;  /* 0x0000001400027202 */ /* 0x000fe20000000f00 */
[----:B------:R-:W-:Y:S02]  /*16630*/  IMAD.MOV.U32 R0, RZ, RZ, R21 ;  /* 0x000000ffff007224 */ /* 0x000fe400078e0015 */
        /* <DEDUP_REMOVED lines=11> */
[----:B------:R0:W-:Y:S02]  /*166f0*/  STL.64 [R1+0x2010], R16 ;  /* 0x0020101001007387 */ /* 0x0001e40000100a00 */
[----:B0-----:R-:W-:-:S02]  /*16700*/  MOV R16, R6 ;  /* 0x0000000600107202 */ /* 0x001fc40000000f00 */
[----:B------:R-:W3:Y:S01]  /*16710*/  LDL.LU R6, [R1+0x2078] ;  /* 0x0020780001067983 */ /* 0x000ee20000300800 */
[----:B------:R-:W-:-:S03]  /*16720*/  MOV R17, R7 ;  /* 0x0000000700117202 */ /* 0x000fc60000000f00 */
[----:B------:R-:W3:Y:S01]  /*16730*/  LDL.LU R7, [R1+0x2074] ;  /* 0x0020740001077983 */ /* 0x000ee20000300800 */
[----:B------:R-:W-:-:S03]  /*16740*/  IMAD.MOV.U32 R19, RZ, RZ, R3 ;  /* 0x000000ffff137224 */ /* 0x000fc600078e0003 */
[----:B------:R-:W2:Y:S04]  /*16750*/  LDL.LU R18, [R1+0x18] ;  /* 0x0000180001127983 */ /* 0x000ea80000300800 */
[----:B------:R-:W5:Y:S01]  /*16760*/  LDL.LU R3, [R1+0x2070] ;  /* 0x0020700001037983 */ /* 0x000f620000300800 */
[----:B----4-:R-:W-:-:S15]  /*16770*/  HMMA.16816.F32.BF16 R8, R20, R14, R8 ;  /* 0x0000000e1408723c */ /* 0x010fde0000041808 */
[----:B------:R-:W-:-:S09]  /*16780*/  NOP ;  /* 0x0000000000007918 */ /* 0x000fd20000000000 */
[----:B------:R-:W-:Y:S01]  /*16790*/  IMAD.MOV.U32 R13, RZ, RZ, R10 ;  /* 0x000000ffff0d7224 */ /* 0x000fe200078e000a */
[----:B------:R-:W-:Y:S02]  /*167a0*/  MOV R12, R11 ;  /* 0x0000000b000c7202 */ /* 0x000fe40000000f00 */
[----:B------:R-:W-:Y:S01]  /*167b0*/  MOV R25, R8 ;  /* 0x0000000800197202 */ /* 0x000fe20000000f00 */
[----:B------:R-:W2:Y:S01]  /*167c0*/  LDL.LU.64 R10, [R1+0x2068] ;  /* 0x00206800010a7983 */ /* 0x000ea20000300a00 */
[----:B------:R-:W-:-:S03]  /*167d0*/  MOV R24, R9 ;  /* 0x0000000900187202 */ /* 0x000fc60000000f00 */
[----:B------:R-:W2:Y:S01]  /*167e0*/  LDL.LU.64 R8, [R1+0x2060] ;  /* 0x0020600001087983 */ /* 0x000ea20000300a00 */
[----:B---3--:R-:W-:Y:S03]  /*167f0*/  HMMA.16816.F32.BF16 R20, R20, R26, R4 ;  /* 0x0000001a1414723c */ /* 0x008fe60000041804 */
[----:B-----5:R-:W0:-:S15]  /*16800*/  LDSM.16.MT88.4 R4, [R3+UR6+0x25c00] ;  /* 0x025c00060304783b */ /* 0x020e1e0008004200 */
[----:B------:R-:W-:-:S05]  /*16810*/  NOP ;  /* 0x0000000000007918 */ /* 0x000fca0000000000 */
[----:B------:R1:W-:Y:S02]  /*16820*/  STL.64 [R1+0x2028], R22 ;  /* 0x0020281601007387 */ /* 0x0003e40000100a00 */
[----:B-1----:R-:W-:Y:S02]  /*16830*/  MOV R22, R13 ;  /* 0x0000000d00167202 */ /* 0x002fe40000000f00 */
[----:B------:R-:W-:Y:S01]  /*16840*/  MOV R23, R12 ;  /* 0x0000000c00177202 */ /* 0x000fe20000000f00 */
[----:B------:R-:W-:Y:S04]  /*16850*/  STL.64 [R1+0x2020], R20 ;  /* 0x0020201401007387 */ /* 0x000fe80000100a00 */
[----:B0-----:R-:W-:Y:S04]  /*16860*/  STL.64 [R1+0x1ff8], R6 ;  /* 0x001ff80601007387 */ /* 0x001fe80000100a00 */
[----:B------:R0:W-:Y:S02]  /*16870*/  STL.64 [R1+0x1ff0], R4 ;  /* 0x001ff00401007387 */ /* 0x0001e40000100a00 */
[----:B0-----:R-:W-:Y:S01]  /*16880*/  IMAD.MOV.U32 R4, RZ, RZ, R2 ;  /* 0x000000ffff047224 */ /* 0x001fe200078e0002 */
[----:B------:R-:W-:Y:S01]  /*16890*/  MOV R5, R0 ;  /* 0x0000000000057202 */ /* 0x000fe20000000f00 */
[----:B------:R-:W3:Y:S01]  /*168a0*/  LDL.LU R2, [R1+0x2058] ;  /* 0x0020580001027983 */ /* 0x000ee20000300800 */
[----:B--2---:R-:W-:-:S15]  /*168b0*/  HMMA.16816.F32.BF16 R12, R8, R14, R16 ;  /* 0x0000000e080c723c */ /* 0x004fde0000041810 */
[----:B------:R-:W-:-:S09]  /*168c0*/  NOP ;  /* 0x0000000000007918 */ /* 0x000fd20000000000 */
[----:B------:R-:W-:Y:S01]  /*168d0*/  MOV R6, R14 ;  /* 0x0000000e00067202 */ /* 0x000fe20000000f00 */
[----:B------:R-:W-:Y:S01]  /*168e0*/  IMAD.MOV.U32 R7, RZ, RZ, R13 ;  /* 0x000000ffff077224 */ /* 0x000fe200078e000d */
[----:B------:R-:W-:Y:S02]  /*168f0*/  MOV R0, R15 ;  /* 0x0000000f00007202 */ /* 0x000fe40000000f00 */
[----:B------:R-:W-:Y:S01]  /*16900*/  MOV R16, R12 ;  /* 0x0000000c00107202 */ /* 0x000fe20000000f00 */
[----:B------:R-:W2:Y:S04]  /*16910*/  LDL.LU.64 R14, [R1+0x2050] ;  /* 0x00205000010e7983 */ /* 0x000ea80000300a00 */
[----:B------:R-:W2:Y:S01]  /*16920*/  LDL.LU.64 R12, [R1+0x2048] ;  /* 0x00204800010c7983 */ /* 0x000ea20000300a00 */
[----:B------:R-:W-:Y:S01]  /*16930*/  MOV R20, R25 ;  /* 0x0000001900147202 */ /* 0x000fe20000000f00 */
[----:B------:R-:W-:Y:S01]  /*16940*/  IMAD.MOV.U32 R21, RZ, RZ, R24 ;  /* 0x000000ffff157224 */ /* 0x000fe200078e0018 */
[----:B--2---:R-:W-:Y:S01]  /*16950*/  HMMA.16816.F32.BF16 R8, R8, R26, R12 ;  /* 0x0000001a0808723c */ /* 0x004fe2000004180c */
[----:B------:R-:W2:Y:S04]  /*16960*/  LDL.LU.64 R26, [R1+0x2040] ;  /* 0x00204000011a7983 */ /* 0x000ea80000300a00 */
[----:B------:R-:W2:Y:S04]  /*16970*/  LDL.LU.64 R24, [R1+0x2038] ;  /* 0x0020380001187983 */ /* 0x000ea80000300a00 */
[----:B------:R-:W-:-:S14]  /*16980*/  LDSM.16.MT88.4 R12, [R29+UR6+0x25c00] ;  /* 0x025c00061d0c783b */ /* 0x000fdc0008004200 */
[----:B------:R-:W-:Y:S04]  /*16990*/  STL.64 [R1+0x2008], R10 ;  /* 0x0020080a01007387 */ /* 0x000fe80000100a00 */
[----:B------:R0:W-:Y:S04]  /*169a0*/  STL.64 [R1+0x2000], R8 ;  /* 0x0020000801007387 */ /* 0x0001e80000100a00 */
[----:B0-----:R-:W2:Y:S01]  /*169b0*/  LDL.LU R8, [R1+0x30] ;  /* 0x0000300001087983 */ /* 0x001ea20000300800 */
[----:B---3--:R-:W-:-:S03]  /*169c0*/  IMAD.MOV.U32 R9, RZ, RZ, R2 ;  /* 0x000000ffff097224 */ /* 0x008fc600078e0002 */
[----:B------:R-:W3:Y:S04]  /*169d0*/  LDL.LU R2, [R1+0x2030] ;  /* 0x0020300001027983 */ /* 0x000ee80000300800 */
[----:B--2---:R-:W-:-:S15]  /*169e0*/  HMMA.16816.F32.BF16 R20, R24, R8, R20 ;  /* 0x000000081814723c */ /* 0x004fde0000041814 */
[----:B------:R-:W-:-:S08]  /*169f0*/  NOP ;  /* 0x0000000000007918 */ /* 0x000fd00000000000 */
[----:B------:R-:W-:Y:S04]  /*16a00*/  STL.64 [R1], R20 ;  /* 0x0000001401007387 */ /* 0x000fe80000100a00 */
[----:B------:R0:W-:Y:S04]  /*16a10*/  STL.64 [R1+0x8], R22 ;  /* 0x0000081601007387 */ /* 0x0001e80000100a00 */
[----:B0-----:R-:W2:Y:S04]  /*16a20*/  LDL.LU.64 R22, [R1+0x2028] ;  /* 0x0020280001167983 */ /* 0x001ea80000300a00 */
[----:B------:R-:W2:Y:S02]  /*16a30*/  LDL.LU.64 R20, [R1+0x2020] ;  /* 0x0020200001147983 */ /* 0x000ea40000300a00 */
[----:B--2---:R-:W-:Y:S02]  /*16a40*/  HMMA.16816.F32.BF16 R24, R24, R4, R20 ;  /* 0x000000041818723c */ /* 0x004fe40000041814 */
[----:B------:R-:W0:Y:S04]  /*16a50*/  LDSM.16.MT88.4 R20, [R3+UR6+0x26000] ;  /* 0x026000060314783b */ /* 0x000e280008004200 */
[----:B0-----:R-:W-:Y:S04]  /*16a60*/  STL [R1+0x1fbc], R23 ;  /* 0x001fbc1701007387 */ /* 0x001fe80000100800 */
[----:B------:R-:W-:Y:S04]  /*16a70*/  STL [R1+0x1fe8], R22 ;  /* 0x001fe81601007387 */ /* 0x000fe80000100800 */
[----:B------:R0:W-:Y:S02]  /*16a80*/  STL.64 [R1+0x1fe0], R20 ;  /* 0x001fe01401007387 */ /* 0x0001e40000100a00 */
[----:B0-----:R-:W-:-:S02]  /*16a90*/  MOV R20, R16 ;  /* 0x0000001000147202 */ /* 0x001fc40000000f00 */
[----:B---3--:R-:W0:Y:S04]  /*16aa0*/  LDSM.16.M88.4 R16, [R2+UR6+0x300] ;  /* 0x000300060210783b */ /* 0x008e280008000200 */
[----:B0-----:R-:W-:Y:S01]  /*16ab0*/  STL [R1+0x50], R16 ;  /* 0x0000501001007387 */ /* 0x001fe20000100800 */
[----:B------:R-:W-:-:S03]  /*16ac0*/  MOV R28, R17 ;  /* 0x00000011001c7202 */ /* 0x000fc60000000f00 */
[----:B------:R0:W-:Y:S04]  /*16ad0*/  STL.64 [R1+0x58], R18 ;  /* 0x0000581201007387 */ /* 0x0001e80000100a00 */
[----:B0-----:R-:W2:Y:S04]  /*16ae0*/  LDL.LU.64 R18, [R1+0x2018] ;  /* 0x0020180001127983 */ /* 0x001ea80000300a00 */
[----:B------:R-:W2:Y:S01]  /*16af0*/  LDL.LU.64 R16, [R1+0x2010] ;  /* 0x0020100001107983 */ /* 0x000ea20000300a00 */
[----:B------:R-:W-:Y:S01]  /*16b00*/  MOV R21, R7 ;  /* 0x0000000700157202 */ /* 0x000fe20000000f00 */
[----:B------:R-:W-:Y:S01]  /*16b10*/  IMAD.MOV.U32 R22, RZ, RZ, R6 ;  /* 0x000000ffff167224 */ /* 0x000fe200078e0006 */
[----:B------:R-:W-:-:S07]  /*16b20*/  MOV R23, R0 ;  /* 0x0000000000177202 */ /* 0x000fce0000000f00 */
[----:B--2---:R-:W-:Y:S01]  /*16b30*/  HMMA.16816.F32.BF16 R20, R16, R8, R20 ;  /* 0x000000081014723c */ /* 0x004fe20000041814 */
[----:B------:R-:W0:Y:S02]  /*16b40*/  LDSM.16.M88.4 R8, [R2+UR6+0x10300] ;  /* 0x010300060208783b */ /* 0x000e240008000200 */
[----:B0-----:R-:W-:-:S03]  /*16b50*/  IMAD.MOV.U32 R2, RZ, RZ, R10 ;  /* 0x000000ffff027224 */ /* 0x001fc600078e000a */
[----:B------:R0:W-:Y:S01]  /*16b60*/  STL.64 [R1+0x40], R8 ;  /* 0x0000400801007387 */ /* 0x0001e20000100a00 */
[----:B------:R-:W-:-:S03]  /*16b70*/  MOV R0, R11 ;  /* 0x0000000b00007202 */ /* 0x000fc60000000f00 */
[----:B------:R-:W2:Y:S04]  /*16b80*/  LDL.LU.64 R10, [R1+0x2008] ;  /* 0x00200800010a7983 */ /* 0x000ea80000300a00 */
[----:B0-----:R-:W2:Y:S04]  /*16b90*/  LDL.LU.64 R8, [R1+0x2000] ;  /* 0x0020000001087983 */ /* 0x001ea80000300a00 */
[----:B------:R-:W3:Y:S01]  /*16ba0*/  LDL.LU.64 R6, [R1+0x1ff8] ;  /* 0x001ff80001067983 */ /* 0x000ee20000300a00 */
[----:B--2---:R-:W-:Y:S03]  /*16bb0*/  HMMA.16816.F32.BF16 R16, R16, R4, R8 ;  /* 0x000000041010723c */ /* 0x004fe60000041808 */
[----:B------:R-:W0:Y:S04]  /*16bc0*/  LDSM.16.MT88.4 R8, [R29+UR6+0x26000] ;  /* 0x026000061d08783b */ /* 0x000e280008004200 */
[----:B------:R-:W3:-:S15]  /*16bd0*/  LDL.LU.64 R4, [R1+0x1ff0] ;  /* 0x001ff00001047983 */ /* 0x000ede0000300a00 */
[----:B------:R-:W-:-:S01]  /*16be0*/  NOP ;  /* 0x0000000000007918 */ /* 0x000fc20000000000 */
        /* <DEDUP_REMOVED lines=12> */
[----:B------:R0:W-:Y:S04]  /*16cb0*/  STL.64 [R1+0x1fc8], R10 ;  /* 0x001fc80a01007387 */ /* 0x0001e80000100a00 */
[----:B------:R-:W-:Y:S04]  /*16cc0*/  STL.64 [R1+0x1fc0], R8 ;  /* 0x001fc00801007387 */ /* 0x000fe80000100a00 */
[----:B0-----:R-:W2:Y:S04]  /*16cd0*/  LDL.LU R10, [R1+0x28] ;  /* 0x00002800010a7983 */ /* 0x001ea80000300800 */
[----:B------:R-:W2:Y:S01]  /*16ce0*/  LDL.LU R11, [R1+0x2c] ;  /* 0x00002c00010b7983 */ /* 0x000ea20000300800 */
[----:B------:R-:W-:-:S15]  /*16cf0*/  HMMA.16816.F32.BF16 R16, R12, R18, R20 ;  /* 0x000000120c10723c */ /* 0x000fde0000041814 */
[----:B------:R-:W-:-:S09]  /*16d00*/  NOP ;  /* 0x0000000000007918 */ /* 0x000fd20000000000 */
[----:B------:R-:W-:Y:S01]  /*16d10*/  IMAD.MOV.U32 R23, RZ, RZ, R16 ;  /* 0x000000ffff177224 */ /* 0x000fe200078e0010 */
[----:B--2---:R-:W-:Y:S01]  /*16d20*/  HMMA.16816.F32.BF16 R4, R4, R10, R24 ;  /* 0x0000000a0404723c */ /* 0x004fe20000041818 */
[----:B------:R-:W0:Y:S05]  /*16d30*/  LDSM.16.MT88.4 R24, [R3+UR6+0x26400] ;  /* 0x026400060318783b */ /* 0x000e2a0008004200 */
[----:B0-----:R0:W-:Y:S04]  /*16d40*/  STL.64 [R1+0x1f80], R26 ;  /* 0x001f801a01007387 */ /* 0x0011e80000100a00 */
[----:B------:R1:W-:Y:S01]  /*16d50*/  STL.64 [R1+0x1f78], R24 ;  /* 0x001f781801007387 */ /* 0x0003e20000100a00 */
[----:B0-----:R-:W-:Y:S01]  /*16d60*/  MOV R27, R18 ;  /* 0x00000012001b7202 */ /* 0x001fe20000000f00 */
[----:B------:R-:W-:-:S02]  /*16d70*/  IMAD.MOV.U32 R26, RZ, RZ, R19 ;  /* 0x000000ffff1a7224 */ /* 0x000fc400078e0013 */
[----:B-1----:R-:W2:Y:S01]  /*16d80*/  LDL.LU R24, [R1+0x50] ;  /* 0x0000500001187983 */ /* 0x002ea20000300800 */
[----:B------:R-:W-:-:S03]  /*16d90*/  MOV R25, R28 ;  /* 0x0000001c00197202 */ /* 0x000fc60000000f00 */
[----:B------:R-:W2:Y:S01]  /*16da0*/  LDL.LU R22, [R1+0x1fe8] ;  /* 0x001fe80001167983 */ /* 0x000ea20000300800 */
[----:B------:R-:W-:-:S03]  /*16db0*/  MOV R28, R17 ;  /* 0x00000011001c7202 */ /* 0x000fc60000000f00 */
[----:B------:R-:W2:Y:S04]  /*16dc0*/  LDL.LU.64 R20, [R1+0x1fe0] ;  /* 0x001fe00001147983 */ /* 0x000ea80000300a00 */
[----:B------:R-:W3:Y:S04]  /*16dd0*/  LDL.LU.64 R18, [R1+0x1fd8] ;  /* 0x001fd80001127983 */ /* 0x000ee80000300a00 */
[----:B------:R-:W3:Y:S02]  /*16de0*/  LDL.LU.64 R16, [R1+0x1fd0] ;  /* 0x001fd00001107983 */ /* 0x000ee40000300a00 */
[----:B---3--:R-:W-:Y:S02]  /*16df0*/  HMMA.16816.F32.BF16 R12, R12, R10, R16 ;  /* 0x0000000a0c0c723c */ /* 0x008fe40000041810 */
[----:B------:R-:W2:Y:S04]  /*16e00*/  LDL.LU.64 R10, [R1+0x1fc8] ;  /* 0x001fc800010a7983 */ /* 0x000ea80000300a00 */
[----:B------:R-:W2:Y:S04]  /*16e10*/  LDL.LU.64 R8, [R1+0x1fc0] ;  /* 0x001fc00001087983 */ /* 0x000ea80000300a00 */
[----:B------:R-:W0:-:S13]  /*16e20*/  LDSM.16.MT88.4 R16, [R29+UR6+0x26400] ;  /* 0x026400061d10783b */ /* 0x000e1a0008004200 */
[----:B------:R1:W-:Y:S04]  /*16e30*/  STL.64 [R1+0x1f90], R14 ;  /* 0x001f900e01007387 */ /* 0x0003e80000100a00 */
[----:B------:R3:W-:Y:S01]  /*16e40*/  STL.64 [R1+0x1f88], R12 ;  /* 0x001f880c01007387 */ /* 0x0007e20000100a00 */
[----:B-1----:R-:W-:Y:S01]  /*16e50*/  IMAD.MOV.U32 R14, RZ, RZ, R27 ;  /* 0x000000ffff0e7224 */ /* 0x002fe200078e001b */
[----:B------:R-:W-:Y:S02]  /*16e60*/  MOV R15, R26 ;  /* 0x0000001a000f7202 */ /* 0x000fe40000000f00 */
[----:B---3--:R-:W-:Y:S02]  /*16e70*/  MOV R12, R23 ;  /* 0x00000017000c7202 */ /* 0x008fe40000000f00 */
[----:B------:R-:W-:Y:S01]  /*16e80*/  MOV R13, R28 ;  /* 0x0000001c000d7202 */ /* 0x000fe20000000f00 */
[----:B------:R-:W2:Y:S04]  /*16e90*/  LDL.LU R23, [R1+0x1fbc] ;  /* 0x001fbc0001177983 */ /* 0x000ea80000300800 */
[----:B------:R-:W3:Y:S04]  /*16ea0*/  LDL.LU R28, [R1+0x1fb8] ;  /* 0x001fb800011c7983 */ /* 0x000ee80000300800 */
[----:B------:R-:W-:Y:S04]  /*16eb0*/  STL.64 [R1+0x1fb0], R14 ;  /* 0x001fb00e01007387 */ /* 0x000fe80000100a00 */
[----:B------:R1:W-:Y:S04]  /*16ec0*/  STL.64 [R1+0x1fa8], R12 ;  /* 0x001fa80c01007387 */ /* 0x0003e80000100a00 */
[----:B-1----:R-:W4:Y:S04]  /*16ed0*/  LDL.LU.64 R12, [R1+0x40] ;  /* 0x00004000010c7983 */ /* 0x002f280000300a00 */
[----:B0-----:R-:W-:Y:S04]  /*16ee0*/  STL.64 [R1+0x1f60], R18 ;  /* 0x001f601201007387 */ /* 0x001fe80000100a00 */
[----:B------:R2:W-:Y:S04]  /*16ef0*/  STL.64 [R1+0x1f58], R16 ;  /* 0x001f581001007387 */ /* 0x0005e80000100a00 */
[----:B------:R-:W5:Y:S01]  /*16f00*/  LDL.LU.64 R14, [R1+0x1fb0] ;  /* 0x001fb000010e7983 */ /* 0x000f620000300a00 */
[C---:B--2---:R-:W-:Y:S06]  /*16f10*/  HMMA.16816.F32.BF16 R16, R20.reuse, R24, R8 ;  /* 0x000000181410723c */ /* 0x044fec0000041808 */
        /* <DEDUP_REMOVED lines=8> */
[----:B0-----:R-:W-:Y:S04]  /*16fa0*/  STL.64 [R1+0x1f40], R6 ;  /* 0x001f400601007387 */ /* 0x001fe80000100a00 */
[----:B------:R0:W-:Y:S02]  /*16fb0*/  STL.64 [R1+0x1f38], R4 ;  /* 0x001f380401007387 */ /* 0x0001e40000100a00 */
[----:B0-----:R-:W-:-:S02]  /*16fc0*/  MOV R4, R9 ;  /* 0x0000000900047202 */ /* 0x001fc40000000f00 */
[----:B------:R-:W-:Y:S02]  /*16fd0*/  MOV R5, R8 ;  /* 0x0000000800057202 */ /* 0x000fe40000000f00 */
[----:B---3--:R-:W0:Y:S01]  /*16fe0*/  LDSM.16.M88.4 R8, [R28+UR6+0x300] ;  /* 0x000300061c08783b */ /* 0x008e220008000200 */
[----:B------:R-:W-:Y:S01]  /*16ff0*/  IMAD.MOV.U32 R6, RZ, RZ, R2 ;  /* 0x000000ffff067224 */ /* 0x000fe200078e0002 */
[----:B------:R-:W-:Y:S02]  /*17000*/  MOV R7, R0 ;  /* 0x0000000000077202 */ /* 0x000fe40000000f00 */
[----:B0-----:R-:W-:Y:S01]  /*17010*/  MOV R2, R10 ;  /* 0x0000000a00027202 */ /* 0x001fe20000000f00 */
[----:B------:R0:W-:Y:S01]  /*17020*/  STL.64 [R1+0x30], R8 ;  /* 0x0000300801007387 */ /* 0x0001e20000100a00 */
[----:B------:R-:W-:-:S03]  /*17030*/  IMAD.MOV.U32 R0, RZ, RZ, R11 ;  /* 0x000000ffff007224 */ /* 0x000fc600078e000b */
[----:B------:R-:W5:Y:S04]  /*17040*/  LDL.LU.64 R10, [R1+0x1fa0] ;  /* 0x001fa000010a7983 */ /* 0x000f680000300a00 */
[----:B0-----:R-:W5:Y:S02]  /*17050*/  LDL.LU.64 R8, [R1+0x1f98] ;  /* 0x001f980001087983 */ /* 0x001f640000300a00 */
[----:B-----5:R-:W-:Y:S02]  /*17060*/  HMMA.16816.F32.BF16 R24, R8, R24, R12 ;  /* 0x000000180818723c */ /* 0x020fe4000004180c */
[----:B------:R-:W2:Y:S04]  /*17070*/  LDL.LU.64 R14, [R1+0x1f90] ;  /* 0x001f9000010e7983 */ /* 0x000ea80000300a00 */
[----:B------:R-:W2:-:S15]  /*17080*/  LDL.LU.64 R12, [R1+0x1f88] ;  /* 0x001f8800010c7983 */ /* 0x000e9e0000300a00 */
[----:B------:R-:W-:-:S02]  /*17090*/  NOP ;  /* 0x0000000000007918 */ /* 0x000fc40000000000 */
        /* <DEDUP_REMOVED lines=18> */
[----:B------:R0:W-:Y:S02]  /*171c0*/  STL.64 [R1+0x1f08], R12 ;  /* 0x001f080c01007387 */ /* 0x0001e40000100a00 */
[----:B0-----:R-:W-:-:S02]  /*171d0*/  MOV R12, R22 ;  /* 0x00000016000c7202 */ /* 0x001fc40000000f00 */
[----:B------:R-:W2:Y:S01]  /*171e0*/  LDL.LU R22, [R1+0x1f70] ;  /* 0x001f700001167983 */ /* 0x000ea20000300800 */
[----:B------:R-:W-:-:S03]  /*171f0*/  MOV R13, R23 ;  /* 0x00000017000d7202 */ /* 0x000fc60000000f00 */
[----:B------:R-:W2:Y:S01]  /*17200*/  LDL.LU R23, [R1+0x1f6c] ;  /* 0x001f6c0001177983 */ /* 0x000ea20000300800 */
[----:B------:R-:W-:-:S03]  /*17210*/  IMAD.MOV.U32 R15, RZ, RZ, R3 ;  /* 0x000000ffff0f7224 */ /* 0x000fc600078e0003 */
[----:B------:R-:W4:Y:S04]  /*17220*/  LDL.LU R14, [R1+0x18] ;  /* 0x00001800010e7983 */ /* 0x000f280000300800 */
[----:B------:R-:W5:Y:S01]  /*17230*/  LDL.LU R3, [R1+0x1f68] ;  /* 0x001f680001037983 */ /* 0x000f620000300800 */
[----:B---3--:R-:W-:-:S15]  /*17240*/  HMMA.16816.F32.BF16 R16, R24, R10, R16 ;  /* 0x0000000a1810723c */ /* 0x008fde0000041810 */
[----:B------:R-:W-:-:S09]  /*17250*/  NOP ;  /* 0x0000000000007918 */ /* 0x000fd20000000000 */
[----:B------:R-:W-:Y:S01]  /*17260*/  IMAD.MOV.U32 R5, RZ, RZ, R18 ;  /* 0x000000ffff057224 */ /* 0x000fe200078e0012 */
[----:B------:R-:W-:Y:S02]  /*17270*/  MOV R4, R19 ;  /* 0x0000001300047202 */ /* 0x000fe40000000f00 */
[----:B------:R-:W-:Y:S01]  /*17280*/  MOV R9, R16 ;  /* 0x0000001000097202 */ /* 0x000fe20000000f00 */
[----:B------:R-:W4:Y:S01]  /*17290*/  LDL.LU.64 R18, [R1+0x1f60] ;  /* 0x001f600001127983 */ /* 0x000f220000300a00 */
[----:B------:R-:W-:-:S03]  /*172a0*/  MOV R8, R17 ;  /* 0x0000001100087202 */ /* 0x000fc60000000f00 */
[----:B------:R-:W4:Y:S01]  /*172b0*/  LDL.LU.64 R16, [R1+0x1f58] ;  /* 0x001f580001107983 */ /* 0x000f220000300a00 */
[----:B--2---:R-:W-:Y:S03]  /*172c0*/  HMMA.16816.F32.BF16 R24, R24, R6, R20 ;  /* 0x000000061818723c */ /* 0x004fe60000041814 */
[----:B-----5:R-:W0:-:S15]  /*172d0*/  LDSM.16.MT88.4 R20, [R3+UR6+0x26c00] ;  /* 0x026c00060314783b */ /* 0x020e1e0008004200 */
[----:B------:R-:W-:-:S05]  /*172e0*/  NOP ;  /* 0x0000000000007918 */ /* 0x000fca0000000000 */
[----:B------:R-:W-:Y:S04]  /*172f0*/  STL.64 [R1+0x1f20], R26 ;  /* 0x001f201a01007387 */ /* 0x000fe80000100a00 */
[----:B------:R1:W-:Y:S02]  /*17300*/  STL.64 [R1+0x1f18], R24 ;  /* 0x001f181801007387 */ /* 0x0003e40000100a00 */
[----:B-1----:R-:W-:Y:S01]  /*17310*/  MOV R24, R9 ;  /* 0x0000000900187202 */ /* 0x002fe20000000f00 */
[----:B------:R-:W-:Y:S01]  /*17320*/  IMAD.MOV.U32 R25, RZ, RZ, R8 ;  /* 0x000000ffff197224 */ /* 0x000fe200078e0008 */
[----:B0-----:R0:W-:Y:S04]  /*17330*/  STL [R1+0x1ee0], R22 ;  /* 0x001ee01601007387 */ /* 0x0011e80000100800 */
[----:B------:R1:W-:Y:S01]  /*17340*/  STL [R1+0x1edc], R23 ;  /* 0x001edc1701007387 */ /* 0x0003e20000100800 */
[----:B----4-:R-:W-:-:S15]  /*17350*/  HMMA.16816.F32.BF16 R8, R16, R10, R12 ;  /* 0x0000000a1008723c */ /* 0x010fde000004180c */
[----:B------:R-:W-:-:S09]  /*17360*/  NOP ;  /* 0x0000000000007918 */ /* 0x000fd20000000000 */
[----:B------:R-:W-:Y:S01]  /*17370*/  MOV R15, R10 ;  /* 0x0000000a000f7202 */ /* 0x000fe20000000f00 */
[----:B------:R-:W-:Y:S01]  /*17380*/  IMAD.MOV.U32 R14, RZ, RZ, R11 ;  /* 0x000000ffff0e7224 */ /* 0x000fe200078e000b */
[----:B0-----:R-:W-:Y:S01]  /*17390*/  MOV R22, R9 ;  /* 0x0000000900167202 */ /* 0x001fe20000000f00 */
[----:B-1----:R-:W-:Y:S01]  /*173a0*/  IMAD.MOV.U32 R23, RZ, RZ, R8 ;  /* 0x000000ffff177224 */ /* 0x002fe200078e0008 */
[----:B------:R-:W2:Y:S04]  /*173b0*/  LDL.LU.64 R10, [R1+0x1f50] ;  /* 0x001f5000010a7983 */ /* 0x000ea80000300a00 */
[----:B------:R-:W2:Y:S01]  /*173c0*/  LDL.LU.64 R8, [R1+0x1f48] ;  /* 0x001f480001087983 */ /* 0x000ea20000300a00 */
[----:B------:R-:W-:-:S03]  /*173d0*/  MOV R26, R5 ;  /* 0x00000005001a7202 */ /* 0x000fc60000000f00 */
[----:B------:R-:W-:Y:S01]  /*173e0*/  STL.64 [R1+0x1f30], R22 ;  /* 0x001f301601007387 */ /* 0x000fe20000100a00 */
[----:B------:R-:W-:-:S03]  /*173f0*/  MOV R27, R4 ;  /* 0x00000004001b7202 */ /* 0x000fc60000000f00 */
[----:B------:R0:W-:Y:S04]  /*17400*/  STL.64 [R1+0x1f28], R20 ;  /* 0x001f281401007387 */ /* 0x0001e80000100a00 */
[----:B0-----:R-:W3:Y:S01]  /*17410*/  LDL.LU.64 R20, [R1+0x30] ;  /* 0x0000300001147983 */ /* 0x001ee20000300a00 */
[----:B--2---:R-:W-:Y:S03]  /*17420*/  HMMA.16816.F32.BF16 R16, R16, R6, R8 ;  /* 0x000000061010723c */ /* 0x004fe60000041808 */
[----:B------:R-:W2:Y:S04]  /*17430*/  LDL.LU.64 R6, [R1+0x1f40] ;  /* 0x001f400001067983 */ /* 0x000ea80000300a00 */
[----:B------:R-:W2:Y:S04]  /*17440*/  LDL.LU.64 R4, [R1+0x1f38] ;  /* 0x001f380001047983 */ /* 0x000ea80000300a00 */
[----:B------:R-:W0:-:S12]  /*17450*/  LDSM.16.MT88.4 R8, [R29+UR6+0x26c00] ;  /* 0x026c00061d08783b */ /* 0x000e180008004200 */
[----:B------:R1:W-:Y:S01]  /*17460*/  STL.64 [R1+0x1ef0], R18 ;  /* 0x001ef01201007387 */ /* 0x0003e20000100a00 */
[----:B---3--:R-:W-:Y:S02]  /*17470*/  MOV R13, R20 ;  /* 0x00000014000d7202 */ /* 0x008fe40000000f00 */
[----:B------:R-:W-:Y:S01]  /*17480*/  MOV R12, R21 ;  /* 0x00000015000c7202 */ /* 0x000fe20000000f00 */
[----:B-1----:R-:W3:Y:S04]  /*17490*/  LDL.LU R19, [R1+0x90] ;  /* 0x0000900001137983 */ /* 0x002ee80000300800 */
[----:B------:R-:W-:Y:S04]  /*174a0*/  STL.64 [R1+0x1ee8], R16 ;  /* 0x001ee81001007387 */ /* 0x000fe80000100a00 */
[----:B0-----:R-:W-:Y:S04]  /*174b0*/  STL.64 [R1+0x1ed0], R10 ;  /* 0x001ed00a01007387 */ /* 0x001fe80000100a00 */
[----:B------:R0:W-:Y:S04]  /*174c0*/  STL.64 [R1+0x1ec8], R8 ;  /* 0x001ec80801007387 */ /* 0x0001e80000100a00 */
[----:B0-----:R-:W4:Y:S04]  /*174d0*/  LDL.LU.64 R8, [R1+0x20] ;  /* 0x0000200001087983 */ /* 0x001f280000300a00 */
[----:B------:R-:W5:Y:S04]  /*174e0*/  LDL.LU.64 R10, [R1+0x28] ;  /* 0x00002800010a7983 */ /* 0x000f680000300a00 */
[----:B------:R-:W3:Y:S01]  /*174f0*/  LDL.LU.64 R22, [R1+0x1f30] ;  /* 0x001f300001167983 */ /* 0x000ee20000300a00 */
[----:B--2---:R-:W-:Y:S03]  /*17500*/  HMMA.16816.F32.BF16 R24, R4, R20, R24 ;  /* 0x000000140418723c */ /* 0x004fe60000041818 */
[----:B------:R-:W2:-:S15]  /*17510*/  LDL.LU.64 R20, [R1+0x1f28] ;  /* 0x001f280001147983 */ /* 0x000e9e0000300a00 */
[----:B------:R-:W-:-:S05]  /*17520*/  NOP ;  /* 0x0000000000007918 */ /* 0x000fca0000000000 */
[----:B------:R-:W-:Y:S01]  /*17530*/  STL.64 [R1], R24 ;  /* 0x0000001801007387 */ /* 0x000fe20000100a00 */
[----:B------:R-:W-:-:S03]  /*17540*/  IMAD.MOV.U32 R28, RZ, RZ, R27 ;  /* 0x000000ffff1c7224 */ /* 0x000fc600078e001b */
[----:B------:R0:W-:Y:S04]  /*17550*/  STL [R1+0x8], R26 ;  /* 0x0000081a01007387 */ /* 0x0001e80000100800 */
[----:B0-----:R-:W3:Y:S04]  /*17560*/  LDL.LU.64 R26, [R1+0x1f20] ;  /* 0x001f2000011a7983 */ /* 0x001ee80000300a00 */
[----:B------:R-:W3:Y:S04]  /*17570*/  LDL.LU.64 R24, [R1+0x1f18] ;  /* 0x001f180001187983 */ /* 0x000ee80000300a00 */
[----:B-----5:R0:W-:Y:S04]  /*17580*/  STL.64 [R1+0x1f00], R10 ;  /* 0x001f000a01007387 */ /* 0x0201e80000100a00 */
[----:B----4-:R-:W-:Y:S01]  /*17590*/  STL.64 [R1+0x1ef8], R8 ;  /* 0x001ef80801007387 */ /* 0x010fe20000100a00 */
[----:B0-----:R-:W-:Y:S01]  /*175a0*/  IMAD.MOV.U32 R10, RZ, RZ, R15 ;  /* 0x000000ffff0a7224 */ /* 0x001fe200078e000f */
[----:B------:R-:W-:Y:S01]  /*175b0*/  MOV R11, R14 ;  /* 0x0000000e000b7202 */ /* 0x000fe20000000f00 */
[----:B---3--:R-:W-:Y:S01]  /*175c0*/  HMMA.16816.F32.BF16 R4, R4, R8, R24 ;  /* 0x000000080404723c */ /* 0x008fe20000041818 */
[----:B------:R-:W0:Y:S05]  /*175d0*/  LDSM.16.MT88.4 R24, [R3+UR6+0x27000] ;  /* 0x027000060318783b */ /* 0x000e2a0008004200 */
[----:B0-----:R-:W-:Y:S04]  /*175e0*/  STL.64 [R1+0x1eb0], R26 ;  /* 0x001eb01a01007387 */ /* 0x001fe80000100a00 */
[----:B------:R0:W-:Y:S02]  /*175f0*/  STL.64 [R1+0x1ea8], R24 ;  /* 0x001ea81801007387 */ /* 0x0001e40000100a00 */
[----:B0-----:R-:W-:Y:S01]  /*17600*/  MOV R24, R13 ;  /* 0x0000000d00187202 */ /* 0x001fe20000000f00 */
[----:B------:R-:W-:-:S02]  /*17610*/  IMAD.MOV.U32 R25, RZ, RZ, R12 ;  /* 0x000000ffff197224 */ /* 0x000fc400078e000c */
[----:B------:R-:W0:Y:S01]  /*17620*/  LDSM.16.M88.4 R12, [R19+UR6+0x380] ;  /* 0x00038006130c783b */ /* 0x000e220008000200 */
[----:B------:R-:W-:Y:S02]  /*17630*/  MOV R26, R2 ;  /* 0x00000002001a7202 */ /* 0x000fe40000000f00 */
[----:B------:R-:W-:Y:S01]  /*17640*/  MOV R27, R0 ;  /* 0x00000000001b7202 */ /* 0x000fe20000000f00 */
[----:B------:R-:W1:Y:S04]  /*17650*/  LDSM.16.M88.4 R16, [R19+UR6+0x10380] ;  /* 0x010380061310783b */ /* 0x000e680008000200 */
[----:B0-----:R0:W-:Y:S01]  /*17660*/  STL.64 [R1+0x68], R14 ;  /* 0x0000680e01007387 */ /* 0x0011e20000100a00 */
[----:B------:R-:W-:Y:S01]  /*17670*/  IMAD.MOV.U32 R2, RZ, RZ, R12 ;  /* 0x000000ffff027224 */ /* 0x000fe200078e000c */
[----:B------:R-:W-:-:S02]  /*17680*/  MOV R0, R13 ;  /* 0x0000000d00007202 */ /* 0x000fc40000000f00 */
[----:B0-----:R-:W3:Y:S04]  /*17690*/  LDL.LU.64 R14, [R1+0x1f10] ;  /* 0x001f1000010e7983 */ /* 0x001ee80000300a00 */
[----:B------:R-:W3:Y:S01]  /*176a0*/  LDL.LU.64 R12, [R1+0x1f08] ;  /* 0x001f0800010c7983 */ /* 0x000ee20000300a00 */
[----:B------:R-:W-:Y:S02]  /*176b0*/  MOV R8, R23 ;  /* 0x0000001700087202 */ /* 0x000fe40000000f00 */
[----:B------:R-:W-:-:S07]  /*176c0*/  MOV R9, R22 ;  /* 0x0000001600097202 */ /* 0x000fce0000000f00 */
[----:B---3--:R-:W-:-:S15]  /*176d0*/  HMMA.16816.F32.BF16 R8, R12, R24, R8 ;  /* 0x000000180c08723c */ /* 0x008fde0000041808 */
[----:B------:R-:W-:-:S09]  /*176e0*/  NOP ;  /* 0x0000000000007918 */ /* 0x000fd20000000000 */
[----:B------:R-:W-:Y:S01]  /*176f0*/  MOV R25, R10 ;  /* 0x0000000a00197202 */ /* 0x000fe20000000f00 */
[----:B------:R-:W-:Y:S01]  /*17700*/  IMAD.MOV.U32 R23, RZ, RZ, R9 ;  /* 0x000000ffff177224 */ /* 0x000fe200078e0009 */
[----:B------:R-:W-:Y:S02]  /*17710*/  MOV R24, R11 ;  /* 0x0000000b00187202 */ /* 0x000fe40000000f00 */
[----:B------:R-:W-:Y:S01]  /*17720*/  MOV R22, R8 ;  /* 0x0000000800167202 */ /* 0x000fe20000000f00 */
[----:B------:R-:W3:Y:S04]  /*17730*/  LDL.LU.64 R10, [R1+0x1f00] ;  /* 0x001f0000010a7983 */ /* 0x000ee80000300a00 */
[----:B------:R-:W4:Y:S04]  /*17740*/  LDL.LU.64 R8, [R1+0x1ef8] ;  /* 0x001ef80001087983 */ /* 0x000f280000300a00 */
[----:B-1----:R-:W-:Y:S04]  /*17750*/  STL.64 [R1+0x50], R16 ;  /* 0x0000501001007387 */ /* 0x002fe80000100a00 */
[----:B------:R0:W-:Y:S04]  /*17760*/  STL.64 [R1+0x58], R18 ;  /* 0x0000581201007387 */ /* 0x0001e80000100a00 */
[----:B0-----:R-:W4:Y:S04]  /*17770*/  LDL.LU.64 R18, [R1+0x1ef0] ;  /* 0x001ef00001127983 */ /* 0x001f280000300a00 */
[----:B------:R-:W4:Y:S02]  /*17780*/  LDL.LU.64 R16, [R1+0x1ee8] ;  /* 0x001ee80001107983 */ /* 0x000f240000300a00 */
[----:B----4-:R-:W-:Y:S02]  /*17790*/  HMMA.16816.F32.BF16 R12, R12, R8, R16 ;  /* 0x000000080c0c723c */ /* 0x010fe40000041810 */
[----:B------:R-:W0:-:S15]  /*177a0*/  LDSM.16.MT88.4 R16, [R29+UR6+0x27000] ;  /* 0x027000061d10783b */ /* 0x000e1e0008004200 */
[----:B------:R-:W-:-:S06]  /*177b0*/  NOP ;  /* 0x0000000000007918 */ /* 0x000fcc0000000000 */
        /* <DEDUP_REMOVED lines=8> */
[----:B0-----:R-:W2:Y:S04]  /*17840*/  LDL.LU R16, [R1] ;  /* 0x0000000001107983 */ /* 0x001ea80000300800 */
[----:B------:R-:W2:Y:S04]  /*17850*/  LDL.LU R17, [R1+0x4] ;  /* 0x0000040001117983 */ /* 0x000ea80000300800 */
[----:B------:R-:W2:Y:S01]  /*17860*/  LDL.LU R18, [R1+0x8] ;  /* 0x0000080001127983 */ /* 0x000ea20000300800 */
[----:B------:R-:W-:-:S03]  /*17870*/  MOV R19, R28 ;  /* 0x0000001c00137202 */ /* 0x000fc60000000f00 */
[----:B------:R-:W4:Y:S04]  /*17880*/  LDL.LU R28, [R1+0x1ed8] ;  /* 0x001ed800011c7983 */ /* 0x000f280000300800 */
[C---:B--2---:R-:W-:Y:S06]  /*17890*/  HMMA.16816.F32.BF16 R16, R20.reuse, R26, R16 ;  /* 0x0000001a1410723c */ /* 0x044fec0000041810 */
[----:B---3--:R-:W-:Y:S07]  /*178a0*/  HMMA.16816.F32.BF16 R20, R20, R10, R4 ;  /* 0x0000000a1414723c */ /* 0x008fee0000041804 */
[----:B------:R-:W-:Y:S01]  /*178b0*/  MOV R5, R10 ;  /* 0x0000000a00057202 */ /* 0x000fe20000000f00 */
[----:B------:R-:W-:-:S02]  /*178c0*/  IMAD.MOV.U32 R4, RZ, RZ, R11 ;  /* 0x000000ffff047224 */ /* 0x000fc400078e000b */
[----:B------:R-:W2:Y:S04]  /*178d0*/  LDL.LU.64 R10, [R1+0x1ed0] ;  /* 0x001ed000010a7983 */ /* 0x000ea80000300a00 */
[----:B------:R-:W2:Y:S09]  /*178e0*/  LDL.LU.64 R8, [R1+0x1ec8] ;  /* 0x001ec80001087983 */ /* 0x000eb20000300a00 */
[----:B------:R0:W-:Y:S02]  /*178f0*/  STL.64 [R1+0x1ea0], R22 ;  /* 0x001ea01601007387 */ /* 0x0001e40000100a00 */
[----:B0-----:R-:W-:-:S02]  /*17900*/  MOV R22, R5 ;  /* 0x0000000500167202 */ /* 0x001fc40000000f00 */
[----:B------:R-:W-:Y:S02]  /*17910*/  MOV R23, R4 ;  /* 0x0000000400177202 */ /* 0x000fe40000000f00 */
[----:B------:R-:W0:Y:S01]  /*17920*/  LDSM.16.MT88.4 R4, [R3+UR6+0x27400] ;  /* 0x027400060304783b */ /* 0x000e220008004200 */
[----:B------:R-:W-:Y:S01]  /*17930*/  MOV R14, R25 ;  /* 0x00000019000e7202 */ /* 0x000fe20000000f00 */
[----:B------:R-:W-:Y:S02]  /*17940*/  IMAD.MOV.U32 R15, RZ, RZ, R24 ;  /* 0x000000ffff0f7224 */ /* 0x000fe400078e0018 */
[----:B------:R-:W-:Y:S04]  /*17950*/  STL.64 [R1+0x1e98], R20 ;  /* 0x001e981401007387 */ /* 0x000fe80000100a00 */
[----:B0-----:R-:W-:Y:S04]  /*17960*/  STL.64 [R1+0x1e80], R6 ;  /* 0x001e800601007387 */ /* 0x001fe80000100a00 */
[----:B------:R0:W-:Y:S02]  /*17970*/  STL.64 [R1+0x1e78], R4 ;  /* 0x001e780401007387 */ /* 0x0001e40000100a00 */
[----:B0-----:R-:W-:Y:S01]  /*17980*/  IMAD.MOV.U32 R4, RZ, RZ, R2 ;  /* 0x000000ffff047224 */ /* 0x001fe200078e0002 */
[----:B------:R-:W-:Y:S01]  /*17990*/  MOV R5, R0 ;  /* 0x0000000000057202 */ /* 0x000fe20000000f00 */
[----:B--2---:R-:W-:Y:S01]  /*179a0*/  HMMA.16816.F32.BF16 R24, R8, R26, R12 ;  /* 0x0000001a0818723c */ /* 0x004fe2000004180c */
[----:B------:R-:W2:Y:S04]  /*179b0*/  LDL.LU.64 R14, [R1+0x1ec0] ;  /* 0x001ec000010e7983 */ /* 0x000ea80000300a00 */
[----:B------:R-:W2:-:S15]  /*179c0*/  LDL.LU.64 R12, [R1+0x1eb8] ;  /* 0x001eb800010c7983 */ /* 0x000e9e0000300a00 */
[----:B------:R-:W-:-:S04]  /*179d0*/  NOP ;  /* 0x0000000000007918 */ /* 0x000fc80000000000 */
[----:B------:R-:W-:Y:S01]  /*179e0*/  MOV R2, R26 ;  /* 0x0000001a00027202 */ /* 0x000fe20000000f00 */
[----:B------:R-:W-:Y:S01]  /*179f0*/  IMAD.MOV.U32 R6, RZ, RZ, R25 ;  /* 0x000000ffff067224 */ /* 0x000fe200078e0019 */
[----:B------:R-:W-:Y:S02]  /*17a00*/  MOV R0, R27 ;  /* 0x0000001b00007202 */ /* 0x000fe40000000f00 */
[----:B------:R-:W-:Y:S01]  /*17a10*/  MOV R7, R24 ;  /* 0x0000001800077202 */ /* 0x000fe20000000f00 */
[----:B------:R-:W3:Y:S04]  /*17a20*/  LDL.LU.64 R26, [R1+0x1eb0] ;  /* 0x001eb000011a7983 */ /* 0x000ee80000300a00 */
[----:B------:R-:W3:Y:S01]  /*17a30*/  LDL.LU.64 R24, [R1+0x1ea8] ;  /* 0x001ea80001187983 */ /* 0x000ee20000300a00 */
[----:B--2---:R-:W-:Y:S03]  /*17a40*/  HMMA.16816.F32.BF16 R8, R8, R22, R12 ;  /* 0x000000160808723c */ /* 0x004fe6000004180c */
[----:B------:R-:W0:Y:S03]  /*17a50*/  LDSM.16.MT88.4 R12, [R29+UR6+0x27400] ;  /* 0x027400061d0c783b */ /* 0x000e260008004200 */
[----:B---3--:R-:W-:Y:S01]  /*17a60*/  HMMA.16816.F32.BF16 R20, R24, R4, R16 ;  /* 0x000000041814723c */ /* 0x008fe20000041810 */
[----:B0-----:R-:W-:Y:S04]  /*17a70*/  STL.64 [R1+0x1e60], R14 ;  /* 0x001e600e01007387 */ /* 0x001fe80000100a00 */
[----:B------:R0:W-:-:S15]  /*17a80*/  STL.64 [R1+0x1e58], R12 ;  /* 0x001e580c01007387 */ /* 0x0001de0000100a00 */
[----:B------:R-:W-:-:S04]  /*17a90*/  NOP ;  /* 0x0000000000007918 */ /* 0x000fc80000000000 */
[----:B------:R-:W-:Y:S01]  /*17aa0*/  MOV R17, R22 ;  /* 0x0000001600117202 */ /* 0x000fe20000000f00 */
[----:B------:R-:W-:Y:S01]  /*17ab0*/  IMAD.MOV.U32 R16, RZ, RZ, R23 ;  /* 0x000000ffff107224 */ /* 0x000fe200078e0017 */
[----:B------:R-:W-:Y:S01]  /*17ac0*/  MOV R18, R21 ;  /* 0x0000001500127202 */ /* 0x000fe20000000f00 */
[----:B------:R-:W-:Y:S01]  /*17ad0*/  IMAD.MOV.U32 R19, RZ, RZ, R20 ;  /* 0x000000ffff137224 */ /* 0x000fe200078e0014 */
[----:B0-----:R-:W2:Y:S04]  /*17ae0*/  LDL.LU.64 R12, [R1+0x50] ;  /* 0x00005000010c7983 */ /* 0x001ea80000300a00 */
[----:B------:R-:W3:Y:S04]  /*17af0*/  LDL.LU.64 R14, [R1+0x58] ;  /* 0x00005800010e7983 */ /* 0x000ee80000300a00 */
[----:B------:R-:W2:Y:S04]  /*17b00*/  LDL.LU.64 R22, [R1+0x1ea0] ;  /* 0x001ea00001167983 */ /* 0x000ea80000300a00 */
[----:B------:R-:W2:Y:S02]  /*17b10*/  LDL.LU.64 R20, [R1+0x1e98] ;  /* 0x001e980001147983 */ /* 0x000ea40000300a00 */
[----:B--2---:R-:W-:Y:S02]  /*17b20*/  HMMA.16816.F32.BF16 R24, R24, R12, R20 ;  /* 0x0000000c1818723c */ /* 0x004fe40000041814 */
[----:B------:R-:W0:-:S15]  /*17b30*/  LDSM.16.MT88.4 R20, [R3+UR6+0x27800] ;  /* 0x027800060314783b */ /* 0x000e1e0008004200 */
[----:B------:R-:W-:-:S06]  /*17b40*/  NOP ;  /* 0x0000000000007918 */ /* 0x000fcc0000000000 */
[----:B------:R1:W-:Y:S04]  /*17b50*/  STL.64 [R1+0x1e70], R26 ;  /* 0x001e701a01007387 */ /* 0x0003e80000100a00 */
[----:B------:R2:W-:Y:S01]  /*17b60*/  STL.64 [R1+0x1e68], R24 ;  /* 0x001e681801007387 */ /* 0x0005e20000100a00 */
[----:B-1----:R-:W-:Y:S01]  /*17b70*/  IMAD.MOV.U32 R26, RZ, RZ, R17 ;  /* 0x000000ffff1a7224 */ /* 0x002fe200078e0011 */
[----:B------:R-:W-:Y:S02]  /*17b80*/  MOV R27, R16 ;  /* 0x00000010001b7202 */ /* 0x000fe40000000f00 */
[----:B--2---:R-:W-:Y:S02]  /*17b90*/  MOV R24, R19 ;  /* 0x0000001300187202 */ /* 0x004fe40000000f00 */
[----:B------:R-:W-:-:S02]  /*17ba0*/  MOV R25, R18 ;  /* 0x0000001200197202 */ /* 0x000fc40000000f00 */
[----:B----4-:R-:W1:Y:S04]  /*17bb0*/  LDSM.16.M88.4 R16, [R28+UR6+0x380] ;  /* 0x000380061c10783b */ /* 0x010e680008000200 */
[----:B0-----:R-:W-:Y:S04]  /*17bc0*/  STL [R1+0x1e3c], R20 ;  /* 0x001e3c1401007387 */ /* 0x001fe80000100800 */
[----:B------:R-:W-:Y:S04]  /*17bd0*/  STL [R1+0x1e38], R21 ;  /* 0x001e381501007387 */ /* 0x000fe80000100800 */
[----:B------:R0:W-:Y:S04]  /*17be0*/  STL [R1+0x1e34], R22 ;  /* 0x001e341601007387 */ /* 0x0001e80000100800 */
[----:B------:R2:W-:Y:S01]  /*17bf0*/  STL [R1+0x1e30], R23 ;  /* 0x001e301701007387 */ /* 0x0005e20000100800 */
[----:B0-----:R-:W-:-:S02]  /*17c00*/  MOV R22, R2 ;  /* 0x0000000200167202 */ /* 0x001fc40000000f00 */
[----:B--2---:R-:W-:Y:S01]  /*17c10*/  MOV R23, R0 ;  /* 0x0000000000177202 */ /* 0x004fe20000000f00 */
[----:B-1----:R-:W-:Y:S01]  /*17c20*/  IMAD.MOV.U32 R0, RZ, RZ, R18 ;  /* 0x000000ffff007224 */ /* 0x002fe200078e0012 */
[----:B------:R0:W-:Y:S01]  /*17c30*/  STL.64 [R1+0x40], R16 ;  /* 0x0000401001007387 */ /* 0x0001e20000100a00 */
[----:B------:R-:W-:-:S03]  /*17c40*/  MOV R2, R19 ;  /* 0x0000001300027202 */ /* 0x000fc60000000f00 */
[----:B------:R-:W2:Y:S04]  /*17c50*/  LDL.LU.64 R18, [R1+0x1e90] ;  /* 0x001e900001127983 */ /* 0x000ea80000300a00 */
[----:B0-----:R-:W2:Y:S01]  /*17c60*/  LDL.LU.64 R16, [R1+0x1e88] ;  /* 0x001e880001107983 */ /* 0x001ea20000300a00 */
[----:B------:R-:W-:Y:S01]  /*17c70*/  MOV R20, R7 ;  /* 0x0000000700147202 */ /* 0x000fe20000000f00 */
[----:B------:R-:W-:-:S07]  /*17c80*/  IMAD.MOV.U32 R21, RZ, RZ, R6 ;  /* 0x000000ffff157224 */ /* 0x000fce00078e0006 */
[C---:B--2---:R-:W-:Y:S06]  /*17c90*/  HMMA.16816.F32.BF16 R4, R16.reuse, R4, R20 ;  /* 0x000000041004723c */ /* 0x044fec0000041814 */
[----:B------:R-:W-:Y:S01]  /*17ca0*/  HMMA.16816.F32.BF16 R16, R16, R12, R8 ;  /* 0x0000000c1010723c */ /* 0x000fe20000041808 */
[----:B------:R-:W0:-:S15]  /*17cb0*/  LDSM.16.M88.4 R8, [R28+UR6+0x10380] ;  /* 0x010380061c08783b */ /* 0x000e1e0008000200 */
[----:B------:R-:W-:-:S02]  /*17cc0*/  NOP ;  /* 0x0000000000007918 */ /* 0x000fc40000000000 */
[----:B------:R-:W-:Y:S01]  /*17cd0*/  MOV R21, R6 ;  /* 0x0000000600157202 */ /* 0x000fe20000000f00 */
[----:B------:R-:W-:Y:S01]  /*17ce0*/  IMAD.MOV.U32 R22, RZ, RZ, R5 ;  /* 0x000000ffff167224 */ /* 0x000fe200078e0005 */
[----:B------:R-:W-:Y:S02]  /*17cf0*/  MOV R20, R7 ;  /* 0x0000000700147202 */ /* 0x000fe40000000f00 */
[----:B------:R-:W-:Y:S01]  /*17d00*/  MOV R23, R4 ;  /* 0x0000000400177202 */ /* 0x000fe20000000f00 */
[----:B------:R-:W2:Y:S04]  /*17d10*/  LDL.LU.64 R6, [R1+0x1e80] ;  /* 0x001e800001067983 */ /* 0x000ea80000300a00 */
[----:B------:R-:W2:Y:S04]  /*17d20*/  LDL.LU.64 R4, [R1+0x1e78] ;  /* 0x001e780001047983 */ /* 0x000ea80000300a00 */
[----:B------:R1:W-:Y:S04]  /*17d30*/  STL.64 [R1+0x1e48], R18 ;  /* 0x001e481201007387 */ /* 0x0003e80000100a00 */
[----:B------:R-:W-:Y:S04]  /*17d40*/  STL.64 [R1+0x1e40], R16 ;  /* 0x001e401001007387 */ /* 0x000fe80000100a00 */
[----:B-1----:R-:W2:Y:S04]  /*17d50*/  LDL.LU R18, [R1+0x68] ;  /* 0x0000680001127983 */ /* 0x002ea80000300800 */
[----:B------:R-:W2:Y:S04]  /*17d60*/  LDL.LU R19, [R1+0x6c] ;  /* 0x00006c0001137983 */ /* 0x000ea80000300800 */
[----:B0-----:R-:W-:Y:S04]  /*17d70*/  STL.64 [R1+0x30], R8 ;  /* 0x0000300801007387 */ /* 0x001fe80000100a00 */
[----:B------:R-:W-:Y:S04]  /*17d80*/  STL.64 [R1+0x38], R10 ;  /* 0x0000380a01007387 */ /* 0x000fe80000100a00 */
[----:B------:R-:W0:Y:S04]  /*17d90*/  LDSM.16.MT88.4 R8, [R29+UR6+0x27800] ;  /* 0x027800061d08783b */ /* 0x000e280008004200 */
[----:B0-----:R-:W-:Y:S04]  /*17da0*/  STL.64 [R1+0x1e28], R10 ;  /* 0x001e280a01007387 */ /* 0x001fe80000100a00 */
[----:B------:R0:W-:Y:S04]  /*17db0*/  STL.64 [R1+0x1e20], R8 ;  /* 0x001e200801007387 */ /* 0x0001e80000100a00 */
[----:B0-----:R-:W4:Y:S01]  /*17dc0*/  LDL.LU.64 R8, [R1+0x40] ;  /* 0x0000400001087983 */ /* 0x001f220000300a00 */
[----:B------:R-:W-:Y:S01]  /*17dd0*/  MOV R10, R21 ;  /* 0x00000015000a7202 */ /* 0x000fe20000000f00 */
[----:B------:R-:W-:Y:S01]  /*17de0*/  IMAD.MOV.U32 R11, RZ, RZ, R20 ;  /* 0x000000ffff0b7224 */ /* 0x000fe200078e0014 */
[----:B--2---:R-:W-:-:S15]  /*17df0*/  HMMA.16816.F32.BF16 R24, R4, R18, R24 ;  /* 0x000000120418723c */ /* 0x004fde0000041818 */
[----:B------:R-:W-:-:S09]  /*17e00*/  NOP ;  /* 0x0000000000007918 */ /* 0x000fd20000000000 */
[----:B------:R-:W-:Y:S02]  /*17e10*/  MOV R20, R24 ;  /* 0x0000001800147202 */ /* 0x000fe40000000f00 */
[----:B------:R-:W-:Y:S01]  /*17e20*/  MOV R21, R25 ;  /* 0x0000001900157202 */ /* 0x000fe20000000f00 */
[----:B----4-:R0:W-:Y:S02]  /*17e30*/  STL.64 [R1+0x1e50], R8 ;  /* 0x001e500801007387 */ /* 0x0101e40000100a00 */
[----:B0-----:R-:W-:Y:S01]  /*17e40*/  IMAD.MOV.U32 R8, RZ, RZ, R23 ;  /* 0x000000ffff087224 */ /* 0x001fe200078e0017 */
[----:B------:R-:W-:Y:S01]  /*17e50*/  MOV R9, R22 ;  /* 0x0000001600097202 */ /* 0x000fe20000000f00 */
[----:B------:R-:W-:Y:S01]  /*17e60*/  IMAD.MOV.U32 R22, RZ, RZ, R26 ;  /* 0x000000ffff167224 */ /* 0x000fe200078e001a */
[----:B------:R-:W-:Y:S02]  /*17e70*/  MOV R23, R27 ;  /* 0x0000001b00177202 */ /* 0x000fe40000000f00 */
[----:B------:R-:W2:Y:S04]  /*17e80*/  LDL.LU.64 R26, [R1+0x1e70] ;  /* 0x001e7000011a7983 */ /* 0x000ea80000300a00 */
[----:B------:R-:W2:Y:S01]  /*17e90*/  LDL.LU.64 R24, [R1+0x1e68] ;  /* 0x001e680001187983 */ /* 0x000ea20000300a00 */
[----:B---3--:R-:W-:Y:S01]  /*17ea0*/  MOV R17, R14 ;  /* 0x0000000e00117202 */ /* 0x008fe20000000f00 */
[----:B------:R-:W-:Y:S01]  /*17eb0*/  IMAD.MOV.U32 R16, RZ, RZ, R15 ;  /* 0x000000ffff107224 */ /* 0x000fe200078e000f */
[----:B--2---:R-:W-:Y:S01]  /*17ec0*/  HMMA.16816.F32.BF16 R24, R4, R14, R24 ;  /* 0x0000000e0418723c */ /* 0x004fe20000041818 */
[----:B------:R-:W2:Y:S04]  /*17ed0*/  LDL.LU.64 R14, [R1+0x1e60] ;  /* 0x001e6000010e7983 */ /* 0x000ea80000300a00 */
[----:B------:R-:W2:Y:S04]  /*17ee0*/  LDL.LU.64 R12, [R1+0x1e58] ;  /* 0x001e5800010c7983 */ /* 0x000ea80000300a00 */
[----:B------:R-:W0:Y:S04]  /*17ef0*/  LDSM.16.MT88.4 R4, [R3+UR6+0x27c00] ;  /* 0x027c00060304783b */ /* 0x000e280008004200 */
[----:B0-----:R0:W-:Y:S02]  /*17f00*/  STL.64 [R1+0x1e08], R6 ;  /* 0x001e080601007387 */ /* 0x0011e40000100a00 */
[----:B0-----:R-:W-:-:S02]  /*17f10*/  MOV R6, R17 ;  /* 0x0000001100067202 */ /* 0x001fc40000000f00 */
[----:B------:R-:W-:Y:S01]  /*17f20*/  MOV R7, R16 ;  /* 0x0000001000077202 */ /* 0x000fe20000000f00 */
[----:B------:R0:W-:Y:S01]  /*17f30*/  STL.64 [R1+0x1e00], R4 ;  /* 0x001e000401007387 */ /* 0x0001e20000100a00 */
[----:B--2---:R-:W-:Y:S03]  /*17f40*/  HMMA.16816.F32.BF16 R16, R12, R18, R8 ;  /* 0x000000120c10723c */ /* 0x004fe60000041808 */
[----:B------:R-:W2:-:S15]  /*17f50*/  LDL.LU.64 R8, [R1+0x1e50] ;  /* 0x001e500001087983 */ /* 0x000e9e0000300a00 */
[----:B------:R-:W-:-:S06]  /*17f60*/  NOP ;  /* 0x0000000000007918 */ /* 0x000fcc0000000000 */
[----:B------:R-:W-:Y:S01]  /*17f70*/  MOV R10, R18 ;  /* 0x00000012000a7202 */ /* 0x000fe20000000f00 */
[----:B------:R-:W-:Y:S01]  /*17f80*/  IMAD.MOV.U32 R3, RZ, RZ, R19 ;  /* 0x000000ffff037224 */ /* 0x000fe200078e0013 */
[----:B------:R-:W-:Y:S01]  /*17f90*/  MOV R11, R17 ;  /* 0x00000011000b7202 */ /* 0x000fe20000000f00 */
[----:B------:R-:W-:Y:S01]  /*17fa0*/  IMAD.MOV.U32 R28, RZ, RZ, R16 ;  /* 0x000000ffff1c7224 */ /* 0x000fe200078e0010 */
[----:B------:R-:W0:Y:S04]  /*17fb0*/  LDL.LU.64 R18, [R1+0x1e48] ;  /* 0x001e480001127983 */ /* 0x000e280000300a00 */
[----:B------:R-:W0:Y:S02]  /*17fc0*/  LDL.LU.64 R16, [R1+0x1e40] ;  /* 0x001e400001107983 */ /* 0x000e240000300a00 */
[----:B0-----:R-:W-:Y:S02]  /*17fd0*/  HMMA.16816.F32.BF16 R4, R12, R6, R16 ;  /* 0x000000060c04723c */ /* 0x001fe40000041810 */
[----:B------:R-:W0:Y:S05]  /*17fe0*/  LDSM.16.MT88.4 R12, [R29+UR6+0x27c00] ;  /* 0x027c00061d0c783b */ /* 0x000e2a0008004200 */
        /* <DEDUP_REMOVED lines=8> */
[----:B------:R-:W-:Y:S04]  /*18070*/  STL.64 [R1+0x1e18], R6 ;  /* 0x001e180601007387 */ /* 0x000fe80000100a00 */
[----:B------:R1:W-:Y:S04]  /*18080*/  STL.64 [R1+0x1e10], R4 ;  /* 0x001e100401007387 */ /* 0x0003e80000100a00 */
[----:B0-----:R-:W-:Y:S04]  /*18090*/  STL.64 [R1+0x1df0], R14 ;  /* 0x001df00e01007387 */ /* 0x001fe80000100a00 */
[----:B------:R0:W-:Y:S01]  /*180a0*/  STL.64 [R1+0x1de8], R12 ;  /* 0x001de80c01007387 */ /* 0x0001e20000100a00 */
[----:B-1----:R-:W-:Y:S01]  /*180b0*/  MOV R4, R28 ;  /* 0x0000001c00047202 */ /* 0x002fe20000000f00 */
[----:B------:R-:W-:Y:S01]  /*180c0*/  IMAD.MOV.U32 R5, RZ, RZ, R11 ;  /* 0x000000ffff057224 */ /* 0x000fe200078e000b */
[----:B------:R-:W-:Y:S01]  /*180d0*/  MOV R6, R10 ;  /* 0x0000000a00067202 */ /* 0x000fe20000000f00 */
[----:B--2---:R-:W-:Y:S01]  /*180e0*/  IMAD.MOV.U32 R28, RZ, RZ, R8 ;  /* 0x000000ffff1c7224 */ /* 0x004fe200078e0008 */
[----:B------:R-:W-:Y:S01]  /*180f0*/  MOV R7, R3 ;  /* 0x0000000300077202 */ /* 0x000fe20000000f00 */
[----:B0-----:R-:W2:Y:S01]  /*18100*/  LDL.LU.64 R12, [R1+0x30] ;  /* 0x00003000010c7983 */ /* 0x001ea20000300a00 */
[----:B------:R-:W-:-:S03]  /*18110*/  MOV R3, R9 ;  /* 0x0000000900037202 */ /* 0x000fc60000000f00 */
[----:B------:R-:W4:Y:S04]  /*18120*/  LDL.LU.64 R14, [R1+0x38] ;  /* 0x00003800010e7983 */ /* 0x000f280000300a00 */
[----:B------:R-:W5:Y:S01]  /*18130*/  LDL.LU.64 R10, [R1+0x1e28] ;  /* 0x001e2800010a7983 */ /* 0x000f620000300a00 */
[----:B------:R-:W0:Y:S01]  /*18140*/  S2R R29, SR_TID.X ;  /* 0x00000000001d7919 */ /* 0x000e220000002100 */
[----:B------:R-:W-:Y:S01]  /*18150*/  BAR.SYNC.DEFER_BLOCKING 0x0 ;  /* 0x0000000000007b1d */ /* 0x000fe20000010000 */
[C---:B---3--:R-:W-:Y:S05]  /*18160*/  HMMA.16816.F32.BF16 R16, R20.reuse, R8, R16 ;  /* 0x000000081410723c */ /* 0x048fea0000041810 */
[----:B------:R-:W5:Y:S01]  /*18170*/  LDL.LU.64 R8, [R1+0x1e20] ;  /* 0x001e200001087983 */ /* 0x000f620000300a00 */
[----:B--2---:R-:W-:Y:S07]  /*18180*/  HMMA.16816.F32.BF16 R20, R20, R12, R24 ;  /* 0x0000000c1414723c */ /* 0x004fee0000041818 */
[----:B------:R-:W-:Y:S01]  /*18190*/  MOV R24, R28 ;  /* 0x0000001c00187202 */ /* 0x000fe20000000f00 */
[----:B------:R-:W-:-:S07]  /*181a0*/  IMAD.MOV.U32 R25, RZ, RZ, R3 ;  /* 0x000000ffff197224 */ /* 0x000fce00078e0003 */
[C---:B-----5:R-:W-:Y:S01]  /*181b0*/  HMMA.16816.F32.BF16 R24, R8.reuse, R24, R4 ;  /* 0x000000180818723c */ /* 0x060fe20000041804 */
[----:B------:R-:W2:Y:S04]  /*181c0*/  LDL.LU.64 R6, [R1+0x1e18] ;  /* 0x001e180001067983 */ /* 0x000ea80000300a00 */
[----:B------:R-:W2:Y:S02]  /*181d0*/  LDL.LU.64 R4, [R1+0x1e10] ;  /* 0x001e100001047983 */ /* 0x000ea40000300a00 */
[----:B--2---:R-:W-:Y:S02]  /*181e0*/  HMMA.16816.F32.BF16 R8, R8, R12, R4 ;  /* 0x0000000c0808723c */ /* 0x004fe40000041804 */
[----:B------:R-:W2:Y:S04]  /*181f0*/  LDL.LU.64 R6, [R1+0x1e08] ;  /* 0x001e080001067983 */ /* 0x000ea80000300a00 */
[----:B------:R-:W2:Y:S01]  /*18200*/  LDL.LU.64 R4, [R1+0x1e00] ;  /* 0x001e000001047983 */ /* 0x000ea20000300a00 */
[----:B----4-:R-:W-:-:S15]  /*18210*/  IMAD.MOV.U32 R3, RZ, RZ, R14 ;  /* 0x000000ffff037224 */ /* 0x010fde00078e000e */
[----:B------:R-:W-:-:S01]  /*18220*/  NOP ;  /* 0x0000000000007918 */ /* 0x000fc20000000000 */
[----:B------:R1:W-:Y:S04]  /*18230*/  STL.64 [R1+0x1de0], R10 ;  /* 0x001de00a01007387 */ /* 0x0003e80000100a00 */
[----:B------:R3:W-:Y:S01]  /*18240*/  STL.64 [R1+0x1dd8], R8 ;  /* 0x001dd80801007387 */ /* 0x0007e20000100a00 */
[----:B-1----:R-:W-:Y:S02]  /*18250*/  MOV R10, R0 ;  /* 0x00000000000a7202 */ /* 0x002fe40000000f00 */
[----:B------:R-:W-:Y:S01]  /*18260*/  MOV R11, R2 ;  /* 0x00000002000b7202 */ /* 0x000fe20000000f00 */
[----:B------:R-:W4:Y:S01]  /*18270*/  LDL.LU R0, [R1+0x1df8] ;  /* 0x001df80001007983 */ /* 0x000f220000300800 */
[----:B------:R-:W-:Y:S01]  /*18280*/  MOV R2, R15 ;  /* 0x0000000f00027202 */ /* 0x000fe20000000f00 */
[C---:B--2---:R-:W-:Y:S02]  /*18290*/  HMMA.16816.F32.BF16 R20, R4.reuse, R14, R20 ;  /* 0x0000000e0414723c */ /* 0x044fe40000041814 */
[----:B------:R-:W2:Y:S04]  /*182a0*/  LDL.LU.64 R14, [R1+0x1df0] ;  /* 0x001df000010e7983 */ /* 0x000ea80000300a00 */
[----:B------:R-:W2:Y:S01]  /*182b0*/  LDL.LU.64 R12, [R1+0x1de8] ;  /* 0x001de800010c7983 */ /* 0x000ea20000300a00 */
[-C--:B------:R-:W-:Y:S06]  /*182c0*/  HMMA.16816.F32.BF16 R16, R4, R10.reuse, R16 ;  /* 0x0000000a0410723c */ /* 0x080fec0000041810 */
[----:B--2---:R-:W-:Y:S01]  /*182d0*/  HMMA.16816.F32.BF16 R24, R12, R10, R24 ;  /* 0x0000000a0c18723c */ /* 0x004fe20000041818 */
[----:B------:R-:W2:Y:S04]  /*182e0*/  LDL.LU.64 R10, [R1+0x1de0] ;  /* 0x001de000010a7983 */ /* 0x000ea80000300a00 */
[----:B---3--:R-:W2:Y:S01]  /*182f0*/  LDL.LU.64 R8, [R1+0x1dd8] ;  /* 0x001dd80001087983 */ /* 0x008ea20000300a00 */
[----:B------:R-:W-:Y:S01]  /*18300*/  MOV R6, R3 ;  /* 0x0000000300067202 */ /* 0x000fe20000000f00 */
[----:B------:R-:W-:Y:S01]  /*18310*/  IMAD.MOV.U32 R7, RZ, RZ, R2 ;  /* 0x000000ffff077224 */ /* 0x000fe200078e0002 */
[----:B0-----:R-:W-:-:S10]  /*18320*/  SHF.L.U32 R28, R29, 0x3, RZ ;  /* 0x000000031d1c7819 */ /* 0x001fd400000006ff */
[----:B------:R-:W-:Y:S01]  /*18330*/  FMUL R3, R16, UR9 ;  /* 0x0000000910037c20 */ /* 0x000fe20008400000 */
[----:B------:R-:W-:Y:S01]  /*18340*/  FMUL R4, R18, UR9 ;  /* 0x0000000912047c20 */ /* 0x000fe20008400000 */
[----:B------:R-:W-:Y:S01]  /*18350*/  FMUL R5, R19, UR9 ;  /* 0x0000000913057c20 */ /* 0x000fe20008400000 */
[----:B------:R-:W3:Y:S04]  /*18360*/  LDL R2, [R1+0x518] ;  /* 0x0005180001027983 */ /* 0x000ee80000100800 */
[----:B------:R-:W-:Y:S01]  /*18370*/  FMNMX R4, R4, R5, !PT ;  /* 0x0000000504047209 */ /* 0x000fe20007800000 */
[----:B--2---:R-:W-:Y:S07]  /*18380*/  HMMA.16816.F32.BF16 R8, R12, R6, R8 ;  /* 0x000000060c08723c */ /* 0x004fee0000041808 */
[----:B------:R-:W-:Y:S01]  /*18390*/  FMUL R14, R24, UR9 ;  /* 0x00000009180e7c20 */ /* 0x000fe20008400000 */
[----:B------:R-:W-:Y:S01]  /*183a0*/  FMUL R15, R25, UR9 ;  /* 0x00000009190f7c20 */ /* 0x000fe20008400000 */
[----:B------:R-:W-:Y:S01]  /*183b0*/  FMUL R12, R26, UR9 ;  /* 0x000000091a0c7c20 */ /* 0x000fe20008400000 */
[----:B------:R-:W-:-:S03]  /*183c0*/  FMUL R13, R27, UR9 ;  /* 0x000000091b0d7c20 */ /* 0x000fc60008400000 */
[----:B------:R-:W-:Y:S02]  /*183d0*/  FMNMX R14, R14, R15, !PT ;  /* 0x0000000f0e0e7209 */ /* 0x000fe40007800000 */
[----:B------:R-:W-:-:S09]  /*183e0*/  FMNMX R12, R12, R13, !PT ;  /* 0x0000000d0c0c7209 */ /* 0x000fd20007800000 */
[----:B------:R-:W-:-:S05]  /*183f0*/  FMUL R15, R10, UR9 ;  /* 0x000000090a0f7c20 */ /* 0x000fca0008400000 */
[----:B------:R-:W-:Y:S02]  /*18400*/  FMNMX R12, R15, R12, !PT ;  /* 0x0000000c0f0c7209 */ /* 0x000fe40007800000 */
[----:B----4-:R-:W-:Y:S02]  /*18410*/  SHF.R.U32.HI R15, RZ, 0x3, R0 ;  /* 0x00000003ff0f7819 */ /* 0x010fe40000011600 */
[----:B------:R-:W-:-:S04]  /*18420*/  LOP3.LUT R0, R28, 0xe0, RZ, 0xc0, !PT ;  /* 0x000000e01c007812 */ /* 0x000fc800078ec0ff */
[----:B------:R-:W-:Y:S02]  /*18430*/  IADD3 R28, R0, UR6, RZ ;  /* 0x00000006001c7c10 */ /* 0x000fe4000fffe0ff */
[----:B------:R-:W2:Y:S01]  /*18440*/  LDL R0, [R1+0x4d0] ;  /* 0x0004d00001007983 */ /* 0x000ea20000100800 */
[----:B------:R-:W-:Y:S01]  /*18450*/  FMUL R6, R17, UR9 ;  /* 0x0000000911067c20 */ /* 0x000fe20008400000 */
[----:B------:R-:W-:Y:S01]  /*18460*/  FMUL R7, R20, UR9 ;  /* 0x0000000914077c20 */ /* 0x000fe20008400000 */
[----:B------:R-:W-:-:S03]  /*18470*/  FMUL R5, R8, UR9 ;  /* 0x0000000908057c20 */ /* 0x000fc60008400000 */
[----:B------:R-:W-:Y:S01]  /*18480*/  FMNMX R3, R3, R6, !PT ;  /* 0x0000000603037209 */ /* 0x000fe20007800000 */
[----:B------:R-:W-:Y:S01]  /*18490*/  FMUL R6, R22, UR9 ;  /* 0x0000000916067c20 */ /* 0x000fe20008400000 */
[----:B------:R-:W-:Y:S01]  /*184a0*/  FMNMX R5, R5, R14, !PT ;  /* 0x0000000e05057209 */ /* 0x000fe20007800000 */
[----:B------:R-:W-:Y:S01]  /*184b0*/  FMUL R14, R21, UR9 ;  /* 0x00000009150e7c20 */ /* 0x000fe20008400000 */
[----:B------:R-:W-:Y:S01]  /*184c0*/  FMNMX R3, R7, R3, !PT ;  /* 0x0000000307037209 */ /* 0x000fe20007800000 */
[----:B------:R-:W-:Y:S01]  /*184d0*/  FMUL R13, R23, UR9 ;  /* 0x00000009170d7c20 */ /* 0x000fe20008400000 */
[----:B------:R-:W-:Y:S01]  /*184e0*/  FMNMX R4, R6, R4, !PT ;  /* 0x0000000406047209 */ /* 0x000fe20007800000 */
[----:B------:R-:W-:Y:S01]  /*184f0*/  FMUL R7, R9, UR9 ;  /* 0x0000000909077c20 */ /* 0x000fe20008400000 */
[----:B------:R-:W-:Y:S01]  /*18500*/  FMUL R6, R11, UR9 ;  /* 0x000000090b067c20 */ /* 0x000fe20008400000 */
[----:B------:R-:W-:Y:S02]  /*18510*/  FMNMX R3, R14, R3, !PT ;  /* 0x000000030e037209 */ /* 0x000fe40007800000 */
[----:B------:R-:W-:-:S02]  /*18520*/  FMNMX R4, R13, R4, !PT ;  /* 0x000000040d047209 */ /* 0x000fc40007800000 */
[----:B------:R-:W-:Y:S02]  /*18530*/  FMNMX R5, R7, R5, !PT ;  /* 0x0000000507057209 */ /* 0x000fe40007800000 */
[----:B------:R-:W-:Y:S01]  /*18540*/  FMNMX R6, R6, R12, !PT ;  /* 0x0000000c06067209 */ /* 0x000fe20007800000 */
[----:B------:R-:W0:Y:S04]  /*18550*/  SHFL.BFLY PT, R14, R3, 0x2, 0x1f ;  /* 0x0c401f00030e7f89 */ /* 0x000e2800000e0000 */
[----:B------:R-:W1:Y:S04]  /*18560*/  SHFL.BFLY PT, R13, R4, 0x2, 0x1f ;  /* 0x0c401f00040d7f89 */ /* 0x000e6800000e0000 */
[----:B------:R-:W4:Y:S04]  /*18570*/  SHFL.BFLY PT, R12, R5, 0x2, 0x1f ;  /* 0x0c401f00050c7f89 */ /* 0x000f2800000e0000 */
[----:B------:R-:W5:Y:S01]  /*18580*/  SHFL.BFLY PT, R7, R6, 0x2, 0x1f ;  /* 0x0c401f0006077f89 */ /* 0x000f6200000e0000 */
[----:B0-----:R-:W-:-:S02]  /*18590*/  FMNMX R3, R3, R14, !PT ;  /* 0x0000000e03037209 */ /* 0x001fc40007800000 */
[----:B-1----:R-:W-:Y:S02]  /*185a0*/  FMNMX R4, R4, R13, !PT ;  /* 0x0000000d04047209 */ /* 0x002fe40007800000 */
[----:B----4-:R-:W-:Y:S02]  /*185b0*/  FMNMX R5, R5, R12, !PT ;  /* 0x0000000c05057209 */ /* 0x010fe40007800000 */
[----:B-----5:R-:W-:Y:S01]  /*185c0*/  FMNMX R6, R6, R7, !PT ;  /* 0x0000000706067209 */ /* 0x020fe20007800000 */
[----:B------:R-:W0:Y:S04]  /*185d0*/  SHFL.BFLY PT, R12, R4, 0x1, 0x1f ;  /* 0x0c201f00040c7f89 */ /* 0x000e2800000e0000 */
[----:B------:R-:W1:Y:S04]  /*185e0*/  SHFL.BFLY PT, R7, R3, 0x1, 0x1f ;  /* 0x0c201f0003077f89 */ /* 0x000e6800000e0000 */
[----:B------:R-:W4:Y:S04]  /*185f0*/  SHFL.BFLY PT, R13, R5, 0x1, 0x1f ;  /* 0x0c201f00050d7f89 */ /* 0x000f2800000e0000 */
[----:B------:R-:W5:Y:S01]  /*18600*/  SHFL.BFLY PT, R14, R6, 0x1, 0x1f ;  /* 0x0c201f00060e7f89 */ /* 0x000f6200000e0000 */
[----:B------:R-:W-:-:S05]  /*18610*/  LOP3.LUT R15, R15, 0x1c, RZ, 0xc0, !PT ;  /* 0x0000001c0f0f7812 */ /* 0x000fca00078ec0ff */
[----:B------:R-:W-:Y:S02]  /*18620*/  IMAD.IADD R15, R28, 0x1, R15 ;  /* 0x000000011c0f7824 */ /* 0x000fe400078e020f */
[----:B------:R-:W3:Y:S01]  /*18630*/  S2R R28, SR_TID.X ;  /* 0x00000000001c7919 */ /* 0x000ee20000002100 */
[----:B0-----:R-:W-:Y:S02]  /*18640*/  FMNMX R4, R4, R12, !PT ;  /* 0x0000000c04047209 */ /* 0x001fe40007800000 */
[----:B-1----:R-:W-:Y:S02]  /*18650*/  FMNMX R3, R3, R7, !PT ;  /* 0x0000000703037209 */ /* 0x002fe40007800000 */
[----:B----4-:R-:W-:Y:S02]  /*18660*/  FMNMX R5, R5, R13, !PT ;  /* 0x0000000d05057209 */ /* 0x010fe40007800000 */
[----:B-----5:R-:W-:Y:S01]  /*18670*/  FMNMX R6, R6, R14, !PT ;  /* 0x0000000e06067209 */ /* 0x020fe20007800000 */
[----:B------:R0:W-:Y:S04]  /*18680*/  @!P1 STS [R15], R3 ;  /* 0x000000030f009388 */ /* 0x0001e80000000800 */
[----:B------:R-:W-:Y:S04]  /*18690*/  @!P1 STS [R15+0x100], R4 ;  /* 0x000100040f009388 */ /* 0x000fe80000000800 */
[----:B------:R-:W-:Y:S04]  /*186a0*/  @!P1 STS [R15+0x200], R5 ;  /* 0x000200050f009388 */ /* 0x000fe80000000800 */
[----:B------:R-:W-:Y:S01]  /*186b0*/  @!P1 STS [R15+0x300], R6 ;  /* 0x000300060f009388 */ /* 0x000fe20000000800 */
[----:B---3--:R-:W-:-:S04]  /*186c0*/  LOP3.LUT R28, R28, 0xff, RZ, 0xc0, !PT ;  /* 0x000000ff1c1c7812 */ /* 0x008fc800078ec0ff */
[----:B0-----:R-:W-:Y:S01]  /*186d0*/  LEA R3, R28, UR6, 0x2 ;  /* 0x000000061c037c11 */ /* 0x001fe2000f8e10ff */
[----:B------:R-:W-:Y:S06]  /*186e0*/  BAR.SYNC.DEFER_BLOCKING 0x0 ;  /* 0x0000000000007b1d */ /* 0x000fec0000010000 */
[----:B------:R-:W0:Y:S04]  /*186f0*/  LDS R4, [R3] ;  /* 0x0000000003047984 */ /* 0x000e280000000800 */
[----:B0-----:R-:W0:Y:S02]  /*18700*/  SHFL.BFLY PT, R5, R4, 0x4, 0x1f ;  /* 0x0c801f0004057f89 */ /* 0x001e2400000e0000 */
[----:B0-----:R-:W-:-:S05]  /*18710*/  FMNMX R5, R4, R5, !PT ;  /* 0x0000000504057209 */ /* 0x001fca0007800000 */
[----:B------:R-:W0:Y:S02]  /*18720*/  SHFL.BFLY PT, R4, R5, 0x2, 0x1f ;  /* 0x0c401f0005047f89 */ /* 0x000e2400000e0000 */
[----:B0-----:R-:W-:-:S05]  /*18730*/  FMNMX R4, R5, R4, !PT ;  /* 0x0000000405047209 */ /* 0x001fca0007800000 */
[----:B------:R-:W0:Y:S01]  /*18740*/  SHFL.BFLY PT, R5, R4, 0x1, 0x1f ;  /* 0x0c201f0004057f89 */ /* 0x000e2200000e0000 */
[----:B------:R-:W-:Y:S02]  /*18750*/  SHF.L.U32 R28, R29, 0x3, RZ ;  /* 0x000000031d1c7819 */ /* 0x000fe400000006ff */
[----:B0-----:R-:W-:-:S05]  /*18760*/  FMNMX R5, R4, R5, !PT ;  /* 0x0000000504057209 */ /* 0x001fca0007800000 */
[----:B------:R-:W-:Y:S01]  /*18770*/  @!P0 STS [R3], R5 ;  /* 0x0000000503008388 */ /* 0x000fe20000000800 */
[----:B------:R-:W-:Y:S01]  /*18780*/  LOP3.LUT R28, R28, 0xe0, RZ, 0xc0, !PT ;  /* 0x000000e01c1c7812 */ /* 0x000fe200078ec0ff */
[----:B------:R-:W-:Y:S06]  /*18790*/  BAR.SYNC.DEFER_BLOCKING 0x0 ;  /* 0x0000000000007b1d */ /* 0x000fec0000010000 */
[----:B------:R-:W2:Y:S04]  /*187a0*/  LDS R4, [R28+UR6] ;  /* 0x000000061c047984 */ /* 0x000ea80008000800 */
[----:B------:R-:W0:Y:S04]  /*187b0*/  LDS R5, [R28+UR6+0x100] ;  /* 0x000100061c057984 */ /* 0x000e280008000800 */
[----:B------:R1:W-:Y:S04]  /*187c0*/  STL [R1+0x1dd4], R15 ;  /* 0x001dd40f01007387 */ /* 0x0003e80000100800 */
[----:B------:R-:W3:Y:S01]  /*187d0*/  LDL R12, [R1+0x51c] ;  /* 0x00051c00010c7983 */ /* 0x000ee20000100800 */
[----:B--2---:R-:W-:-:S03]  /*187e0*/  FMNMX R29, R4, R0, !PT ;  /* 0x00000000041d7209 */ /* 0x004fc60007800000 */
[----:B------:R-:W3:Y:S02]  /*187f0*/  LDS R4, [R28+UR6+0x200] ;  /* 0x000200061c047984 */ /* 0x000ee40008000800 */
[--C-:B------:R-:W-:Y:S01]  /*18800*/  FFMA R6, R16, UR9, -R29.reuse ;  /* 0x0000000910067c23 */ /* 0x100fe2000800081d */
[----:B------:R-:W-:-:S03]  /*18810*/  FFMA R7, R17, UR9, -R29 ;  /* 0x0000000911077c23 */ /* 0x000fc6000800081d */
[----:B------:R-:W-:-:S04]  /*18820*/  FMUL R6, R6, 1.4426950216293334961 ;  /* 0x3fb8aa3b06067820 */ /* 0x000fc80000400000 */
[----:B------:R2:W4:Y:S02]  /*18830*/  MUFU.EX2 R0, R6 ;  /* 0x0000000600007308 */ /* 0x0005240000000800 */
[----:B--2---:R-:W-:-:S06]  /*18840*/  FMUL R6, R7, 1.4426950216293334961 ;  /* 0x3fb8aa3b07067820 */ /* 0x004fcc0000400000 */
[----:B-1----:R1:W2:Y:S01]  /*18850*/  MUFU.EX2 R15, R6 ;  /* 0x00000006000f7308 */ /* 0x0022a20000000800 */
[----:B------:R-:W-:Y:S01]  /*18860*/  FFMA R7, R20, UR9, -R29 ;  /* 0x0000000914077c23 */ /* 0x000fe2000800081d */
[----:B0-----:R-:W-:Y:S01]  /*18870*/  FMNMX R2, R5, R2, !PT ;  /* 0x0000000205027209 */ /* 0x001fe20007800000 */
[----:B------:R-:W-:Y:S02]  /*18880*/  STL [R1+0x2cc], R29 ;  /* 0x0002cc1d01007387 */ /* 0x000fe40000100800 */
[----:B------:R-:W-:Y:S02]  /*18890*/  FMUL R7, R7, 1.4426950216293334961 ;  /* 0x3fb8aa3b07077820 */ /* 0x000fe40000400000 */
[----:B----4-:R-:W-:Y:S02]  /*188a0*/  STL [R1+0x514], R0 ;  /* 0x0005140001007387 */ /* 0x010fe40000100800 */
[----:B------:R0:W4:Y:S02]  /*188b0*/  MUFU.EX2 R17, R7 ;  /* 0x0000000700117308 */ /* 0x0001240000000800 */
[----:B-1----:R1:W5:Y:S04]  /*188c0*/  LDS R6, [R28+UR6+0x300] ;  /* 0x000300061c067984 */ /* 0x0023680008000800 */
[----:B--2---:R-:W-:Y:S01]  /*188d0*/  STL [R1+0x510], R15 ;  /* 0x0005100f01007387 */ /* 0x004fe20000100800 */
[----:B0-----:R-:W-:-:S03]  /*188e0*/  FFMA R7, R18, UR9, -R2 ;  /* 0x0000000912077c23 */ /* 0x001fc60008000802 */
[----:B------:R-:W-:Y:S04]  /*188f0*/  STL [R1+0x2c4], R2 ;  /* 0x0002c40201007387 */ /* 0x000fe80000100800 */
[----:B------:R-:W5:Y:S01]  /*18900*/  LDL R18, [R1+0x520] ;  /* 0x0005200001127983 */ /* 0x000f620000100800 */
[----:B------:R-:W-:-:S04]  /*18910*/  FFMA R5, R21, UR9, -R29 ;  /* 0x0000000915057c23 */ /* 0x000fc8000800081d */
[----:B------:R-:W-:Y:S01]  /*18920*/  FMUL R5, R5, 1.4426950216293334961 ;  /* 0x3fb8aa3b05057820 */ /* 0x000fe20000400000 */
[----:B------:R-:W-:-:S03]  /*18930*/  FMUL R7, R7, 1.4426950216293334961 ;  /* 0x3fb8aa3b07077820 */ /* 0x000fc60000400000 */
[----:B------:R0:W2:Y:S02]  /*18940*/  MUFU.EX2 R14, R5 ;  /* 0x00000005000e7308 */ /* 0x0000a40000000800 */
[----:B0-----:R-:W-:-:S06]  /*18950*/  FFMA R5, R19, UR9, -R2 ;  /* 0x0000000913057c23 */ /* 0x001fcc0008000802 */
[----:B-1----:R0:W1:Y:S01]  /*18960*/  MUFU.EX2 R28, R7 ;  /* 0x00000007001c7308 */ /* 0x0020620000000800 */
[----:B------:R-:W-:Y:S01]  /*18970*/  FMUL R5, R5, 1.4426950216293334961 ;  /* 0x3fb8aa3b05057820 */ /* 0x000fe20000400000 */
[----:B0-----:R-:W-:-:S06]  /*18980*/  FFMA R7, R22, UR9, -R2 ;  /* 0x0000000916077c23 */ /* 0x001fcc0008000802 */
[----:B------:R0:W1:Y:S02]  /*18990*/  MUFU.EX2 R22, R5 ;  /* 0x0000000500167308 */ /* 0x0000640000000800 */
[----:B0-----:R-:W-:-:S04]  /*189a0*/  FFMA R5, R23, UR9, -R2 ;  /* 0x0000000917057c23 */ /* 0x001fc80008000802 */
[----:B------:R-:W-:-:S04]  /*189b0*/  FMUL R5, R5, 1.4426950216293334961 ;  /* 0x3fb8aa3b05057820 */ /* 0x000fc80000400000 */
[----:B------:R-:W-:Y:S01]  /*189c0*/  MUFU.EX2 R13, R5 ;  /* 0x00000005000d7308 */ /* 0x000fe20000000800 */
[----:B----4-:R-:W-:Y:S04]  /*189d0*/  STL [R1+0x50c], R17 ;  /* 0x00050c1101007387 */ /* 0x010fe80000100800 */
[----:B--2---:R-:W-:Y:S04]  /*189e0*/  STL [R1+0x508], R14 ;  /* 0x0005080e01007387 */ /* 0x004fe80000100800 */
[----:B-1----:R-:W-:Y:S01]  /*189f0*/  STL [R1+0x504], R28 ;  /* 0x0005041c01007387 */ /* 0x002fe20000100800 */
[----:B------:R-:W-:-:S03]  /*18a00*/  FMUL R7, R7, 1.4426950216293334961 ;  /* 0x3fb8aa3b07077820 */ /* 0x000fc60000400000 */
[----:B------:R-:W-:Y:S01]  /*18a10*/  STL [R1+0x1d58], R2 ;  /* 0x001d580201007387 */ /* 0x000fe20000100800 */
[----:B------:R0:W1:Y:S03]  /*18a20*/  MUFU.EX2 R16, R7 ;  /* 0x0000000700107308 */ /* 0x0000660000000800 */
[----:B------:R-:W-:Y:S01]  /*18a30*/  STL [R1+0x500], R22 ;  /* 0x0005001601007387 */ /* 0x000fe20000100800 */
[----:B0-----:R-:W-:Y:S01]  /*18a40*/  FADD R7, R0, R15 ;  /* 0x0000000f00077221 */ /* 0x001fe20000000000 */
[----:B---3--:R-:W-:-:S05]  /*18a50*/  FMNMX R12, R4, R12, !PT ;  /* 0x0000000c040c7209 */ /* 0x008fca0007800000 */
[--C-:B------:R-:W-:Y:S01]  /*18a60*/  FFMA R4, R24, UR9, -R12.reuse ;  /* 0x0000000918047c23 */ /* 0x100fe2000800080c */
[----:B------:R-:W-:-:S03]  /*18a70*/  FFMA R5, R25, UR9, -R12 ;  /* 0x0000000919057c23 */ /* 0x000fc6000800080c */
[----:B------:R-:W-:Y:S01]  /*18a80*/  FMUL R4, R4, 1.4426950216293334961 ;  /* 0x3fb8aa3b04047820 */ /* 0x000fe20000400000 */
[----:B------:R-:W-:-:S03]  /*18a90*/  FMUL R5, R5, 1.4426950216293334961 ;  /* 0x3fb8aa3b05057820 */ /* 0x000fc60000400000 */
[----:B------:R0:W2:Y:S08]  /*18aa0*/  MUFU.EX2 R20, R4 ;  /* 0x0000000400147308 */ /* 0x0000b00000000800 */
[----:B------:R3:W4:Y:S01]  /*18ab0*/  MUFU.EX2 R21, R5 ;  /* 0x0000000500157308 */ /* 0x0007220000000800 */
[----:B0-----:R-:W-:-:S04]  /*18ac0*/  FFMA R4, R8, UR9, -R12 ;  /* 0x0000000908047c23 */ /* 0x001fc8000800080c */
[----:B------:R-:W-:Y:S01]  /*18ad0*/  FMUL R4, R4, 1.4426950216293334961 ;  /* 0x3fb8aa3b04047820 */ /* 0x000fe20000400000 */
[----:B---3--:R-:W-:Y:S01]  /*18ae0*/  FFMA R5, R9, UR9, -R12 ;  /* 0x0000000909057c23 */ /* 0x008fe2000800080c */
[----:B------:R0:W-:Y:S03]  /*18af0*/  STL [R1+0x2bc], R12 ;  /* 0x0002bc0c01007387 */ /* 0x0001e60000100800 */
[----:B------:R-:W-:Y:S01]  /*18b00*/  FMUL R5, R5, 1.4426950216293334961 ;  /* 0x3fb8aa3b05057820 */ /* 0x000fe20000400000 */
[----:B------:R3:W4:Y:S08]  /*18b10*/  MUFU.EX2 R8, R4 ;  /* 0x0000000400087308 */ /* 0x0007300000000800 */
[----:B0-----:R0:W4:Y:S01]  /*18b20*/  MUFU.EX2 R12, R5 ;  /* 0x00000005000c7308 */ /* 0x0011220000000800 */
[----:B-1----:R-:W-:Y:S04]  /*18b30*/  STL [R1+0x4fc], R16 ;  /* 0x0004fc1001007387 */ /* 0x002fe80000100800 */
[----:B------:R-:W-:Y:S04]  /*18b40*/  STL [R1+0x4f8], R13 ;  /* 0x0004f80d01007387 */ /* 0x000fe80000100800 */
[----:B--2---:R-:W-:Y:S01]  /*18b50*/  STL [R1+0x4f4], R20 ;  /* 0x0004f41401007387 */ /* 0x004fe20000100800 */
[----:B-----5:R-:W-:-:S05]  /*18b60*/  FMNMX R2, R6, R18, !PT ;  /* 0x0000001206027209 */ /* 0x020fca0007800000 */
[--C-:B---3--:R-:W-:Y:S01]  /*18b70*/  FFMA R4, R26, UR9, -R2.reuse ;  /* 0x000000091a047c23 */ /* 0x108fe20008000802 */
[----:B0-----:R-:W-:-:S03]  /*18b80*/  FFMA R5, R27, UR9, -R2 ;  /* 0x000000091b057c23 */ /* 0x001fc60008000802 */
[----:B------:R-:W-:Y:S01]  /*18b90*/  FMUL R4, R4, 1.4426950216293334961 ;  /* 0x3fb8aa3b04047820 */ /* 0x000fe20000400000 */
[----:B------:R-:W-:-:S03]  /*18ba0*/  FMUL R5, R5, 1.4426950216293334961 ;  /* 0x3fb8aa3b05057820 */ /* 0x000fc60000400000 */
[----:B------:R-:W0:Y:S08]  /*18bb0*/  MUFU.EX2 R18, R4 ;  /* 0x0000000400127308 */ /* 0x000e300000000800 */
[----:B------:R-:W1:Y:S01]  /*18bc0*/  MUFU.EX2 R19, R5 ;  /* 0x0000000500137308 */ /* 0x000e620000000800 */
[----:B----4-:R-:W-:Y:S04]  /*18bd0*/  STL [R1+0x4f0], R21 ;  /* 0x0004f01501007387 */ /* 0x010fe80000100800 */
[----:B------:R2:W-:Y:S04]  /*18be0*/  STL [R1+0x2b8], R2 ;  /* 0x0002b80201007387 */ /* 0x0005e80000100800 */
[----:B------:R3:W-:Y:S04]  /*18bf0*/  STL [R1+0x4ec], R8 ;  /* 0x0004ec0801007387 */ /* 0x0007e80000100800 */
[----:B------:R4:W-:Y:S04]  /*18c00*/  STL [R1+0x4e8], R12 ;  /* 0x0004e80c01007387 */ /* 0x0009e80000100800 */
[----:B0-----:R-:W-:Y:S04]  /*18c10*/  STL [R1+0x4e4], R18 ;  /* 0x0004e41201007387 */ /* 0x001fe80000100800 */
[----:B-1----:R0:W-:Y:S04]  /*18c20*/  STL [R1+0x4e0], R19 ;  /* 0x0004e01301007387 */ /* 0x0021e80000100800 */
[----:B------:R-:W5:Y:S01]  /*18c30*/  LDL.LU R15, [R1+0x1dd4] ;  /* 0x001dd400010f7983 */ /* 0x000f620000300800 */
[--C-:B------:R-:W-:Y:S01]  /*18c40*/  FFMA R5, R11, UR9, -R2.reuse ;  /* 0x000000090b057c23 */ /* 0x100fe20008000802 */
[----:B------:R-:W-:Y:S01]  /*18c50*/  FFMA R4, R10, UR9, -R2 ;  /* 0x000000090a047c23 */ /* 0x000fe20008000802 */
[----:B------:R-:W-:Y:S01]  /*18c60*/  FADD R6, R20, R21 ;  /* 0x0000001514067221 */ /* 0x000fe20000000000 */
[----:B------:R-:W5:Y:S01]  /*18c70*/  LDL.LU R0, [R1+0x1dd0] ;  /* 0x001dd00001007983 */ /* 0x000f620000300800 */
[----:B------:R-:W-:Y:S01]  /*18c80*/  FMUL R5, R5, 1.4426950216293334961 ;  /* 0x3fb8aa3b05057820 */ /* 0x000fe20000400000 */
[----:B------:R-:W-:-:S03]  /*18c90*/  FMUL R4, R4, 1.4426950216293334961 ;  /* 0x3fb8aa3b04047820 */ /* 0x000fc60000400000 */
[----:B------:R-:W1:Y:S08]  /*18ca0*/  MUFU.EX2 R9, R5 ;  /* 0x0000000500097308 */ /* 0x000e700000000800 */
[----:B--2---:R2:W3:Y:S01]  /*18cb0*/  MUFU.EX2 R2, R4 ;  /* 0x0000000400027308 */ /* 0x0044e20000000800 */
[----:B------:R-:W-:Y:S01]  /*18cc0*/  FADD R6, R8, R6 ;  /* 0x0000000608067221 */ /* 0x000fe20000000000 */
[----:B--2---:R-:W-:Y:S01]  /*18cd0*/  FADD R4, R28, R22 ;  /* 0x000000161c047221 */ /* 0x004fe20000000000 */
[----:B-1----:R-:W-:Y:S03]  /*18ce0*/  STL [R1+0x4d8], R9 ;  /* 0x0004d80901007387 */ /* 0x002fe60000100800 */
[----:B------:R-:W-:Y:S01]  /*18cf0*/  FADD R4, R16, R4 ;  /* 0x0000000410047221 */ /* 0x000fe20000000000 */
[----:B------:R-:W-:Y:S01]  /*18d00*/  FADD R6, R12, R6 ;  /* 0x000000060c067221 */ /* 0x000fe20000000000 */
[----:B---3--:R-:W-:Y:S02]  /*18d10*/  STL [R1+0x1d5c], R2 ;  /* 0x001d5c0201007387 */ /* 0x008fe40000100800 */
[----:B------:R-:W-:Y:S01]  /*18d20*/  FADD R8, R13, R4 ;  /* 0x000000040d087221 */ /* 0x000fe20000000000 */
[----:B------:R-:W-:Y:S01]  /*18d30*/  FADD R5, R18, R19 ;  /* 0x0000001312057221 */ /* 0x000fe20000000000 */
[----:B----4-:R-:W2:Y:S04]  /*18d40*/  LDL.64 R12, [R1+0x1440] ;  /* 0x00144000010c7983 */ /* 0x010ea80000100a00 */
[----:B------:R-:W3:Y:S01]  /*18d50*/  LDL.64 R22, [R1+0x1438] ;  /* 0x0014380001167983 */ /* 0x000ee20000100a00 */
[----:B------:R-:W-:-:S03]  /*18d60*/  FADD R7, R17, R7 ;  /* 0x0000000711077221 */ /* 0x000fc60000000000 */
[----:B0-----:R-:W4:Y:S04]  /*18d70*/  LDL.64 R18, [R1+0x1430] ;  /* 0x0014300001127983 */ /* 0x001f280000100a00 */
[----:B------:R-:W4:Y:S04]  /*18d80*/  LDL.64 R16, [R1+0x1428] ;  /* 0x0014280001107983 */ /* 0x000f280000100a00 */
[----:B------:R-:W4:Y:S04]  /*18d90*/  LDL.64 R26, [R1+0x1420] ;  /* 0x00142000011a7983 */ /* 0x000f280000100a00 */
[----:B------:R-:W4:Y:S04]  /*18da0*/  LDL.64 R24, [R1+0x1410] ;  /* 0x0014100001187983 */ /* 0x000f280000100a00 */
[----:B------:R-:W4:Y:S01]  /*18db0*/  LDL.64 R20, [R1+0x1418] ;  /* 0x0014180001147983 */ /* 0x000f220000100a00 */
[----:B------:R-:W-:Y:S01]  /*18dc0*/  FADD R5, R2, R5 ;  /* 0x0000000502057221 */ /* 0x000fe20000000000 */
[----:B------:R-:W-:-:S03]  /*18dd0*/  FADD R10, R14, R7 ;  /* 0x000000070e0a7221 */ /* 0x000fc60000000000 */
[----:B------:R-:W-:Y:S01]  /*18de0*/  FADD R5, R9, R5 ;  /* 0x0000000509057221 */ /* 0x000fe20000000000 */
[----:B------:R-:W0:Y:S04]  /*18df0*/  SHFL.BFLY PT, R7, R6, 0x2, 0x1f ;  /* 0x0c401f0006077f89 */ /* 0x000e2800000e0000 */
[----:B------:R-:W1:Y:S04]  /*18e00*/  SHFL.BFLY PT, R11, R10, 0x2, 0x1f ;  /* 0x0c401f000a0b7f89 */ /* 0x000e6800000e0000 */
[----:B------:R-:W1:Y:S04]  /*18e10*/  SHFL.BFLY PT, R9, R8, 0x2, 0x1f ;  /* 0x0c401f0008097f89 */ /* 0x000e6800000e0000 */
[----:B------:R-:W1:Y:S01]  /*18e20*/  SHFL.BFLY PT, R4, R5, 0x2, 0x1f ;  /* 0x0c401f0005047f89 */ /* 0x000e6200000e0000 */
[----:B0-----:R-:W-:Y:S01]  /*18e30*/  FADD R7, R6, R7 ;  /* 0x0000000706077221 */ /* 0x001fe20000000000 */
[----:B-1----:R-:W-:Y:S01]  /*18e40*/  FADD R11, R10, R11 ;  /* 0x0000000b0a0b7221 */ /* 0x002fe20000000000 */
[----:B------:R-:W-:Y:S01]  /*18e50*/  FADD R9, R8, R9 ;  /* 0x0000000908097221 */ /* 0x000fe20000000000 */
[----:B------:R-:W-:-:S03]  /*18e60*/  FADD R5, R5, R4 ;  /* 0x0000000405057221 */ /* 0x000fc60000000000 */
[----:B------:R-:W0:Y:S04]  /*18e70*/  SHFL.BFLY PT, R10, R11, 0x1, 0x1f ;  /* 0x0c201f000b0a7f89 */ /* 0x000e2800000e0000 */
[----:B------:R-:W1:Y:S04]  /*18e80*/  SHFL.BFLY PT, R8, R9, 0x1, 0x1f ;  /* 0x0c201f0009087f89 */ /* 0x000e6800000e0000 */
[----:B------:R-:W1:Y:S04]  /*18e90*/  SHFL.BFLY PT, R6, R7, 0x1, 0x1f ;  /* 0x0c201f0007067f89 */ /* 0x000e6800000e0000 */
[----:B------:R-:W1:Y:S01]  /*18ea0*/  SHFL.BFLY PT, R4, R5, 0x1, 0x1f ;  /* 0x0c201f0005047f89 */ /* 0x000e6200000e0000 */
[----:B0-----:R-:W-:Y:S01]  /*18eb0*/  FADD R10, R11, R10 ;  /* 0x0000000a0b0a7221 */ /* 0x001fe20000000000 */
[----:B------:R-:W-:Y:S01]  /*18ec0*/  BAR.SYNC.DEFER_BLOCKING 0x0 ;  /* 0x0000000000007b1d */ /* 0x000fe20000010000 */
[----:B-1----:R-:W-:Y:S01]  /*18ed0*/  FADD R8, R9, R8 ;  /* 0x0000000809087221 */ /* 0x002fe20000000000 */
[----:B------:R-:W-:Y:S01]  /*18ee0*/  FADD R6, R7, R6 ;  /* 0x0000000607067221 */ /* 0x000fe20000000000 */
[----:B------:R-:W-:-:S03]  /*18ef0*/  FADD R4, R5, R4 ;  /* 0x0000000405047221 */ /* 0x000fc60000000000 */
[----:B-----5:R-:W-:Y:S04]  /*18f00*/  @!P1 STS [R15], R10 ;  /* 0x0000000a0f009388 */ /* 0x020fe80000000800 */
[----:B------:R-:W-:Y:S04]  /*18f10*/  @!P1 STS [R15+0x100], R8 ;  /* 0x000100080f009388 */ /* 0x000fe80000000800 */
[----:B------:R-:W-:Y:S04]  /*18f20*/  @!P1 STS [R15+0x200], R6 ;  /* 0x000200060f009388 */ /* 0x000fe80000000800 */
[----:B------:R0:W-:Y:S01]  /*18f30*/  @!P1 STS [R15+0x300], R4 ;  /* 0x000300040f009388 */ /* 0x0001e20000000800 */
[----:B------:R-:W-:Y:S06]  /*18f40*/  BAR.SYNC.DEFER_BLOCKING 0x0 ;  /* 0x0000000000007b1d */ /* 0x000fec0000010000 */
[----:B0-----:R-:W5:Y:S04]  /*18f50*/  LDL.64 R14, [R1+0x13e0] ;  /* 0x0013e000010e7983 */ /* 0x001f680000100a00 */
[----:B------:R-:W0:Y:S04]  /*18f60*/  LDS R4, [R3] ;  /* 0x0000000003047984 */ /* 0x000e280000000800 */
[----:B0-----:R-:W0:Y:S02]  /*18f70*/  SHFL.BFLY PT, R5, R4, 0x4, 0x1f ;  /* 0x0c801f0004057f89 */ /* 0x001e2400000e0000 */
[----:B0-----:R-:W-:-:S05]  /*18f80*/  FADD R5, R4, R5 ;  /* 0x0000000504057221 */ /* 0x001fca0000000000 */
[----:B------:R-:W0:Y:S02]  /*18f90*/  SHFL.BFLY PT, R4, R5, 0x2, 0x1f ;  /* 0x0c401f0005047f89 */ /* 0x000e2400000e0000 */
[----:B0-----:R-:W-:-:S05]  /*18fa0*/  FADD R4, R5, R4 ;  /* 0x0000000405047221 */ /* 0x001fca0000000000 */
[----:B------:R-:W0:Y:S02]  /*18fb0*/  SHFL.BFLY PT, R5, R4, 0x1, 0x1f ;  /* 0x0c201f0004057f89 */ /* 0x000e2400000e0000 */
[----:B0-----:R-:W-:-:S05]  /*18fc0*/  FADD R10, R4, R5 ;  /* 0x00000005040a7221 */ /* 0x001fca0000000000 */
[----:B------:R0:W-:Y:S01]  /*18fd0*/  @!P0 STS [R3], R10 ;  /* 0x0000000a03008388 */ /* 0x0001e20000000800 */
[C---:B--2---:R-:W-:Y:S01]  /*18fe0*/  IMAD.WIDE R4, R0.reuse, 0x2, R12 ;  /* 0x0000000200047825 */ /* 0x044fe200078e020c */
[----:B------:R-:W-:Y:S03]  /*18ff0*/  BAR.SYNC.DEFER_BLOCKING 0x0 ;  /* 0x0000000000007b1d */ /* 0x000fe60000010000 */
[----:B---3--:R-:W-:-:S04]  /*19000*/  IMAD.WIDE R6, R0, 0x2, R22 ;  /* 0x0000000200067825 */ /* 0x008fc800078e0216 */
[C---:B----4-:R-:W-:Y:S02]  /*19010*/  IMAD.WIDE R8, R0.reuse, 0x2, R18 ;  /* 0x0000000200087825 */ /* 0x050fe400078e0212 */
[----:B------:R-:W2:Y:S02]  /*19020*/  LDL.64 R18, [R1+0x1400] ;  /* 0x0014000001127983 */ /* 0x000ea40000100a00 */
[C---:B0-----:R-:W-:Y:S02]  /*19030*/  IMAD.WIDE R10, R0.reuse, 0x2, R24 ;  /* 0x00000002000a7825 */ /* 0x041fe400078e0218 */
[----:B------:R-:W3:Y:S04]  /*19040*/  LDL.64 R12, [R1+0x1408] ;  /* 0x00140800010c7983 */ /* 0x000ee80000100a00 */
[----:B------:R-:W4:Y:S04]  /*19050*/  LDL.64 R22, [R1+0x13f8] ;  /* 0x0013f80001167983 */ /* 0x000f280000100a00 */
[----:B------:R0:W5:Y:S04]  /*19060*/  LDG.E.U16 R28, desc[UR10][R4.64] ;  /* 0x0000000a041c7981 */ /* 0x000168000c1e1500 */
[----:B------:R1:W4:Y:S04]  /*19070*/  LDG.E.U16 R2, desc[UR10][R6.64] ;  /* 0x0000000a06027981 */ /* 0x000328000c1e1500 */
[----:B------:R1:W4:Y:S01]  /*19080*/  LDG.E.U16 R3, desc[UR10][R8.64] ;  /* 0x0000000a08037981 */ /* 0x000322000c1e1500 */
[----:B0-----:R-:W-:-:S03]  /*19090*/  IMAD.WIDE R4, R0, 0x2, R16 ;  /* 0x0000000200047825 */ /* 0x001fc600078e0210 */
[----:B------:R-:W4:Y:S01]  /*190a0*/  LDL.64 R16, [R1+0x13f0] ;  /* 0x0013f00001107983 */ /* 0x000f220000100a00 */
[----:B-1----:R-:W-:-:S03]  /*190b0*/  IMAD.WIDE R6, R0, 0x2, R26 ;  /* 0x0000000200067825 */ /* 0x002fc600078e021a */
[----:B------:R2:W4:Y:S04]  /*190c0*/  LDG.E.U16 R25, desc[UR10][R4.64] ;  /* 0x0000000a04197981 */ /* 0x000528000c1e1500 */
[----:B------:R-:W4:Y:S01]  /*190d0*/  LDG.E.U16 R7, desc[UR10][R6.64] ;  /* 0x0000000a06077981 */ /* 0x000f22000c1e1500 */
[----:B------:R-:W-:-:S03]  /*190e0*/  IMAD.WIDE R8, R0, 0x2, R20 ;  /* 0x0000000200087825 */ /* 0x000fc600078e0214 */
[----:B------:R-:W4:Y:S04]  /*190f0*/  LDL.64 R20, [R1+0x13e8] ;  /* 0x0013e80001147983 */ /* 0x000f280000100a00 */
[----:B------:R0:W4:Y:S01]  /*19100*/  LDG.E.U16 R26, desc[UR10][R10.64] ;  /* 0x0000000a0a1a7981 */ /* 0x000122000c1e1500 */
[----:B--2---:R-:W-:-:S04]  /*19110*/  IMAD.WIDE R4, R0, 0x2, R18 ;  /* 0x0000000200047825 */ /* 0x004fc800078e0212 */
[----:B---3--:R-:W-:-:S05]  /*19120*/  IMAD.WIDE R12, R0, 0x2, R12 ;  /* 0x00000002000c7825 */ /* 0x008fca00078e020c */
[----:B------:R-:W2:Y:S04]  /*19130*/  LDG.E.U16 R27, desc[UR10][R12.64] ;  /* 0x0000000a0c1b7981 */ /* 0x000ea8000c1e1500 */
[----:B-----5:R1:W-:Y:S04]  /*19140*/  STL [R1+0x4bc], R28 ;  /* 0x0004bc1c01007387 */ /* 0x0203e80000100800 */
[----:B----4-:R-:W-:Y:S04]  /*19150*/  STL [R1+0x4c4], R3 ;  /* 0x0004c40301007387 */ /* 0x010fe80000100800 */
[----:B------:R3:W-:Y:S04]  /*19160*/  STL [R1+0x4c8], R2 ;  /* 0x0004c80201007387 */ /* 0x0007e80000100800 */
[----:B-1----:R1:W4:Y:S04]  /*19170*/  LDG.E.U16 R28, desc[UR10][R8.64] ;  /* 0x0000000a081c7981 */ /* 0x002328000c1e1500 */
[----:B---3--:R-:W3:Y:S04]  /*19180*/  LDL.64 R2, [R1+0x13d8] ;  /* 0x0013d80001027983 */ /* 0x008ee80000100a00 */
[----:B------:R5:W-:Y:S04]  /*19190*/  STL [R1+0x4c0], R25 ;  /* 0x0004c01901007387 */ /* 0x000be80000100800 */
[----:B------:R-:W2:Y:S01]  /*191a0*/  LDL.64 R18, [R1+0x13c8] ;  /* 0x0013c80001127983 */ /* 0x000ea20000100a00 */
[----:B0-----:R-:W-:-:S03]  /*191b0*/  IMAD.WIDE R10, R0, 0x2, R20 ;  /* 0x00000002000a7825 */ /* 0x001fc600078e0214 */
[----:B------:R3:W2:Y:S04]  /*191c0*/  LDG.E.U16 R21, desc[UR10][R4.64] ;  /* 0x0000000a04157981 */ /* 0x0006a8000c1e1500 */
[----:B-----5:R-:W5:Y:S04]  /*191d0*/  LDL.64 R24, [R1+0x13d0] ;  /* 0x0013d00001187983 */ /* 0x020f680000100a00 */
[----:B------:R0:W-:Y:S02]  /*191e0*/  STL [R1+0x4ac], R7 ;  /* 0x0004ac0701007387 */ /* 0x0001e40000100800 */
[----:B0-----:R-:W-:-:S02]  /*191f0*/  IMAD.WIDE R6, R0, 0x2, R22 ;  /* 0x0000000200067825 */ /* 0x001fc400078e0216 */
[----:B------:R-:W5:Y:S04]  /*19200*/  LDL.64 R22, [R1+0x13c0] ;  /* 0x0013c00001167983 */ /* 0x000f680000100a00 */
[----:B------:R-:W5:Y:S01]  /*19210*/  LDG.E.U16 R7, desc[UR10][R6.64] ;  /* 0x0000000a06077981 */ /* 0x000f62000c1e1500 */
[----:B-1----:R-:W-:-:S03]  /*19220*/  IMAD.WIDE R8, R0, 0x2, R16 ;  /* 0x0000000200087825 */ /* 0x002fc600078e0210 */
[----:B------:R-:W5:Y:S01]  /*19230*/  LDL.64 R16, [R1+0x13b8] ;  /* 0x0013b80001107983 */ /* 0x000f620000100a00 */
[----:B------:R-:W-:-:S03]  /*19240*/  IMAD.WIDE R12, R0, 0x2, R14 ;  /* 0x00000002000c7825 */ /* 0x000fc600078e020e */
[----:B----4-:R0:W-:Y:S04]  /*19250*/  STL [R1+0x4b8], R28 ;  /* 0x0004b81c01007387 */ /* 0x0101e80000100800 */
[----:B------:R1:W-:Y:S01]  /*19260*/  STL [R1+0x4b4], R26 ;  /* 0x0004b41a01007387 */ /* 0x0003e20000100800 */
[----:B---3--:R-:W-:-:S03]  /*19270*/  IMAD.WIDE R4, R0, 0x2, R2 ;  /* 0x0000000200047825 */ /* 0x008fc600078e0202 */
[----:B------:R-:W3:Y:S04]  /*19280*/  LDL.64 R14, [R1+0x13b0] ;  /* 0x0013b000010e7983 */ /* 0x000ee80000100a00 */
[----:B--2---:R-:W-:Y:S04]  /*19290*/  STL [R1+0x4b0], R27 ;  /* 0x0004b01b01007387 */ /* 0x004fe80000100800 */
[----:B0-----:R-:W2:Y:S04]  /*192a0*/  LDG.E.U16 R28, desc[UR10][R8.64] ;  /* 0x0000000a081c7981 */ /* 0x001ea8000c1e1500 */
[----:B------:R0:W-:Y:S04]  /*192b0*/  STL [R1+0x4a8], R21 ;  /* 0x0004a81501007387 */ /* 0x0001e80000100800 */
[----:B------:R-:W4:Y:S04]  /*192c0*/  LDL.64 R2, [R1+0x13a0] ;  /* 0x0013a00001027983 */ /* 0x000f280000100a00 */
[----:B-1----:R5:W4:Y:S04]  /*192d0*/  LDG.E.U16 R26, desc[UR10][R10.64] ;  /* 0x0000000a0a1a7981 */ /* 0x002b28000c1e1500 */
[----:B0-----:R-:W4:Y:S04]  /*192e0*/  LDL.64 R20, [R1+0x13a8] ;  /* 0x0013a80001147983 */ /* 0x001f280000100a00 */
[----:B------:R0:W4:Y:S01]  /*192f0*/  LDG.E.U16 R27, desc[UR10][R12.64] ;  /* 0x0000000a0c1b7981 */ /* 0x000122000c1e1500 */
[----:B-----5:R-:W-:-:S03]  /*19300*/  IMAD.WIDE R10, R0, 0x2, R22 ;  /* 0x00000002000a7825 */ /* 0x020fc600078e0216 */
[----:B------:R3:W5:Y:S04]  /*19310*/  LDG.E.U16 R23, desc[UR10][R4.64] ;  /* 0x0000000a04177981 */ /* 0x000768000c1e1500 */
[----:B------:R1:W-:Y:S02]  /*19320*/  STL [R1+0x4a4], R7 ;  /* 0x0004a40701007387 */ /* 0x0003e40000100800 */
[C---:B-1----:R-:W-:Y:S02]  /*19330*/  IMAD.WIDE R6, R0.reuse, 0x2, R24 ;  /* 0x0000000200067825 */ /* 0x042fe400078e0218 */
[----:B------:R-:W5:Y:S04]  /*19340*/  LDL.64 R24, [R1+0x1398] ;  /* 0x0013980001187983 */ /* 0x000f680000100a00 */
[----:B------:R-:W5:Y:S01]  /*19350*/  LDG.E.U16 R7, desc[UR10][R6.64] ;  /* 0x0000000a06077981 */ /* 0x000f62000c1e1500 */
[----:B------:R-:W-:-:S03]  /*19360*/  IMAD.WIDE R8, R0, 0x2, R18 ;  /* 0x0000000200087825 */ /* 0x000fc600078e0212 */
[----:B------:R-:W5:Y:S01]  /*19370*/  LDL.64 R18, [R1+0x1390] ;  /* 0x0013900001127983 */ /* 0x000f620000100a00 */
[----:B0-----:R-:W-:-:S04]  /*19380*/  IMAD.WIDE R12, R0, 0x2, R16 ;  /* 0x00000002000c7825 */ /* 0x001fc800078e0210 */
[C---:B---3--:R-:W-:Y:S01]  /*19390*/  IMAD.WIDE R4, R0.reuse, 0x2, R14 ;  /* 0x0000000200047825 */ /* 0x048fe200078e020e */
[----:B--2---:R0:W-:Y:S04]  /*193a0*/  STL [R1+0x4a0], R28 ;  /* 0x0004a01c01007387 */ /* 0x0041e80000100800 */
[----:B0-----:R-:W2:Y:S04]  /*193b0*/  LDG.E.U16 R28, desc[UR10][R8.64] ;  /* 0x0000000a081c7981 */ /* 0x001ea8000c1e1500 */
[----:B----4-:R0:W-:Y:S04]  /*193c0*/  STL [R1+0x49c], R26 ;  /* 0x00049c1a01007387 */ /* 0x0101e80000100800 */
[----:B------:R-:W3:Y:S04]  /*193d0*/  LDL.64 R16, [R1+0x1388] ;  /* 0x0013880001107983 */ /* 0x000ee80000100a00 */
[----:B------:R-:W-:Y:S04]  /*193e0*/  STL [R1+0x498], R27 ;  /* 0x0004981b01007387 */ /* 0x000fe80000100800 */
[----:B-----5:R1:W-:Y:S04]  /*193f0*/  STL [R1+0x494], R23 ;  /* 0x0004941701007387 */ /* 0x0203e80000100800 */
[----:B------:R-:W4:Y:S04]  /*19400*/  LDL.64 R14, [R1+0x1378] ;  /* 0x00137800010e7983 */ /* 0x000f280000100a00 */
[----:B0-----:R0:W5:Y:S04]  /*19410*/  LDG.E.U16 R26, desc[UR10][R10.64] ;  /* 0x0000000a0a1a7981 */ /* 0x001168000c1e1500 */
[----:B-1----:R-:W4:Y:S04]  /*19420*/  LDL.64 R22, [R1+0x1380] ;  /* 0x0013800001167983 */ /* 0x002f280000100a00 */
[----:B------:R1:W4:Y:S04]  /*19430*/  LDG.E.U16 R27, desc[UR10][R12.64] ;  /* 0x0000000a0c1b7981 */ /* 0x000328000c1e1500 */
[----:B------:R1:W-:Y:S01]  /*19440*/  STL [R1+0x490], R7 ;  /* 0x0004900701007387 */ /* 0x0003e20000100800 */
[----:B0-----:R-:W-:-:S03]  /*19450*/  IMAD.WIDE R10, R0, 0x2, R24 ;  /* 0x00000002000a7825 */ /* 0x001fc600078e0218 */
[----:B------:R3:W4:Y:S01]  /*19460*/  LDG.E.U16 R25, desc[UR10][R4.64] ;  /* 0x0000000a04197981 */ /* 0x000722000c1e1500 */
[----:B-1----:R-:W-:-:S03]  /*19470*/  IMAD.WIDE R6, R0, 0x2, R20 ;  /* 0x0000000200067825 */ /* 0x002fc600078e0214 */
[----:B------:R-:W4:Y:S04]  /*19480*/  LDL.64 R20, [R1+0x1370] ;  /* 0x0013700001147983 */ /* 0x000f280000100a00 */
[----:B------:R-:W4:Y:S01]  /*19490*/  LDG.E.U16 R7, desc[UR10][R6.64] ;  /* 0x0000000a06077981 */ /* 0x000f22000c1e1500 */
[----:B------:R-:W-:-:S03]  /*194a0*/  IMAD.WIDE R8, R0, 0x2, R2 ;  /* 0x0000000200087825 */ /* 0x000fc600078e0202 */
[----:B------:R-:W4:Y:S01]  /*194b0*/  LDL.64 R2, [R1+0x1368] ;  /* 0x0013680001027983 */ /* 0x000f220000100a00 */
[----:B------:R-:W-:-:S03]  /*194c0*/  IMAD.WIDE R12, R0, 0x2, R18 ;  /* 0x00000002000c7825 */ /* 0x000fc600078e0212 */
[----:B--2---:R0:W-:Y:S01]  /*194d0*/  STL [R1+0x48c], R28 ;  /* 0x00048c1c01007387 */ /* 0x0041e20000100800 */
[----:B---3--:R-:W-:-:S03]  /*194e0*/  IMAD.WIDE R4, R0, 0x2, R16 ;  /* 0x0000000200047825 */ /* 0x008fc600078e0210 */
[----:B0-----:R-:W2:Y:S04]  /*194f0*/  LDG.E.U16 R28, desc[UR10][R8.64] ;  /* 0x0000000a081c7981 */ /* 0x001ea8000c1e1500 */
[----:B-----5:R0:W-:Y:S04]  /*19500*/  STL [R1+0x488], R26 ;  /* 0x0004881a01007387 */ /* 0x0201e80000100800 */
[----:B------:R-:W3:Y:S04]  /*19510*/  LDL.64 R18, [R1+0x1360] ;  /* 0x0013600001127983 */ /* 0x000ee80000100a00 */
[----:B----4-:R1:W-:Y:S04]  /*19520*/  STL [R1+0x484], R27 ;  /* 0x0004841b01007387 */ /* 0x0103e80000100800 */
[----:B0-----:R0:W4:Y:S04]  /*19530*/  LDG.E.U16 R26, desc[UR10][R10.64] ;  /* 0x0000000a0a1a7981 */ /* 0x001128000c1e1500 */
[----:B------:R5:W-:Y:S04]  /*19540*/  STL [R1+0x480], R25 ;  /* 0x0004801901007387 */ /* 0x000be80000100800 */
[----:B------:R-:W4:Y:S04]  /*19550*/  LDL.64 R16, [R1+0x1350] ;  /* 0x0013500001107983 */ /* 0x000f280000100a00 */
[----:B-1----:R1:W4:Y:S04]  /*19560*/  LDG.E.U16 R27, desc[UR10][R12.64] ;  /* 0x0000000a0c1b7981 */ /* 0x002328000c1e1500 */
[----:B-----5:R-:W5:Y:S04]  /*19570*/  LDL.64 R24, [R1+0x1358] ;  /* 0x0013580001187983 */ /* 0x020f680000100a00 */
[----:B------:R1:W-:Y:S01]  /*19580*/  STL [R1+0x47c], R7 ;  /* 0x00047c0701007387 */ /* 0x0003e20000100800 */
[----:B0-----:R-:W-:-:S03]  /*19590*/  IMAD.WIDE R10, R0, 0x2, R20 ;  /* 0x00000002000a7825 */ /* 0x001fc600078e0214 */
[----:B------:R3:W5:Y:S01]  /*195a0*/  LDG.E.U16 R21, desc[UR10][R4.64] ;  /* 0x0000000a04157981 */ /* 0x000762000c1e1500 */
[----:B-1----:R-:W-:-:S03]  /*195b0*/  IMAD.WIDE R6, R0, 0x2, R22 ;  /* 0x0000000200067825 */ /* 0x002fc600078e0216 */
[----:B------:R-:W5:Y:S04]  /*195c0*/  LDL.64 R22, [R1+0x1348] ;  /* 0x0013480001167983 */ /* 0x000f680000100a00 */
[----:B------:R-:W5:Y:S01]  /*195d0*/  LDG.E.U16 R7, desc[UR10][R6.64] ;  /* 0x0000000a06077981 */ /* 0x000f62000c1e1500 */
[----:B------:R-:W-:-:S03]  /*195e0*/  IMAD.WIDE R8, R0, 0x2, R14 ;  /* 0x0000000200087825 */ /* 0x000fc600078e020e */
[----:B------:R-:W5:Y:S01]  /*195f0*/  LDL.64 R14, [R1+0x1340] ;  /* 0x00134000010e7983 */ /* 0x000f620000100a00 */
[----:B------:R-:W-:-:S03]  /*19600*/  IMAD.WIDE R12, R0, 0x2, R2 ;  /* 0x00000002000c7825 */ /* 0x000fc600078e0202 */
[----:B--2---:R0:W-:Y:S04]  /*19610*/  STL [R1+0x478], R28 ;  /* 0x0004781c01007387 */ /* 0x0041e80000100800 */
[----:B0-----:R-:W2:Y:S01]  /*19620*/  LDG.E.U16 R28, desc[UR10][R8.64] ;  /* 0x0000000a081c7981 */ /* 0x001ea2000c1e1500 */
[----:B---3--:R-:W-:-:S03]  /*19630*/  IMAD.WIDE R4, R0, 0x2, R18 ;  /* 0x0000000200047825 */ /* 0x008fc600078e0212 */
[----:B----4-:R0:W-:Y:S04]  /*19640*/  STL [R1+0x474], R26 ;  /* 0x0004741a01007387 */ /* 0x0101e80000100800 */
[----:B------:R-:W3:Y:S04]  /*19650*/  LDL.64 R2, [R1+0x1338] ;  /* 0x0013380001027983 */ /* 0x000ee80000100a00 */
[----:B0-----:R0:W4:Y:S04]  /*19660*/  LDG.E.U16 R26, desc[UR10][R10.64] ;  /* 0x0000000a0a1a7981 */ /* 0x001128000c1e1500 */
[----:B------:R1:W-:Y:S04]  /*19670*/  STL [R1+0x470], R27 ;  /* 0x0004701b01007387 */ /* 0x0003e80000100800 */
[----:B-----5:R5:W-:Y:S04]  /*19680*/  STL [R1+0x46c], R21 ;  /* 0x00046c1501007387 */ /* 0x020be80000100800 */
        /* <DEDUP_REMOVED lines=19> */
[----:B-1----:R1:W4:Y:S04]  /*197c0*/  LDG.E.U16 R27, desc[UR10][R12.64] ;  /* 0x0000000a0c1b7981 */ /* 0x002328000c1e1500 */
[----:B-----5:R5:W-:Y:S04]  /*197d0*/  STL [R1+0x458], R23 ;  /* 0x0004581701007387 */ /* 0x020be80000100800 */
[----:B------:R-:W4:Y:S04]  /*197e0*/  LDL.64 R2, [R1+0x1300] ;  /* 0x0013000001027983 */ /* 0x000f280000100a00 */
        /* <DEDUP_REMOVED lines=231> */
[----:B0-----:R0:W2:Y:S01]  /*1a660*/  LDG.E.U16 R28, desc[UR10][R8.64] ;  /* 0x0000000a081c7981 */ /* 0x0010a2000c1e1500 */
[----:B---3--:R-:W-:-:S03]  /*1a670*/  IMAD.WIDE R4, R0, 0x2, R2 ;  /* 0x0000000200047825 */ /* 0x008fc600078e0202 */
[----:B----4-:R1:W-:Y:S04]  /*1a680*/  STL [R1+0x280], R26 ;  /* 0x0002801a01007387 */ /* 0x0103e80000100800 */
[----:B------:R-:W3:Y:S04]  /*1a690*/  LDL.64 R14, [R1+0x1130] ;  /* 0x00113000010e7983 */ /* 0x000ee80000100a00 */
[----:B------:R-:W4:Y:S04]  /*1a6a0*/  LDG.E.U16 R4, desc[UR10][R4.64] ;  /* 0x0000000a04047981 */ /* 0x000f28000c1e1500 */
[----:B-1----:R1:W3:Y:S04]  /*1a6b0*/  LDG.E.U16 R26, desc[UR10][R10.64] ;  /* 0x0000000a0a1a7981 */ /* 0x0022e8000c1e1500 */
[----:B------:R0:W-:Y:S04]  /*1a6c0*/  STL [R1+0x26c], R27 ;  /* 0x00026c1b01007387 */ /* 0x0001e80000100800 */
[----:B0-----:R0:W4:Y:S01]  /*1a6d0*/  LDG.E.U16 R27, desc[UR10][R12.64] ;  /* 0x0000000a0c1b7981 */ /* 0x001122000c1e1500 */
[----:B------:R-:W-:-:S03]  /*1a6e0*/  IMAD.WIDE R8, R0, 0x2, R18 ;  /* 0x0000000200087825 */ /* 0x000fc600078e0212 */
[----:B-----5:R5:W-:Y:S04]  /*1a6f0*/  STL [R1+0x268], R23 ;  /* 0x0002681701007387 */ /* 0x020be80000100800 */
[----:B------:R-:W4:Y:S04]  /*1a700*/  LDL.64 R2, [R1+0x1120] ;  /* 0x0011200001027983 */ /* 0x000f280000100a00 */
[----:B-----5:R-:W5:Y:S04]  /*1a710*/  LDL.64 R22, [R1+0x1128] ;  /* 0x0011280001167983 */ /* 0x020f680000100a00 */
[----:B------:R1:W-:Y:S04]  /*1a720*/  STL [R1+0x264], R7 ;  /* 0x0002640701007387 */ /* 0x0003e80000100800 */
[----:B------:R-:W5:Y:S01]  /*1a730*/  LDL.64 R18, [R1+0x1110] ;  /* 0x0011100001127983 */ /* 0x000f620000100a00 */
[----:B-1----:R-:W-:-:S03]  /*1a740*/  IMAD.WIDE R6, R0, 0x2, R20 ;  /* 0x0000000200067825 */ /* 0x002fc600078e0214 */
[----:B------:R-:W5:Y:S04]  /*1a750*/  LDL.64 R20, [R1+0x1118] ;  /* 0x0011180001147983 */ /* 0x000f680000100a00 */
[----:B------:R-:W5:Y:S01]  /*1a760*/  LDG.E.U16 R5, desc[UR10][R6.64] ;  /* 0x0000000a06057981 */ /* 0x000f62000c1e1500 */
[----:B------:R-:W-:-:S04]  /*1a770*/  IMAD.WIDE R10, R0, 0x2, R24 ;  /* 0x00000002000a7825 */ /* 0x000fc800078e0218 */
[C---:B0-----:R-:W-:Y:S01]  /*1a780*/  IMAD.WIDE R12, R0.reuse, 0x2, R16 ;  /* 0x00000002000c7825 */ /* 0x041fe200078e0210 */
[----:B--2---:R0:W-:Y:S04]  /*1a790*/  STL [R1+0x260], R28 ;  /* 0x0002601c01007387 */ /* 0x0041e80000100800 */
[----:B0-----:R-:W2:Y:S04]  /*1a7a0*/  LDG.E.U16 R28, desc[UR10][R8.64] ;  /* 0x0000000a081c7981 */ /* 0x001ea8000c1e1500 */
[----:B---3--:R0:W-:Y:S04]  /*1a7b0*/  STL [R1+0x25c], R26 ;  /* 0x00025c1a01007387 */ /* 0x0081e80000100800 */
[----:B------:R-:W3:Y:S04]  /*1a7c0*/  LDL.64 R16, [R1+0x1108] ;  /* 0x0011080001107983 */ /* 0x000ee80000100a00 */
[----:B0-----:R-:W3:Y:S04]  /*1a7d0*/  LDG.E.U16 R26, desc[UR10][R10.64] ;  /* 0x0000000a0a1a7981 */ /* 0x001ee8000c1e1500 */
[----:B----4-:R0:W-:Y:S04]  /*1a7e0*/  STL [R1+0x258], R27 ;  /* 0x0002581b01007387 */ /* 0x0101e80000100800 */
[----:B------:R-:W4:Y:S04]  /*1a7f0*/  LDL.64 R24, [R1+0x1100] ;  /* 0x0011000001187983 */ /* 0x000f280000100a00 */
[----:B0-----:R0:W4:Y:S02]  /*1a800*/  LDG.E.U16 R27, desc[UR10][R12.64] ;  /* 0x0000000a0c1b7981 */ /* 0x001124000c1e1500 */
[----:B0-----:R-:W-:-:S02]  /*1a810*/  IMAD.WIDE R12, R0, 0x2, R14 ;  /* 0x00000002000c7825 */ /* 0x001fc400078e020e */
[----:B------:R-:W4:Y:S02]  /*1a820*/  LDL.64 R14, [R1+0x10f8] ;  /* 0x0010f800010e7983 */ /* 0x000f240000100a00 */
[C---:B------:R-:W-:Y:S02]  /*1a830*/  IMAD.WIDE R8, R0.reuse, 0x2, R2 ;  /* 0x0000000200087825 */ /* 0x040fe400078e0202 */
[----:B------:R-:W4:Y:S02]  /*1a840*/  LDL.64 R2, [R1+0x10e8] ;  /* 0x0010e80001027983 */ /* 0x000f240000100a00 */
[C---:B-----5:R-:W-:Y:S02]  /*1a850*/  IMAD.WIDE R10, R0.reuse, 0x2, R22 ;  /* 0x00000002000a7825 */ /* 0x060fe400078e0216 */
[----:B------:R-:W5:Y:S04]  /*1a860*/  LDL.64 R22, [R1+0x10f0] ;  /* 0x0010f00001167983 */ /* 0x000f680000100a00 */
[----:B------:R-:W5:Y:S04]  /*1a870*/  LDG.E.U16 R11, desc[UR10][R10.64] ;  /* 0x0000000a0a0b7981 */ /* 0x000f68000c1e1500 */
[----:B------:R-:W-:Y:S04]  /*1a880*/  STL [R1+0x250], R5 ;  /* 0x0002500501007387 */ /* 0x000fe80000100800 */
[----:B------:R0:W-:Y:S02]  /*1a890*/  STL [R1+0x254], R4 ;  /* 0x0002540401007387 */ /* 0x0001e40000100800 */
[----:B0-----:R-:W-:-:S02]  /*1a8a0*/  IMAD.WIDE R4, R0, 0x2, R18 ;  /* 0x0000000200047825 */ /* 0x001fc400078e0212 */
[----:B------:R3:W5:Y:S02]  /*1a8b0*/  LDG.E.U16 R19, desc[UR10][R12.64] ;  /* 0x0000000a0c137981 */ /* 0x000764000c1e1500 */
[C---:B------:R-:W-:Y:S02]  /*1a8c0*/  IMAD.WIDE R6, R0.reuse, 0x2, R20 ;  /* 0x0000000200067825 */ /* 0x040fe400078e0214 */
[----:B--2---:R0:W-:Y:S04]  /*1a8d0*/  STL [R1+0x22c], R28 ;  /* 0x00022c1c01007387 */ /* 0x0041e80000100800 */
[----:B0-----:R-:W2:Y:S01]  /*1a8e0*/  LDG.E.U16 R28, desc[UR10][R8.64] ;  /* 0x0000000a081c7981 */ /* 0x001ea2000c1e1500 */
[----:B---3--:R-:W-:-:S03]  /*1a8f0*/  IMAD.WIDE R12, R0, 0x2, R16 ;  /* 0x00000002000c7825 */ /* 0x008fc600078e0210 */
[----:B------:R0:W-:Y:S04]  /*1a900*/  STL [R1+0x228], R26 ;  /* 0x0002281a01007387 */ /* 0x0001e80000100800 */
[----:B------:R-:W3:Y:S04]  /*1a910*/  LDL.64 R20, [R1+0x10e0] ;  /* 0x0010e00001147983 */ /* 0x000ee80000100a00 */
[----:B0-----:R5:W3:Y:S04]  /*1a920*/  LDG.E.U16 R26, desc[UR10][R6.64] ;  /* 0x0000000a061a7981 */ /* 0x001ae8000c1e1500 */
[----:B----4-:R0:W-:Y:S04]  /*1a930*/  STL [R1+0x224], R27 ;  /* 0x0002241b01007387 */ /* 0x0101e80000100800 */
[----:B0-----:R0:W4:Y:S01]  /*1a940*/  LDG.E.U16 R27, desc[UR10][R4.64] ;  /* 0x0000000a041b7981 */ /* 0x001122000c1e1500 */
[----:B-----5:R-:W-:-:S03]  /*1a950*/  IMAD.WIDE R6, R0, 0x2, R22 ;  /* 0x0000000200067825 */ /* 0x020fc600078e0216 */
[----:B------:R3:W5:Y:S04]  /*1a960*/  LDG.E.U16 R23, desc[UR10][R12.64] ;  /* 0x0000000a0c177981 */ /* 0x000768000c1e1500 */
[----:B------:R1:W-:Y:S04]  /*1a970*/  STL [R1+0x21c], R19 ;  /* 0x00021c1301007387 */ /* 0x0003e80000100800 */
[----:B------:R-:W5:Y:S04]  /*1a980*/  LDL.64 R16, [R1+0x10d0] ;  /* 0x0010d00001107983 */ /* 0x000f680000100a00 */
[----:B-1----:R-:W5:Y:S04]  /*1a990*/  LDL.64 R18, [R1+0x10d8] ;  /* 0x0010d80001127983 */ /* 0x002f680000100a00 */
[----:B------:R1:W-:Y:S02]  /*1a9a0*/  STL [R1+0x220], R11 ;  /* 0x0002200b01007387 */ /* 0x0003e40000100800 */
[----:B-1----:R-:W-:-:S02]  /*1a9b0*/  IMAD.WIDE R10, R0, 0x2, R24 ;  /* 0x00000002000a7825 */ /* 0x002fc400078e0218 */
[----:B------:R-:W5:Y:S04]  /*1a9c0*/  LDL.64 R24, [R1+0x10c8] ;  /* 0x0010c80001187983 */ /* 0x000f680000100a00 */
[----:B------:R-:W5:Y:S01]  /*1a9d0*/  LDG.E.U16 R11, desc[UR10][R10.64] ;  /* 0x0000000a0a0b7981 */ /* 0x000f62000c1e1500 */
[----:B------:R-:W-:-:S03]  /*1a9e0*/  IMAD.WIDE R8, R0, 0x2, R14 ;  /* 0x0000000200087825 */ /* 0x000fc600078e020e */
[----:B------:R-:W5:Y:S01]  /*1a9f0*/  LDL.64 R14, [R1+0x10c0] ;  /* 0x0010c000010e7983 */ /* 0x000f620000100a00 */
[----:B0-----:R-:W-:-:S03]  /*1aa00*/  IMAD.WIDE R4, R0, 0x2, R2 ;  /* 0x0000000200047825 */ /* 0x001fc600078e0202 */
[----:B--2---:R0:W-:Y:S04]  /*1aa10*/  STL [R1+0x200], R28 ;  /* 0x0002001c01007387 */ /* 0x0041e80000100800 */
[----:B0-----:R0:W2:Y:S01]  /*1aa20*/  LDG.E.U16 R28, desc[UR10][R8.64] ;  /* 0x0000000a081c7981 */ /* 0x0010a2000c1e1500 */
[----:B---3--:R-:W-:-:S03]  /*1aa30*/  IMAD.WIDE R12, R0, 0x2, R20 ;  /* 0x00000002000c7825 */ /* 0x008fc600078e0214 */
[----:B------:R1:W-:Y:S04]  /*1aa40*/  STL [R1+0x214], R26 ;  /* 0x0002141a01007387 */ /* 0x0003e80000100800 */
[----:B------:R-:W3:Y:S04]  /*1aa50*/  LDL.64 R2, [R1+0x10b8] ;  /* 0x0010b80001027983 */ /* 0x000ee80000100a00 */
[----:B-1----:R1:W3:Y:S04]  /*1aa60*/  LDG.E.U16 R26, desc[UR10][R6.64] ;  /* 0x0000000a061a7981 */ /* 0x0022e8000c1e1500 */
[----:B----4-:R4:W-:Y:S04]  /*1aa70*/  STL [R1+0x218], R27 ;  /* 0x0002181b01007387 */ /* 0x0109e80000100800 */
[----:B----4-:R4:W3:Y:S04]  /*1aa80*/  LDG.E.U16 R27, desc[UR10][R4.64] ;  /* 0x0000000a041b7981 */ /* 0x0108e8000c1e1500 */
[----:B-----5:R5:W-:Y:S04]  /*1aa90*/  STL [R1+0x210], R23 ;  /* 0x0002101701007387 */ /* 0x020be80000100800 */
[----:B------:R-:W3:Y:S04]  /*1aaa0*/  LDL.64 R20, [R1+0x1010] ;  /* 0x0010100001147983 */ /* 0x000ee80000100a00 */
[----:B-----5:R-:W5:Y:S01]  /*1aab0*/  LDL.64 R22, [R1+0x1018] ;  /* 0x0010180001167983 */ /* 0x020f620000100a00 */
[----:B0-----:R-:W-:-:S04]  /*1aac0*/  IMAD.WIDE R8, R0, 0x2, R16 ;  /* 0x0000000200087825 */ /* 0x001fc800078e0210 */
[C---:B-1----:R-:W-:Y:S02]  /*1aad0*/  IMAD.WIDE R6, R0.reuse, 0x2, R24 ;  /* 0x0000000200067825 */ /* 0x042fe400078e0218 */
[----:B------:R3:W5:Y:S04]  /*1aae0*/  LDG.E.U16 R25, desc[UR10][R12.64] ;  /* 0x0000000a0c197981 */ /* 0x000768000c1e1500 */
[----:B------:R0:W-:Y:S04]  /*1aaf0*/  STL [R1+0x1f0], R11 ;  /* 0x0001f00b01007387 */ /* 0x0001e80000100800 */
[----:B------:R-:W5:Y:S01]  /*1ab00*/  LDL.64 R16, [R1+0xea8] ;  /* 0x000ea80001107983 */ /* 0x000f620000100a00 */
[----:B0-----:R-:W-:-:S03]  /*1ab10*/  IMAD.WIDE R10, R0, 0x2, R18 ;  /* 0x00000002000a7825 */ /* 0x001fc600078e0212 */
[----:B------:R-:W5:Y:S04]  /*1ab20*/  LDL.64 R18, [R1+0x1008] ;  /* 0x0010080001127983 */ /* 0x000f680000100a00 */
[----:B------:R-:W5:Y:S01]  /*1ab30*/  LDG.E.U16 R11, desc[UR10][R10.64] ;  /* 0x0000000a0a0b7981 */ /* 0x000f62000c1e1500 */
[----:B----4-:R-:W-:-:S03]  /*1ab40*/  IMAD.WIDE R4, R0, 0x2, R14 ;  /* 0x0000000200047825 */ /* 0x010fc600078e020e */
[----:B--2---:R0:W-:Y:S04]  /*1ab50*/  STL [R1+0x204], R28 ;  /* 0x0002041c01007387 */ /* 0x0041e80000100800 */
[----:B0-----:R-:W2:Y:S01]  /*1ab60*/  LDG.E.U16 R28, desc[UR10][R8.64] ;  /* 0x0000000a081c7981 */ /* 0x001ea2000c1e1500 */
[----:B---3--:R-:W-:-:S03]  /*1ab70*/  IMAD.WIDE R12, R0, 0x2, R2 ;  /* 0x00000002000c7825 */ /* 0x008fc600078e0202 */
[----:B------:R0:W-:Y:S04]  /*1ab80*/  STL [R1+0x208], R26 ;  /* 0x0002081a01007387 */ /* 0x0001e80000100800 */
[----:B------:R-:W3:Y:S04]  /*1ab90*/  LDL.64 R14, [R1+0xe98] ;  /* 0x000e9800010e7983 */ /* 0x000ee80000100a00 */
[----:B0-----:R-:W4:Y:S04]  /*1aba0*/  LDG.E.U16 R26, desc[UR10][R6.64] ;  /* 0x0000000a061a7981 */ /* 0x001f28000c1e1500 */
[----:B------:R0:W-:Y:S04]  /*1abb0*/  STL [R1+0x20c], R27 ;  /* 0x00020c1b01007387 */ /* 0x0001e80000100800 */
[----:B0-----:R0:W4:Y:S04]  /*1abc0*/  LDG.E.U16 R27, desc[UR10][R4.64] ;  /* 0x0000000a041b7981 */ /* 0x001128000c1e1500 */
[----:B-----5:R1:W-:Y:S04]  /*1abd0*/  STL [R1+0x1ec], R25 ;  /* 0x0001ec1901007387 */ /* 0x0203e80000100800 */
[----:B------:R-:W5:Y:S04]  /*1abe0*/  LDL.64 R2, [R1+0xce8] ;  /* 0x000ce80001027983 */ /* 0x000f680000100a00 */
[----:B-1----:R-:W5:Y:S01]  /*1abf0*/  LDL.64 R24, [R1+0xe88] ;  /* 0x000e880001187983 */ /* 0x002f620000100a00 */
[----:B0-----:R-:W-:-:S03]  /*1ac00*/  IMAD.WIDE R4, R0, 0x2, R16 ;  /* 0x0000000200047825 */ /* 0x001fc600078e0210 */
[----:B------:R3:W5:Y:S04]  /*1ac10*/  LDG.E.U16 R17, desc[UR10][R12.64] ;  /* 0x0000000a0c117981 */ /* 0x000768000c1e1500 */
[----:B------:R0:W-:Y:S02]  /*1ac20*/  STL [R1+0x1f4], R11 ;  /* 0x0001f40b01007387 */ /* 0x0001e40000100800 */
[C---:B0-----:R-:W-:Y:S02]  /*1ac30*/  IMAD.WIDE R10, R0.reuse, 0x2, R22 ;  /* 0x00000002000a7825 */ /* 0x041fe400078e0216 */
        /* <DEDUP_REMOVED lines=11> */
[----:B-1----:R1:W4:Y:S04]  /*1acf0*/  LDG.E.U16 R26, desc[UR10][R6.64] ;  /* 0x0000000a061a7981 */ /* 0x002328000c1e1500 */
[----:B------:R0:W-:Y:S04]  /*1ad00*/  STL [R1+0x1d8], R27 ;  /* 0x0001d81b01007387 */ /* 0x0001e80000100800 */
[----:B0-----:R0:W4:Y:S04]  /*1ad10*/  LDG.E.U16 R27, desc[UR10][R4.64] ;  /* 0x0000000a041b7981 */ /* 0x001128000c1e1500 */
[----:B-----5:R5:W-:Y:S04]  /*1ad20*/  STL [R1+0x1e0], R17 ;  /* 0x0001e01101007387 */ /* 0x020be80000100800 */
[----:B------:R-:W4:Y:S04]  /*1ad30*/  LDL.64 R14, [R1+0xb58] ;  /* 0x000b5800010e7983 */ /* 0x000f280000100a00 */
[----:B-----5:R-:W5:Y:S04]  /*1ad40*/  LDL.64 R16, [R1+0xb68] ;  /* 0x000b680001107983 */ /* 0x020f680000100a00 */
[----:B------:R1:W-:Y:S02]  /*1ad50*/  STL [R1+0x1e4], R11 ;  /* 0x0001e40b01007387 */ /* 0x0003e40000100800 */
[----:B-1----:R-:W-:-:S02]  /*1ad60*/  IMAD.WIDE R10, R0, 0x2, R24 ;  /* 0x00000002000a7825 */ /* 0x002fc400078e0218 */
[----:B------:R-:W5:Y:S04]  /*1ad70*/  LDL.64 R24, [R1+0x9b8] ;  /* 0x0009b80001187983 */ /* 0x000f680000100a00 */
[----:B------:R3:W5:Y:S01]  /*1ad80*/  LDG.E.U16 R13, desc[UR10][R10.64] ;  /* 0x0000000a0a0d7981 */ /* 0x000762000c1e1500 */
[----:B------:R-:W-:-:S03]  /*1ad90*/  IMAD.WIDE R8, R0, 0x2, R2 ;  /* 0x0000000200087825 */ /* 0x000fc600078e0202 */
[----:B------:R-:W5:Y:S01]  /*1ada0*/  LDL.64 R2, [R1+0x9b0] ;  /* 0x0009b00001027983 */ /* 0x000f620000100a00 */
[----:B------:R-:W-:-:S04]  /*1adb0*/  IMAD.WIDE R6, R0, 0x2, R22 ;  /* 0x0000000200067825 */ /* 0x000fc800078e0216 */
[C---:B0-----:R-:W-:Y:S01]  /*1adc0*/  IMAD.WIDE R4, R0.reuse, 0x2, R20 ;  /* 0x0000000200047825 */ /* 0x041fe200078e0214 */
[----:B--2---:R0:W-:Y:S04]  /*1add0*/  STL [R1+0x1e8], R28 ;  /* 0x0001e81c01007387 */ /* 0x0041e80000100800 */
[----:B0-----:R0:W2:Y:S01]  /*1ade0*/  LDG.E.U16 R28, desc[UR10][R8.64] ;  /* 0x0000000a081c7981 */ /* 0x0010a2000c1e1500 */
[----:B---3--:R-:W-:-:S06]  /*1adf0*/  IMAD.WIDE R10, R0, 0x2, R18 ;  /* 0x00000002000a7825 */ /* 0x008fcc00078e0212 */
[----:B------:R-:W3:Y:S04]  /*1ae00*/  LDG.E.U16 R10, desc[UR10][R10.64] ;  /* 0x0000000a0a0a7981 */ /* 0x000ee8000c1e1500 */
[----:B----4-:R1:W-:Y:S04]  /*1ae10*/  STL [R1+0x1c0], R26 ;  /* 0x0001c01a01007387 */ /* 0x0103e80000100800 */
[----:B------:R-:W4:Y:S04]  /*1ae20*/  LDL.64 R22, [R1+0x9a8] ;  /* 0x0009a80001167983 */ /* 0x000f280000100a00 */
[----:B-1----:R-:W3:Y:S04]  /*1ae30*/  LDG.E.U16 R26, desc[UR10][R6.64] ;  /* 0x0000000a061a7981 */ /* 0x002ee8000c1e1500 */
[----:B------:R1:W-:Y:S04]  /*1ae40*/  STL [R1+0x1dc], R27 ;  /* 0x0001dc1b01007387 */ /* 0x0003e80000100800 */
[----:B------:R-:W3:Y:S04]  /*1ae50*/  LDL.64 R20, [R1+0x928] ;  /* 0x0009280001147983 */ /* 0x000ee80000100a00 */
[----:B------:R-:W3:Y:S04]  /*1ae60*/  LDL.64 R18, [R1+0x920] ;  /* 0x0009200001127983 */ /* 0x000ee80000100a00 */
[----:B-1----:R1:W3:Y:S04]  /*1ae70*/  LDG.E.U16 R27, desc[UR10][R4.64] ;  /* 0x0000000a041b7981 */ /* 0x0022e8000c1e1500 */
[----:B-----5:R-:W-:Y:S04]  /*1ae80*/  STL [R1+0x1d4], R13 ;  /* 0x0001d40d01007387 */ /* 0x020fe80000100800 */
[----:B------:R5:W-:Y:S02]  /*1ae90*/  STL [R1+0x1d0], R12 ;  /* 0x0001d00c01007387 */ /* 0x000be40000100800 */
[----:B-----5:R-:W-:-:S02]  /*1aea0*/  IMAD.WIDE R12, R0, 0x2, R16 ;  /* 0x00000002000c7825 */ /* 0x020fc400078e0210 */
[----:B------:R-:W5:Y:S04]  /*1aeb0*/  LDL.64 R16, [R1+0x918] ;  /* 0x0009180001107983 */ /* 0x000f680000100a00 */
[----:B------:R4:W5:Y:S01]  /*1aec0*/  LDG.E.U16 R11, desc[UR10][R12.64] ;  /* 0x0000000a0c0b7981 */ /* 0x000962000c1e1500 */
[----:B0-----:R-:W-:-:S03]  /*1aed0*/  IMAD.WIDE R8, R0, 0x2, R14 ;  /* 0x0000000200087825 */ /* 0x001fc600078e020e */
[----:B------:R-:W5:Y:S01]  /*1aee0*/  LDL.64 R14, [R1+0x910] ;  /* 0x00091000010e7983 */ /* 0x000f620000100a00 */
[----:B-1----:R-:W-:-:S04]  /*1aef0*/  IMAD.WIDE R4, R0, 0x2, R2 ;  /* 0x0000000200047825 */ /* 0x002fc800078e0202 */
[C---:B------:R-:W-:Y:S01]  /*1af00*/  IMAD.WIDE R6, R0.reuse, 0x2, R24 ;  /* 0x0000000200067825 */ /* 0x040fe200078e0218 */
[----:B--2---:R0:W-:Y:S04]  /*1af10*/  STL [R1+0x1b0], R28 ;  /* 0x0001b01c01007387 */ /* 0x0041e80000100800 */
[----:B0-----:R0:W2:Y:S01]  /*1af20*/  LDG.E.U16 R28, desc[UR10][R8.64] ;  /* 0x0000000a081c7981 */ /* 0x0010a2000c1e1500 */
[----:B----4-:R-:W-:-:S03]  /*1af30*/  IMAD.WIDE R12, R0, 0x2, R22 ;  /* 0x00000002000c7825 */ /* 0x010fc600078e0216 */
[----:B---3--:R1:W-:Y:S04]  /*1af40*/  STL [R1+0x1c8], R26 ;  /* 0x0001c81a01007387 */ /* 0x0083e80000100800 */
[----:B------:R-:W3:Y:S04]  /*1af50*/  LDL.64 R2, [R1+0x908] ;  /* 0x0009080001027983 */ /* 0x000ee80000100a00 */
[----:B-1----:R1:W4:Y:S04]  /*1af60*/  LDG.E.U16 R26, desc[UR10][R6.64] ;  /* 0x0000000a061a7981 */ /* 0x002328000c1e1500 */
[----:B------:R0:W-:Y:S04]  /*1af70*/  STL [R1+0x1cc], R27 ;  /* 0x0001cc1b01007387 */ /* 0x0001e80000100800 */
[----:B------:R-:W4:Y:S04]  /*1af80*/  LDL.64 R24, [R1+0x900] ;  /* 0x0009000001187983 */ /* 0x000f280000100a00 */
[----:B------:R-:W4:Y:S04]  /*1af90*/  LDL.64 R22, [R1+0x8f8] ;  /* 0x0008f80001167983 */ /* 0x000f280000100a00 */
[----:B0-----:R0:W4:Y:S01]  /*1afa0*/  LDG.E.U16 R27, desc[UR10][R4.64] ;  /* 0x0000000a041b7981 */ /* 0x001122000c1e1500 */
[----:B------:R-:W-:-:S03]  /*1afb0*/  IMAD.WIDE R8, R0, 0x2, R18 ;  /* 0x0000000200087825 */ /* 0x000fc600078e0212 */
[----:B-----5:R-:W-:Y:S04]  /*1afc0*/  STL [R1+0x1a0], R11 ;  /* 0x0001a00b01007387 */ /* 0x020fe80000100800 */
[----:B------:R5:W-:Y:S01]  /*1afd0*/  STL [R1+0x1c4], R10 ;  /* 0x0001c40a01007387 */ /* 0x000be20000100800 */
[----:B-1----:R-:W-:-:S03]  /*1afe0*/  IMAD.WIDE R6, R0, 0x2, R16 ;  /* 0x0000000200067825 */ /* 0x002fc600078e0210 */
[----:B------:R3:W4:Y:S04]  /*1aff0*/  LDG.E.U16 R17, desc[UR10][R12.64] ;  /* 0x0000000a0c117981 */ /* 0x000728000c1e1500 */
[----:B------:R-:W4:Y:S01]  /*1b000*/  LDL.64 R18, [R1+0x8e8] ;  /* 0x0008e80001127983 */ /* 0x000f220000100a00 */
[----:B-----5:R-:W-:-:S03]  /*1b010*/  IMAD.WIDE R10, R0, 0x2, R20 ;  /* 0x00000002000a7825 */ /* 0x020fc600078e0214 */
[----:B------:R-:W5:Y:S04]  /*1b020*/  LDL.64 R20, [R1+0x8f0] ;  /* 0x0008f00001147983 */ /* 0x000f680000100a00 */
[----:B------:R-:W5:Y:S01]  /*1b030*/  LDG.E.U16 R11, desc[UR10][R10.64] ;  /* 0x0000000a0a0b7981 */ /* 0x000f62000c1e1500 */
[----:B0-----:R-:W-:-:S03]  /*1b040*/  IMAD.WIDE R4, R0, 0x2, R14 ;  /* 0x0000000200047825 */ /* 0x001fc600078e020e */
[----:B--2---:R0:W-:Y:S04]  /*1b050*/  STL [R1+0x1b4], R28 ;  /* 0x0001b41c01007387 */ /* 0x0041e80000100800 */
[----:B0-----:R-:W2:Y:S01]  /*1b060*/  LDG.E.U16 R28, desc[UR10][R8.64] ;  /* 0x0000000a081c7981 */ /* 0x001ea2000c1e1500 */
[----:B---3--:R-:W-:-:S03]  /*1b070*/  IMAD.WIDE R12, R0, 0x2, R2 ;  /* 0x00000002000c7825 */ /* 0x008fc600078e0202 */
[----:B----4-:R0:W-:Y:S04]  /*1b080*/  STL [R1+0x1b8], R26 ;  /* 0x0001b81a01007387 */ /* 0x0101e80000100800 */
[----:B------:R-:W3:Y:S04]  /*1b090*/  LDL.64 R14, [R1+0x8e0] ;  /* 0x0008e000010e7983 */ /* 0x000ee80000100a00 */
[----:B0-----:R-:W4:Y:S04]  /*1b0a0*/  LDG.E.U16 R26, desc[UR10][R6.64] ;  /* 0x0000000a061a7981 */ /* 0x001f28000c1e1500 */
[----:B------:R0:W-:Y:S04]  /*1b0b0*/  STL [R1+0x1bc], R27 ;  /* 0x0001bc1b01007387 */ /* 0x0001e80000100800 */
[----:B0-----:R0:W4:Y:S04]  /*1b0c0*/  LDG.E.U16 R27, desc[UR10][R4.64] ;  /* 0x0000000a041b7981 */ /* 0x001128000c1e1500 */
[----:B------:R1:W-:Y:S04]  /*1b0d0*/  STL [R1+0x19c], R17 ;  /* 0x00019c1101007387 */ /* 0x0003e80000100800 */
[----:B------:R-:W4:Y:S01]  /*1b0e0*/  LDL.64 R2, [R1+0x8d0] ;  /* 0x0008d00001027983 */ /* 0x000f220000100a00 */
[----:B0-----:R-:W-:-:S03]  /*1b0f0*/  IMAD.WIDE R4, R0, 0x2, R18 ;  /* 0x0000000200047825 */ /* 0x001fc600078e0212 */
[----:B------:R3:W4:Y:S04]  /*1b100*/  LDG.E.U16 R19, desc[UR10][R12.64] ;  /* 0x0000000a0c137981 */ /* 0x000728000c1e1500 */
[----:B-1----:R-:W4:Y:S04]  /*1b110*/  LDL.64 R16, [R1+0x8d8] ;  /* 0x0008d80001107983 */ /* 0x002f280000100a00 */
[----:B-----5:R0:W-:Y:S02]  /*1b120*/  STL [R1+0x1a4], R11 ;  /* 0x0001a40b01007387 */ /* 0x0201e40000100800 */
[----:B0-----:R-:W-:-:S02]  /*1b130*/  IMAD.WIDE R10, R0, 0x2, R24 ;  /* 0x00000002000a7825 */ /* 0x001fc400078e0218 */
[----:B------:R-:W5:Y:S04]  /*1b140*/  LDL.64 R24, [R1+0x8c8] ;  /* 0x0008c80001187983 */ /* 0x000f680000100a00 */
[----:B------:R-:W5:Y:S01]  /*1b150*/  LDG.E.U16 R11, desc[UR10][R10.64] ;  /* 0x0000000a0a0b7981 */ /* 0x000f62000c1e1500 */
[----:B------:R-:W-:-:S03]  /*1b160*/  IMAD.WIDE R8, R0, 0x2, R22 ;  /* 0x0000000200087825 */ /* 0x000fc600078e0216 */
[----:B------:R-:W5:Y:S01]  /*1b170*/  LDL.64 R22, [R1+0x8c0] ;  /* 0x0008c00001167983 */ /* 0x000f620000100a00 */
[----:B------:R-:W-:-:S03]  /*1b180*/  IMAD.WIDE R6, R0, 0x2, R20 ;  /* 0x0000000200067825 */ /* 0x000fc600078e0214 */
[----:B--2---:R0:W-:Y:S04]  /*1b190*/  STL [R1+0x1a8], R28 ;  /* 0x0001a81c01007387 */ /* 0x0041e80000100800 */
[----:B------:R-:W2:Y:S04]  /*1b1a0*/  LDL.64 R20, [R1+0x8b8] ;  /* 0x0008b80001147983 */ /* 0x000ea80000100a00 */
[----:B0-----:R0:W2:Y:S01]  /*1b1b0*/  LDG.E.U16 R28, desc[UR10][R8.64] ;  /* 0x0000000a081c7981 */ /* 0x0010a2000c1e1500 */
[----:B---3--:R-:W-:-:S03]  /*1b1c0*/  IMAD.WIDE R12, R0, 0x2, R14 ;  /* 0x00000002000c7825 */ /* 0x008fc600078e020e */
[----:B----4-:R1:W-:Y:S04]  /*1b1d0*/  STL [R1+0x1ac], R26 ;  /* 0x0001ac1a01007387 */ /* 0x0103e80000100800 */
[----:B------:R-:W3:Y:S04]  /*1b1e0*/  LDG.E.U16 R12, desc[UR10][R12.64] ;  /* 0x0000000a0c0c7981 */ /* 0x000ee8000c1e1500 */
[----:B-1----:R1:W4:Y:S04]  /*1b1f0*/  LDG.E.U16 R26, desc[UR10][R6.64] ;  /* 0x0000000a061a7981 */ /* 0x002328000c1e1500 */
[----:B------:R0:W-:Y:S04]  /*1b200*/  STL [R1+0x188], R27 ;  /* 0x0001881b01007387 */ /* 0x0001e80000100800 */
[----:B0-----:R0:W3:Y:S04]  /*1b210*/  LDG.E.U16 R27, desc[UR10][R4.64] ;  /* 0x0000000a041b7981 */ /* 0x0010e8000c1e1500 */
[----:B------:R1:W-:Y:S04]  /*1b220*/  STL [R1+0x190], R19 ;  /* 0x0001901301007387 */ /* 0x0003e80000100800 */
[----:B------:R-:W4:Y:S04]  /*1b230*/  LDL.64 R14, [R1+0x8a8] ;  /* 0x0008a800010e7983 */ /* 0x000f280000100a00 */
[----:B-1----:R-:W4:Y:S04]  /*1b240*/  LDL.64 R18, [R1+0x8b0] ;  /* 0x0008b00001127983 */ /* 0x002f280000100a00 */
[----:B-----5:R1:W-:Y:S02]  /*1b250*/  STL [R1+0x194], R11 ;  /* 0x0001940b01007387 */ /* 0x0203e40000100800 */
[----:B-1----:R-:W-:-:S02]  /*1b260*/  IMAD.WIDE R10, R0, 0x2, R16 ;  /* 0x00000002000a7825 */ /* 0x002fc400078e0210 */
[----:B------:R-:W5:Y:S04]  /*1b270*/  LDL.64 R16, [R1+0x8a0] ;  /* 0x0008a00001107983 */ /* 0x000f680000100a00 */
[----:B------:R2:W5:Y:S01]  /*1b280*/  LDG.E.U16 R13, desc[UR10][R10.64] ;  /* 0x0000000a0a0d7981 */ /* 0x000562000c1e1500 */
[----:B------:R-:W-:-:S03]  /*1b290*/  IMAD.WIDE R8, R0, 0x2, R2 ;  /* 0x0000000200087825 */ /* 0x000fc600078e0202 */
[----:B------:R-:W5:Y:S01]  /*1b2a0*/  LDL.64 R2, [R1+0x898] ;  /* 0x0008980001027983 */ /* 0x000f620000100a00 */
[----:B------:R-:W-:-:S04]  /*1b2b0*/  IMAD.WIDE R6, R0, 0x2, R24 ;  /* 0x0000000200067825 */ /* 0x000fc800078e0218 */
[C---:B0-----:R-:W-:Y:S02]  /*1b2c0*/  IMAD.WIDE R4, R0.reuse, 0x2, R22 ;  /* 0x0000000200047825 */ /* 0x041fe400078e0216 */
[----:B------:R-:W5:Y:S04]  /*1b2d0*/  LDG.E.U16 R22, desc[UR10][R6.64] ;  /* 0x0000000a06167981 */ /* 0x000f68000c1e1500 */
[----:B------:R-:W5:Y:S01]  /*1b2e0*/  LDG.E.U16 R23, desc[UR10][R4.64] ;  /* 0x0000000a04177981 */ /* 0x000f62000c1e1500 */
[----:B--2---:R-:W-:-:S03]  /*1b2f0*/  IMAD.WIDE R10, R0, 0x2, R20 ;  /* 0x00000002000a7825 */ /* 0x004fc600078e0214 */
[----:B------:R0:W-:Y:S04]  /*1b300*/  STL [R1+0x198], R28 ;  /* 0x0001981c01007387 */ /* 0x0001e80000100800 */
[----:B------:R-:W2:Y:S04]  /*1b310*/  LDG.E.U16 R10, desc[UR10][R10.64] ;  /* 0x0000000a0a0a7981 */ /* 0x000ea8000c1e1500 */
[----:B0-----:R0:W2:Y:S04]  /*1b320*/  LDG.E.U16 R28, desc[UR10][R8.64] ;  /* 0x0000000a081c7981 */ /* 0x0010a8000c1e1500 */
[----:B---3--:R-:W-:Y:S04]  /*1b330*/  STL [R1+0x18c], R27 ;  /* 0x00018c1b01007387 */ /* 0x008fe80000100800 */
[----:B----4-:R1:W-:Y:S04]  /*1b340*/  STL [R1+0x170], R26 ;  /* 0x0001701a01007387 */ /* 0x0103e80000100800 */
[----:B------:R-:W3:Y:S04]  /*1b350*/  LDL.64 R24, [R1+0x888] ;  /* 0x0008880001187983 */ /* 0x000ee80000100a00 */
[----:B------:R-:W4:Y:S04]  /*1b360*/  LDL.64 R20, [R1+0x880] ;  /* 0x0008800001147983 */ /* 0x000f280000100a00 */
[----:B-1----:R-:W3:Y:S01]  /*1b370*/  LDL.64 R26, [R1+0x890] ;  /* 0x00089000011a7983 */ /* 0x002ee20000100a00 */
[----:B0-----:R-:W-:-:S06]  /*1b380*/  IMAD.WIDE R8, R0, 0x2, R14 ;  /* 0x0000000200087825 */ /* 0x001fcc00078e020e */
[----:B------:R-:W4:Y:S04]  /*1b390*/  LDG.E.U16 R9, desc[UR10][R8.64] ;  /* 0x0000000a08097981 */ /* 0x000f28000c1e1500 */
[----:B-----5:R-:W-:Y:S04]  /*1b3a0*/  STL [R1+0x184], R13 ;  /* 0x0001840d01007387 */ /* 0x020fe80000100800 */
[----:B------:R0:W-:Y:S01]  /*1b3b0*/  STL [R1+0x180], R12 ;  /* 0x0001800c01007387 */ /* 0x0001e20000100800 */
[----:B------:R-:W-:-:S03]  /*1b3c0*/  IMAD.WIDE R6, R0, 0x2, R16 ;  /* 0x0000000200067825 */ /* 0x000fc600078e0210 */
[----:B------:R-:W5:Y:S01]  /*1b3d0*/  LDL.64 R14, [R1+0x870] ;  /* 0x00087000010e7983 */ /* 0x000f620000100a00 */
[----:B------:R-:W-:-:S03]  /*1b3e0*/  IMAD.WIDE R4, R0, 0x2, R2 ;  /* 0x0000000200047825 */ /* 0x000fc600078e0202 */
[----:B------:R-:W5:Y:S01]  /*1b3f0*/  LDG.E.U16 R7, desc[UR10][R6.64] ;  /* 0x0000000a06077981 */ /* 0x000f62000c1e1500 */
[----:B0-----:R-:W-:-:S03]  /*1b400*/  IMAD.WIDE R12, R0, 0x2, R18 ;  /* 0x00000002000c7825 */ /* 0x001fc600078e0212 */
[----:B------:R-:W5:Y:S04]  /*1b410*/  LDL.64 R18, [R1+0x878] ;  /* 0x0008780001127983 */ /* 0x000f680000100a00 */
[----:B------:R3:W4:Y:S04]  /*1b420*/  LDG.E.U16 R11, desc[UR10][R12.64] ;  /* 0x0000000a0c0b7981 */ /* 0x000728000c1e1500 */
[----:B--2---:R-:W-:Y:S04]  /*1b430*/  STL [R1+0x154], R28 ;  /* 0x0001541c01007387 */ /* 0x004fe80000100800 */
[----:B------:R-:W-:Y:S04]  /*1b440*/  STL [R1+0x17c], R23 ;  /* 0x00017c1701007387 */ /* 0x000fe80000100800 */
[----:B------:R0:W-:Y:S04]  /*1b450*/  STL [R1+0x178], R22 ;  /* 0x0001781601007387 */ /* 0x0001e80000100800 */
[----:B------:R-:W2:Y:S04]  /*1b460*/  LDL.64 R16, [R1+0x860] ;  /* 0x0008600001107983 */ /* 0x000ea80000100a00 */
[----:B------:R-:W2:Y:S04]  /*1b470*/  LDL.64 R2, [R1+0x858] ;  /* 0x0008580001027983 */ /* 0x000ea80000100a00 */
[----:B0-----:R-:W2:Y:S04]  /*1b480*/  LDL.64 R22, [R1+0x868] ;  /* 0x0008680001167983 */ /* 0x001ea80000100a00 */
[----:B------:R5:W2:Y:S01]  /*1b490*/  LDG.E.U16 R28, desc[UR10][R4.64] ;  /* 0x0000000a041c7981 */ /* 0x000aa2000c1e1500 */
[----:B---3--:R-:W-:-:S06]  /*1b4a0*/  IMAD.WIDE R12, R0, 0x2, R26 ;  /* 0x00000002000c7825 */ /* 0x008fcc00078e021a */
[----:B------:R-:W3:Y:S04]  /*1b4b0*/  LDG.E.U16 R13, desc[UR10][R12.64] ;  /* 0x0000000a0c0d7981 */ /* 0x000ee8000c1e1500 */
[----:B----4-:R-:W-:Y:S04]  /*1b4c0*/  STL [R1+0x108], R11 ;  /* 0x0001080b01007387 */ /* 0x010fe80000100800 */
[----:B------:R0:W-:Y:S02]  /*1b4d0*/  STL [R1+0x174], R10 ;  /* 0x0001740a01007387 */ /* 0x0001e40000100800 */
[----:B0-----:R-:W-:-:S02]  /*1b4e0*/  IMAD.WIDE R10, R0, 0x2, R24 ;  /* 0x00000002000a7825 */ /* 0x001fc400078e0218 */
[----:B------:R0:W-:Y:S04]  /*1b4f0*/  STL [R1+0x164], R9 ;  /* 0x0001640901007387 */ /* 0x0001e80000100800 */
[----:B------:R-:W4:Y:S04]  /*1b500*/  LDL.64 R24, [R1+0x850] ;  /* 0x0008500001187983 */ /* 0x000f280000100a00 */
[----:B------:R-:W4:Y:S01]  /*1b510*/  LDG.E.U16 R11, desc[UR10][R10.64] ;  /* 0x0000000a0a0b7981 */ /* 0x000f22000c1e1500 */
[----:B0-----:R-:W-:-:S03]  /*1b520*/  IMAD.WIDE R8, R0, 0x2, R20 ;  /* 0x0000000200087825 */ /* 0x001fc600078e0214 */
[----:B------:R-:W4:Y:S01]  /*1b530*/  LDL.64 R20, [R1+0x848] ;  /* 0x0008480001147983 */ /* 0x000f220000100a00 */
[----:B-----5:R-:W-:-:S03]  /*1b540*/  IMAD.WIDE R4, R0, 0x2, R14 ;  /* 0x0000000200047825 */ /* 0x020fc600078e020e */
[----:B------:R0:W-:Y:S04]  /*1b550*/  STL [R1+0x168], R7 ;  /* 0x0001680701007387 */ /* 0x0001e80000100800 */
[----:B------:R-:W5:Y:S01]  /*1b560*/  LDG.E.U16 R27, desc[UR10][R4.64] ;  /* 0x0000000a041b7981 */ /* 0x000f62000c1e1500 */
[----:B0-----:R-:W-:-:S05]  /*1b570*/  IMAD.WIDE R6, R0, 0x2, R18 ;  /* 0x0000000200067825 */ /* 0x001fca00078e0212 */
[----:B------:R-:W5:Y:S04]  /*1b580*/  LDG.E.U16 R26, desc[UR10][R6.64] ;  /* 0x0000000a061a7981 */ /* 0x000f68000c1e1500 */
[----:B--2---:R0:W-:Y:S04]  /*1b590*/  STL [R1+0x16c], R28 ;  /* 0x00016c1c01007387 */ /* 0x0041e80000100800 */
[----:B------:R-:W2:Y:S04]  /*1b5a0*/  LDL.64 R14, [R1+0x840] ;  /* 0x00084000010e7983 */ /* 0x000ea80000100a00 */
[----:B------:R-:W5:Y:S04]  /*1b5b0*/  LDL.64 R18, [R1+0x838] ;  /* 0x0008380001127983 */ /* 0x000f680000100a00 */
[----:B0-----:R0:W5:Y:S02]  /*1b5c0*/  LDG.E.U16 R28, desc[UR10][R8.64] ;  /* 0x0000000a081c7981 */ /* 0x001164000c1e1500 */
[----:B0-----:R-:W-:-:S06]  /*1b5d0*/  IMAD.WIDE R8, R0, 0x2, R2 ;  /* 0x0000000200087825 */ /* 0x001fcc00078e0202 */
[----:B------:R-:W5:Y:S04]  /*1b5e0*/  LDG.E.U16 R9, desc[UR10][R8.64] ;  /* 0x0000000a08097981 */ /* 0x000f68000c1e1500 */
[----:B---3--:R0:W-:Y:S02]  /*1b5f0*/  STL [R1+0x100], R13 ;  /* 0x0001000d01007387 */ /* 0x0081e40000100800 */
[----:B0-----:R-:W-:-:S04]  /*1b600*/  IMAD.WIDE R12, R0, 0x2, R22 ;  /* 0x00000002000c7825 */ /* 0x001fc800078e0216 */
[C---:B----4-:R-:W-:Y:S01]  /*1b610*/  IMAD.WIDE R6, R0.reuse, 0x2, R24 ;  /* 0x0000000200067825 */ /* 0x050fe200078e0218 */
[----:B------:R0:W-:Y:S03]  /*1b620*/  STL [R1+0x158], R11 ;  /* 0x0001580b01007387 */ /* 0x0001e60000100800 */
[C---:B------:R-:W-:Y:S01]  /*1b630*/  IMAD.WIDE R4, R0.reuse, 0x2, R20 ;  /* 0x0000000200047825 */ /* 0x040fe200078e0214 */
[----:B------:R-:W3:Y:S04]  /*1b640*/  LDL.64 R22, [R1+0x830] ;  /* 0x0008300001167983 */ /* 0x000ee80000100a00 */
[----:B------:R2:W4:Y:S01]  /*1b650*/  LDG.E.U16 R20, desc[UR10][R12.64] ;  /* 0x0000000a0c147981 */ /* 0x000522000c1e1500 */
[----:B0-----:R-:W-:-:S03]  /*1b660*/  IMAD.WIDE R10, R0, 0x2, R16 ;  /* 0x00000002000a7825 */ /* 0x001fc600078e0210 */
[----:B------:R-:W3:Y:S04]  /*1b670*/  LDG.E.U16 R7, desc[UR10][R6.64] ;  /* 0x0000000a06077981 */ /* 0x000ee8000c1e1500 */
[----:B------:R5:W4:Y:S04]  /*1b680*/  LDG.E.U16 R21, desc[UR10][R10.64] ;  /* 0x0000000a0a157981 */ /* 0x000b28000c1e1500 */
[----:B------:R-:W3:Y:S04]  /*1b690*/  LDL.64 R16, [R1+0x828] ;  /* 0x0008280001107983 */ /* 0x000ee80000100a00 */
[----:B------:R-:W3:Y:S01]  /*1b6a0*/  LDL.64 R2, [R1+0x820] ;  /* 0x0008200001027983 */ /* 0x000ee20000100a00 */
[----:B--2---:R-:W-:-:S04]  /*1b6b0*/  IMAD.WIDE R12, R0, 0x2, R14 ;  /* 0x00000002000c7825 */ /* 0x004fc800078e020e */
[C---:B-----5:R-:W-:Y:S02]  /*1b6c0*/  IMAD.WIDE R10, R0.reuse, 0x2, R18 ;  /* 0x00000002000a7825 */ /* 0x060fe400078e0212 */
[----:B------:R-:W2:Y:S04]  /*1b6d0*/  LDG.E.U16 R13, desc[UR10][R12.64] ;  /* 0x0000000a0c0d7981 */ /* 0x000ea8000c1e1500 */
[----:B------:R0:W-:Y:S04]  /*1b6e0*/  STL [R1+0x15c], R28 ;  /* 0x00015c1c01007387 */ /* 0x0001e80000100800 */
[----:B------:R-:W5:Y:S04]  /*1b6f0*/  LDL.64 R14, [R1+0x818] ;  /* 0x00081800010e7983 */ /* 0x000f680000100a00 */
[----:B------:R-:W-:Y:S04]  /*1b700*/  STL [R1+0xf4], R27 ;  /* 0x0000f41b01007387 */ /* 0x000fe80000100800 */
[----:B0-----:R0:W2:Y:S04]  /*1b710*/  LDG.E.U16 R28, desc[UR10][R4.64] ;  /* 0x0000000a041c7981 */ /* 0x0010a8000c1e1500 */
[----:B------:R1:W-:Y:S04]  /*1b720*/  STL [R1+0x160], R26 ;  /* 0x0001601a01007387 */ /* 0x0003e80000100800 */
[----:B------:R-:W5:Y:S04]  /*1b730*/  LDL.64 R24, [R1+0x808] ;  /* 0x0008080001187983 */ /* 0x000f680000100a00 */
[----:B------:R-:W5:Y:S04]  /*1b740*/  LDG.E.U16 R11, desc[UR10][R10.64] ;  /* 0x0000000a0a0b7981 */ /* 0x000f68000c1e1500 */
[----:B-1----:R-:W5:Y:S04]  /*1b750*/  LDL.64 R26, [R1+0x810] ;  /* 0x00081000011a7983 */ /* 0x002f680000100a00 */
[----:B----4-:R-:W-:Y:S04]  /*1b760*/  STL [R1+0x14c], R21 ;  /* 0x00014c1501007387 */ /* 0x010fe80000100800 */
[----:B------:R1:W-:Y:S04]  /*1b770*/  STL [R1+0x148], R20 ;  /* 0x0001481401007387 */ /* 0x0003e80000100800 */
[----:B------:R-:W4:Y:S04]  /*1b780*/  LDL.64 R18, [R1+0x7f8] ;  /* 0x0007f80001127983 */ /* 0x000f280000100a00 */
[----:B-1----:R-:W4:Y:S04]  /*1b790*/  LDL.64 R20, [R1+0x800] ;  /* 0x0008000001147983 */ /* 0x002f280000100a00 */
[----:B------:R1:W-:Y:S04]  /*1b7a0*/  STL [R1+0x150], R9 ;  /* 0x0001500901007387 */ /* 0x0003e80000100800 */
[----:B---3--:R3:W-:Y:S01]  /*1b7b0*/  STL [R1+0xd8], R7 ;  /* 0x0000d80701007387 */ /* 0x0087e20000100800 */
[----:B-1----:R-:W-:-:S04]  /*1b7c0*/  IMAD.WIDE R8, R0, 0x2, R22 ;  /* 0x0000000200087825 */ /* 0x002fc800078e0216 */
[C---:B---3--:R-:W-:Y:S02]  /*1b7d0*/  IMAD.WIDE R6, R0.reuse, 0x2, R16 ;  /* 0x0000000200067825 */ /* 0x048fe400078e0210 */
[----:B------:R-:W3:Y:S04]  /*1b7e0*/  LDG.E.U16 R9, desc[UR10][R8.64] ;  /* 0x0000000a08097981 */ /* 0x000ee8000c1e1500 */
[----:B------:R-:W4:Y:S01]  /*1b7f0*/  LDG.E.U16 R7, desc[UR10][R6.64] ;  /* 0x0000000a06077981 */ /* 0x000f22000c1e1500 */
[----:B0-----:R-:W-:-:S03]  /*1b800*/  IMAD.WIDE R4, R0, 0x2, R2 ;  /* 0x0000000200047825 */ /* 0x001fc600078e0202 */
[----:B--2---:R0:W-:Y:S04]  /*1b810*/  STL [R1+0x138], R28 ;  /* 0x0001381c01007387 */ /* 0x0041e80000100800 */
[----:B------:R-:W2:Y:S04]  /*1b820*/  LDL.64 R22, [R1+0x7f0] ;  /* 0x0007f00001167983 */ /* 0x000ea80000100a00 */
[----:B------:R-:W2:Y:S04]  /*1b830*/  LDL.64 R16, [R1+0x7e8] ;  /* 0x0007e80001107983 */ /* 0x000ea80000100a00 */
[----:B------:R-:W2:Y:S04]  /*1b840*/  LDL.64 R2, [R1+0x7e0] ;  /* 0x0007e00001027983 */ /* 0x000ea80000100a00 */
[----:B------:R5:W-:Y:S04]  /*1b850*/  STL [R1+0x140], R13 ;  /* 0x0001400d01007387 */ /* 0x000be80000100800 */
[----:B0-----:R0:W2:Y:S01]  /*1b860*/  LDG.E.U16 R28, desc[UR10][R4.64] ;  /* 0x0000000a041c7981 */ /* 0x0010a2000c1e1500 */
[----:B-----5:R-:W-:-:S03]  /*1b870*/  IMAD.WIDE R12, R0, 0x2, R14 ;  /* 0x00000002000c7825 */ /* 0x020fc600078e020e */
[----:B------:R-:W5:Y:S04]  /*1b880*/  LDL.64 R14, [R1+0x7d8] ;  /* 0x0007d800010e7983 */ /* 0x000f680000100a00 */
[----:B------:R1:W-:Y:S02]  /*1b890*/  STL [R1+0x144], R11 ;  /* 0x0001440b01007387 */ /* 0x0003e40000100800 */
[C---:B-1----:R-:W-:Y:S02]  /*1b8a0*/  IMAD.WIDE R10, R0.reuse, 0x2, R26 ;  /* 0x00000002000a7825 */ /* 0x042fe400078e021a */
[----:B------:R-:W5:Y:S04]  /*1b8b0*/  LDG.E.U16 R27, desc[UR10][R12.64] ;  /* 0x0000000a0c1b7981 */ /* 0x000f68000c1e1500 */
[----:B------:R2:W5:Y:S04]  /*1b8c0*/  LDG.E.U16 R26, desc[UR10][R10.64] ;  /* 0x0000000a0a1a7981 */ /* 0x000568000c1e1500 */
[----:B---3--:R1:W-:Y:S04]  /*1b8d0*/  STL [R1+0xd4], R9 ;  /* 0x0000d40901007387 */ /* 0x0083e80000100800 */
[----:B----4-:R3:W-:Y:S04]  /*1b8e0*/  STL [R1+0x134], R7 ;  /* 0x0001340701007387 */ /* 0x0107e80000100800 */
[----:B------:R-:W4:Y:S01]  /*1b8f0*/  LDL.64 R12, [R1+0x7c8] ;  /* 0x0007c800010c7983 */ /* 0x000f220000100a00 */
[----:B-1----:R-:W-:-:S04]  /*1b900*/  IMAD.WIDE R8, R0, 0x2, R24 ;  /* 0x0000000200087825 */ /* 0x002fc800078e0218 */
[C---:B---3--:R-:W-:Y:S01]  /*1b910*/  IMAD.WIDE R6, R0.reuse, 0x2, R20 ;  /* 0x0000000200067825 */ /* 0x048fe200078e0214 */
[----:B------:R1:W3:Y:S03]  /*1b920*/  LDG.E.U16 R24, desc[UR10][R8.64] ;  /* 0x0000000a08187981 */ /* 0x0002e6000c1e1500 */
[C---:B0-----:R-:W-:Y:S01]  /*1b930*/  IMAD.WIDE R4, R0.reuse, 0x2, R18 ;  /* 0x0000000200047825 */ /* 0x041fe200078e0212 */
[----:B------:R-:W3:Y:S04]  /*1b940*/  LDL.64 R20, [R1+0x7d0] ;  /* 0x0007d00001147983 */ /* 0x000ee80000100a00 */
[----:B------:R-:W3:Y:S01]  /*1b950*/  LDL.64 R18, [R1+0x7c0] ;  /* 0x0007c00001127983 */ /* 0x000ee20000100a00 */
[----:B--2---:R-:W-:-:S03]  /*1b960*/  IMAD.WIDE R10, R0, 0x2, R22 ;  /* 0x00000002000a7825 */ /* 0x004fc600078e0216 */
[----:B------:R0:W2:Y:S01]  /*1b970*/  LDG.E.U16 R25, desc[UR10][R6.64] ;  /* 0x0000000a06197981 */ /* 0x0000a2000c1e1500 */
[----:B-1----:R-:W-:-:S03]  /*1b980*/  IMAD.WIDE R8, R0, 0x2, R16 ;  /* 0x0000000200087825 */ /* 0x002fc600078e0210 */
[----:B------:R1:W-:Y:S04]  /*1b990*/  STL [R1+0x13c], R28 ;  /* 0x00013c1c01007387 */ /* 0x0003e80000100800 */
[----:B------:R-:W2:Y:S01]  /*1b9a0*/  LDG.E.U16 R22, desc[UR10][R8.64] ;  /* 0x0000000a08167981 */ /* 0x000ea2000c1e1500 */
[----:B0-----:R-:W-:-:S03]  /*1b9b0*/  IMAD.WIDE R6, R0, 0x2, R2 ;  /* 0x0000000200067825 */ /* 0x001fc600078e0202 */
[----:B------:R-:W2:Y:S04]  /*1b9c0*/  LDL.64 R2, [R1+0x7b8] ;  /* 0x0007b80001027983 */ /* 0x000ea80000100a00 */
[----:B-1----:R5:W2:Y:S04]  /*1b9d0*/  LDG.E.U16 R28, desc[UR10][R4.64] ;  /* 0x0000000a041c7981 */ /* 0x002aa8000c1e1500 */
[----:B------:R4:W2:Y:S01]  /*1b9e0*/  LDG.E.U16 R23, desc[UR10][R6.64] ;  /* 0x0000000a06177981 */ /* 0x0008a2000c1e1500 */
[----:B-----5:R-:W-:-:S03]  /*1b9f0*/  IMAD.WIDE R4, R0, 0x2, R14 ;  /* 0x0000000200047825 */ /* 0x020fc600078e020e */
[----:B------:R-:W5:Y:S04]  /*1ba00*/  LDL.64 R14, [R1+0x7b0] ;  /* 0x0007b000010e7983 */ /* 0x000f680000100a00 */
[----:B------:R0:W-:Y:S04]  /*1ba10*/  STL [R1+0x130], R27 ;  /* 0x0001301b01007387 */ /* 0x0001e80000100800 */
[----:B------:R-:W5:Y:S04]  /*1ba20*/  LDL.64 R16, [R1+0x7a8] ;  /* 0x0007a80001107983 */ /* 0x000f680000100a00 */
[----:B------:R1:W-:Y:S04]  /*1ba30*/  STL [R1+0xd0], R26 ;  /* 0x0000d01a01007387 */ /* 0x0003e80000100800 */
[----:B0-----:R-:W5:Y:S04]  /*1ba40*/  LDG.E.U16 R27, desc[UR10][R10.64] ;  /* 0x0000000a0a1b7981 */ /* 0x001f68000c1e1500 */
[----:B-1----:R0:W5:Y:S04]  /*1ba50*/  LDG.E.U16 R26, desc[UR10][R4.64] ;  /* 0x0000000a041a7981 */ /* 0x002168000c1e1500 */
[----:B------:R-:W5:Y:S01]  /*1ba60*/  LDL.64 R10, [R1+0x7a0] ;  /* 0x0007a000010a7983 */ /* 0x000f620000100a00 */
[----:B----4-:R-:W-:-:S03]  /*1ba70*/  IMAD.WIDE R6, R0, 0x2, R12 ;  /* 0x0000000200067825 */ /* 0x010fc600078e020c */
[----:B------:R-:W4:Y:S04]  /*1ba80*/  LDL.64 R12, [R1+0x798] ;  /* 0x00079800010c7983 */ /* 0x000f280000100a00 */
[----:B---3--:R1:W-:Y:S01]  /*1ba90*/  STL [R1+0x124], R24 ;  /* 0x0001241801007387 */ /* 0x0083e20000100800 */
[----:B------:R-:W-:-:S03]  /*1baa0*/  IMAD.WIDE R8, R0, 0x2, R20 ;  /* 0x0000000200087825 */ /* 0x000fc600078e0214 */
[----:B------:R-:W3:Y:S01]  /*1bab0*/  LDL.64 R20, [R1+0x790] ;  /* 0x0007900001147983 */ /* 0x000ee20000100a00 */
[----:B0-----:R-:W-:-:S03]  /*1bac0*/  IMAD.WIDE R4, R0, 0x2, R18 ;  /* 0x0000000200047825 */ /* 0x001fc600078e0212 */
[----:B-1----:R-:W3:Y:S04]  /*1bad0*/  LDG.E.U16 R24, desc[UR10][R8.64] ;  /* 0x0000000a08187981 */ /* 0x002ee8000c1e1500 */
[----:B--2---:R0:W-:Y:S04]  /*1bae0*/  STL [R1+0x128], R25 ;  /* 0x0001281901007387 */ /* 0x0041e80000100800 */
[----:B0-----:R0:W2:Y:S04]  /*1baf0*/  LDG.E.U16 R25, desc[UR10][R6.64] ;  /* 0x0000000a06197981 */ /* 0x0010a8000c1e1500 */
[----:B------:R1:W-:Y:S04]  /*1bb00*/  STL [R1+0x12c], R28 ;  /* 0x00012c1c01007387 */ /* 0x0003e80000100800 */
[----:B------:R-:W2:Y:S01]  /*1bb10*/  LDL.64 R18, [R1+0x780] ;  /* 0x0007800001127983 */ /* 0x000ea20000100a00 */
[----:B0-----:R-:W-:-:S03]  /*1bb20*/  IMAD.WIDE R6, R0, 0x2, R2 ;  /* 0x0000000200067825 */ /* 0x001fc600078e0202 */
[----:B------:R-:W2:Y:S01]  /*1bb30*/  LDL.64 R2, [R1+0x788] ;  /* 0x0007880001027983 */ /* 0x000ea20000100a00 */
[----:B-----5:R-:W-:-:S03]  /*1bb40*/  IMAD.WIDE R8, R0, 0x2, R14 ;  /* 0x0000000200087825 */ /* 0x020fc600078e020e */
[----:B-1----:R0:W5:Y:S04]  /*1bb50*/  LDG.E.U16 R28, desc[UR10][R4.64] ;  /* 0x0000000a041c7981 */ /* 0x002168000c1e1500 */
[----:B------:R-:W5:Y:S01]  /*1bb60*/  LDL.64 R14, [R1+0x778] ;  /* 0x00077800010e7983 */ /* 0x000f620000100a00 */
[----:B0-----:R-:W-:-:S03]  /*1bb70*/  IMAD.WIDE R4, R0, 0x2, R16 ;  /* 0x0000000200047825 */ /* 0x001fc600078e0210 */
[----:B------:R0:W-:Y:S04]  /*1bb80*/  STL [R1+0xcc], R27 ;  /* 0x0000cc1b01007387 */ /* 0x0001e80000100800 */
[----:B------:R1:W-:Y:S04]  /*1bb90*/  STL [R1+0x118], R22 ;  /* 0x0001181601007387 */ /* 0x0003e80000100800 */
[----:B------:R1:W-:Y:S04]  /*1bba0*/  STL [R1+0x11c], R23 ;  /* 0x00011c1701007387 */ /* 0x0003e80000100800 */
[----:B0-----:R-:W5:Y:S04]  /*1bbb0*/  LDG.E.U16 R27, desc[UR10][R6.64] ;  /* 0x0000000a061b7981 */ /* 0x001f68000c1e1500 */
[----:B-1----:R0:W5:Y:S04]  /*1bbc0*/  LDG.E.U16 R22, desc[UR10][R8.64] ;  /* 0x0000000a08167981 */ /* 0x002168000c1e1500 */
[----:B------:R-:W5:Y:S04]  /*1bbd0*/  LDL.64 R16, [R1+0x768] ;  /* 0x0007680001107983 */ /* 0x000f680000100a00 */
[----:B------:R3:W5:Y:S01]  /*1bbe0*/  LDG.E.U16 R23, desc[UR10][R4.64] ;  /* 0x0000000a04177981 */ /* 0x000762000c1e1500 */
[----:B0-----:R-:W-:-:S03]  /*1bbf0*/  IMAD.WIDE R8, R0, 0x2, R10 ;  /* 0x0000000200087825 */ /* 0x001fc600078e020a */
[----:B------:R-:W5:Y:S01]  /*1bc00*/  LDL.64 R10, [R1+0x770] ;  /* 0x00077000010a7983 */ /* 0x000f620000100a00 */
[----:B----4-:R-:W-:-:S03]  /*1bc10*/  IMAD.WIDE R6, R0, 0x2, R12 ;  /* 0x0000000200067825 */ /* 0x010fc600078e020c */
[----:B------:R-:W4:Y:S04]  /*1bc20*/  LDL.64 R12, [R1+0x760] ;  /* 0x00076000010c7983 */ /* 0x000f280000100a00 */
[----:B------:R0:W-:Y:S04]  /*1bc30*/  STL [R1+0x120], R26 ;  /* 0x0001201a01007387 */ /* 0x0001e80000100800 */
[----:B0-----:R-:W4:Y:S01]  /*1bc40*/  LDG.E.U16 R26, desc[UR10][R8.64] ;  /* 0x0000000a081a7981 */ /* 0x001f22000c1e1500 */
[----:B---3--:R-:W-:-:S03]  /*1bc50*/  IMAD.WIDE R4, R0, 0x2, R20 ;  /* 0x0000000200047825 */ /* 0x008fc600078e0214 */
[----:B------:R0:W-:Y:S04]  /*1bc60*/  STL [R1+0xc8], R24 ;  /* 0x0000c81801007387 */ /* 0x0001e80000100800 */
[----:B0-----:R0:W3:Y:S04]  /*1bc70*/  LDG.E.U16 R24, desc[UR10][R6.64] ;  /* 0x0000000a06187981 */ /* 0x0010e8000c1e1500 */
[----:B--2---:R1:W-:Y:S01]  /*1bc80*/  STL [R1+0x110], R25 ;  /* 0x0001101901007387 */ /* 0x0043e20000100800 */
[----:B0-----:R-:W-:-:S03]  /*1bc90*/  IMAD.WIDE R6, R0, 0x2, R18 ;  /* 0x0000000200067825 */ /* 0x001fc600078e0212 */
[----:B------:R-:W2:Y:S01]  /*1bca0*/  LDL.64 R18, [R1+0x750] ;  /* 0x0007500001127983 */ /* 0x000ea20000100a00 */
[----:B------:R-:W-:-:S03]  /*1bcb0*/  IMAD.WIDE R8, R0, 0x2, R2 ;  /* 0x0000000200087825 */ /* 0x000fc600078e0202 */
[----:B-1----:R5:W2:Y:S04]  /*1bcc0*/  LDG.E.U16 R25, desc[UR10][R4.64] ;  /* 0x0000000a04197981 */ /* 0x002aa8000c1e1500 */
[----:B------:R-:W2:Y:S04]  /*1bcd0*/  LDL.64 R2, [R1+0x758] ;  /* 0x0007580001027983 */ /* 0x000ea80000100a00 */
[----:B------:R0:W2:Y:S01]  /*1bce0*/  LDG.E.U16 R21, desc[UR10][R6.64] ;  /* 0x0000000a06157981 */ /* 0x0000a2000c1e1500 */
[----:B-----5:R-:W-:-:S03]  /*1bcf0*/  IMAD.WIDE R4, R0, 0x2, R14 ;  /* 0x0000000200047825 */ /* 0x020fc600078e020e */
[----:B------:R-:W5:Y:S04]  /*1bd00*/  LDL.64 R14, [R1+0x730] ;  /* 0x00073000010e7983 */ /* 0x000f680000100a00 */
[----:B------:R1:W5:Y:S04]  /*1bd10*/  LDG.E.U16 R20, desc[UR10][R8.64] ;  /* 0x0000000a08147981 */ /* 0x000368000c1e1500 */
[----:B------:R0:W-:Y:S04]  /*1bd20*/  STL [R1+0x114], R28 ;  /* 0x0001141c01007387 */ /* 0x0001e80000100800 */
[----:B0-----:R0:W5:Y:S01]  /*1bd30*/  LDG.E.U16 R28, desc[UR10][R4.64] ;  /* 0x0000000a041c7981 */ /* 0x001162000c1e1500 */
[----:B------:R-:W-:-:S04]  /*1bd40*/  IMAD.WIDE R6, R0, 0x2, R16 ;  /* 0x0000000200067825 */ /* 0x000fc800078e0210 */
[C---:B-1----:R-:W-:Y:S02]  /*1bd50*/  IMAD.WIDE R8, R0.reuse, 0x2, R10 ;  /* 0x0000000200087825 */ /* 0x042fe400078e020a */
[----:B------:R-:W5:Y:S04]  /*1bd60*/  LDL.64 R10, [R1+0x710] ;  /* 0x00071000010a7983 */ /* 0x000f680000100a00 */
[----:B------:R1:W-:Y:S04]  /*1bd70*/  STL [R1+0x10c], R27 ;  /* 0x00010c1b01007387 */ /* 0x0003e80000100800 */
[----:B------:R-:W-:Y:S04]  /*1bd80*/  STL [R1+0x104], R23 ;  /* 0x0001041701007387 */ /* 0x000fe80000100800 */
[----:B------:R0:W-:Y:S04]  /*1bd90*/  STL [R1+0xc4], R22 ;  /* 0x0000c41601007387 */ /* 0x0001e80000100800 */
[----:B-1----:R2:W5:Y:S04]  /*1bda0*/  LDG.E.U16 R27, desc[UR10][R8.64] ;  /* 0x0000000a081b7981 */ /* 0x002568000c1e1500 */
[----:B------:R-:W5:Y:S04]  /*1bdb0*/  LDL.64 R16, [R1+0x6d0] ;  /* 0x0006d00001107983 */ /* 0x000f680000100a00 */
[----:B0-----:R-:W5:Y:S04]  /*1bdc0*/  LDL.64 R22, [R1+0x6f0] ;  /* 0x0006f00001167983 */ /* 0x001f680000100a00 */
[----:B----4-:R0:W-:Y:S04]  /*1bdd0*/  STL [R1+0xf8], R26 ;  /* 0x0000f81a01007387 */ /* 0x0101e80000100800 */
[----:B0-----:R0:W4:Y:S01]  /*1bde0*/  LDG.E.U16 R26, desc[UR10][R6.64] ;  /* 0x0000000a061a7981 */ /* 0x001122000c1e1500 */
[----:B------:R-:W-:-:S03]  /*1bdf0*/  IMAD.WIDE R4, R0, 0x2, R12 ;  /* 0x0000000200047825 */ /* 0x000fc600078e020c */
[----:B---3--:R1:W-:Y:S04]  /*1be00*/  STL [R1+0xfc], R24 ;  /* 0x0000fc1801007387 */ /* 0x0083e80000100800 */
[----:B------:R-:W3:Y:S04]  /*1be10*/  LDL.64 R12, [R1+0x6b0] ;  /* 0x0006b000010c7983 */ /* 0x000ee80000100a00 */
[----:B-1----:R5:W3:Y:S01]  /*1be20*/  LDG.E.U16 R24, desc[UR10][R4.64] ;  /* 0x0000000a04187981 */ /* 0x002ae2000c1e1500 */
[----:B--2---:R-:W-:-:S04]  /*1be30*/  IMAD.WIDE R8, R0, 0x2, R18 ;  /* 0x0000000200087825 */ /* 0x004fc800078e0212 */
[C---:B0-----:R-:W-:Y:S02]  /*1be40*/  IMAD.WIDE R6, R0.reuse, 0x2, R2 ;  /* 0x0000000200067825 */ /* 0x041fe400078e0202 */
[----:B------:R-:W2:Y:S04]  /*1be50*/  LDL.64 R2, [R1+0x690] ;  /* 0x0006900001027983 */ /* 0x000ea80000100a00 */
[----:B------:R0:W-:Y:S04]  /*1be60*/  STL [R1+0xc0], R25 ;  /* 0x0000c01901007387 */ /* 0x0001e80000100800 */
[----:B------:R-:W-:Y:S01]  /*1be70*/  STL [R1+0xec], R21 ;  /* 0x0000ec1501007387 */ /* 0x000fe20000100800 */
[----:B-----5:R-:W-:-:S03]  /*1be80*/  IMAD.WIDE R4, R0, 0x2, R14 ;  /* 0x0000000200047825 */ /* 0x020fc600078e020e */
[----:B------:R1:W-:Y:S04]  /*1be90*/  STL [R1+0xe8], R20 ;  /* 0x0000e81401007387 */ /* 0x0003e80000100800 */
[----:B0-----:R-:W5:Y:S04]  /*1bea0*/  LDG.E.U16 R25, desc[UR10][R6.64] ;  /* 0x0000000a06197981 */ /* 0x001f68000c1e1500 */
[----:B-1----:R-:W5:Y:S04]  /*1beb0*/  LDL.64 R20, [R1+0x670] ;  /* 0x0006700001147983 */ /* 0x002f680000100a00 */
[----:B------:R0:W-:Y:S04]  /*1bec0*/  STL [R1+0xf0], R28 ;  /* 0x0000f01c01007387 */ /* 0x0001e80000100800 */
[----:B0-----:R0:W5:Y:S02]  /*1bed0*/  LDG.E.U16 R28, desc[UR10][R8.64] ;  /* 0x0000000a081c7981 */ /* 0x001164000c1e1500 */
[----:B0-----:R-:W-:-:S02]  /*1bee0*/  IMAD.WIDE R8, R0, 0x2, R10 ;  /* 0x0000000200087825 */ /* 0x001fc400078e020a */
[----:B------:R0:W-:Y:S04]  /*1bef0*/  STL [R1+0xbc], R27 ;  /* 0x0000bc1b01007387 */ /* 0x0001e80000100800 */
[----:B------:R-:W5:Y:S04]  /*1bf00*/  LDL.64 R18, [R1+0x650] ;  /* 0x0006500001127983 */ /* 0x000f680000100a00 */
[----:B------:R-:W5:Y:S04]  /*1bf10*/  LDL.64 R14, [R1+0x630] ;  /* 0x00063000010e7983 */ /* 0x000f680000100a00 */
[----:B------:R-:W5:Y:S04]  /*1bf20*/  LDL.64 R10, [R1+0x610] ;  /* 0x00061000010a7983 */ /* 0x000f680000100a00 */
[----:B0-----:R0:W5:Y:S04]  /*1bf30*/  LDG.E.U16 R27, desc[UR10][R4.64] ;  /* 0x0000000a041b7981 */ /* 0x001168000c1e1500 */
[----:B----4-:R1:W-:Y:S04]  /*1bf40*/  STL [R1+0xe0], R26 ;  /* 0x0000e01a01007387 */ /* 0x0103e80000100800 */
[----:B-1----:R1:W4:Y:S01]  /*1bf50*/  LDG.E.U16 R26, desc[UR10][R8.64] ;  /* 0x0000000a081a7981 */ /* 0x002322000c1e1500 */
[----:B0-----:R-:W-:-:S04]  /*1bf60*/  IMAD.WIDE R4, R0, 0x2, R16 ;  /* 0x0000000200047825 */ /* 0x001fc800078e0210 */
[C---:B------:R-:W-:Y:S01]  /*1bf70*/  IMAD.WIDE R6, R0.reuse, 0x2, R22 ;  /* 0x0000000200067825 */ /* 0x040fe200078e0216 */
[----:B---3--:R0:W-:Y:S03]  /*1bf80*/  STL [R1+0xe4], R24 ;  /* 0x0000e41801007387 */ /* 0x0081e60000100800 */
[----:B-1----:R-:W-:-:S05]  /*1bf90*/  IMAD.WIDE R8, R0, 0x2, R12 ;  /* 0x0000000200087825 */ /* 0x002fca00078e020c */
[----:B------:R-:W3:Y:S04]  /*1bfa0*/  LDG.E.U16 R22, desc[UR10][R8.64] ;  /* 0x0000000a08167981 */ /* 0x000ee8000c1e1500 */
[----:B0-----:R2:W3:Y:S02]  /*1bfb0*/  LDG.E.U16 R24, desc[UR10][R6.64] ;  /* 0x0000000a06187981 */ /* 0x0014e4000c1e1500 */
[C---:B--2---:R-:W-:Y:S02]  /*1bfc0*/  IMAD.WIDE R6, R0.reuse, 0x2, R2 ;  /* 0x0000000200067825 */ /* 0x044fe400078e0202 */
[----:B-----5:R0:W-:Y:S04]  /*1bfd0*/  STL [R1+0xdc], R25 ;  /* 0x0000dc1901007387 */ /* 0x0201e80000100800 */
[----:B------:R-:W2:Y:S04]  /*1bfe0*/  LDL.64 R16, [R1+0x5f0] ;  /* 0x0005f00001107983 */ /* 0x000ea80000100a00 */
[----:B------:R-:W5:Y:S04]  /*1bff0*/  LDL.64 R12, [R1+0x5d0] ;  /* 0x0005d000010c7983 */ /* 0x000f680000100a00 */
[----:B0-----:R0:W3:Y:S04]  /*1c000*/  LDG.E.U16 R25, desc[UR10][R4.64] ;  /* 0x0000000a04197981 */ /* 0x0010e8000c1e1500 */
[----:B------:R-:W3:Y:S04]  /*1c010*/  LDL.64 R2, [R1+0x5b0] ;  /* 0x0005b00001027983 */ /* 0x000ee80000100a00 */
[----:B------:R1:W3:Y:S01]  /*1c020*/  LDG.E.U16 R23, desc[UR10][R6.64] ;  /* 0x0000000a06177981 */ /* 0x0002e2000c1e1500 */
[----:B0-----:R-:W-:-:S03]  /*1c030*/  IMAD.WIDE R4, R0, 0x2, R20 ;  /* 0x0000000200047825 */ /* 0x001fc600078e0214 */
[----:B------:R0:W-:Y:S04]  /*1c040*/  STL [R1+0xb8], R28 ;  /* 0x0000b81c01007387 */ /* 0x0001e80000100800 */
[----:B0-----:R0:W3:Y:S01]  /*1c050*/  LDG.E.U16 R28, desc[UR10][R4.64] ;  /* 0x0000000a041c7981 */ /* 0x0010e2000c1e1500 */
[----:B------:R-:W-:-:S04]  /*1c060*/  IMAD.WIDE R8, R0, 0x2, R18 ;  /* 0x0000000200087825 */ /* 0x000fc800078e0212 */
[----:B-1----:R-:W-:-:S04]  /*1c070*/  IMAD.WIDE R6, R0, 0x2, R14 ;  /* 0x0000000200067825 */ /* 0x002fc800078e020e */
[C---:B0-----:R-:W-:Y:S01]  /*1c080*/  IMAD.WIDE R4, R0.reuse, 0x2, R10 ;  /* 0x0000000200047825 */ /* 0x041fe200078e020a */
[----:B------:R0:W-:Y:S04]  /*1c090*/  STL [R1+0xb4], R27 ;  /* 0x0000b41b01007387 */ /* 0x0001e80000100800 */
[----:B------:R-:W3:Y:S04]  /*1c0a0*/  LDG.E.U16 R21, desc[UR10][R4.64] ;  /* 0x0000000a04157981 */ /* 0x000ee8000c1e1500 */
[----:B0-----:R2:W3:Y:S04]  /*1c0b0*/  LDG.E.U16 R27, desc[UR10][R8.64] ;  /* 0x0000000a081b7981 */ /* 0x0014e8000c1e1500 */
[----:B----4-:R0:W-:Y:S04]  /*1c0c0*/  STL [R1+0xb0], R26 ;  /* 0x0000b01a01007387 */ /* 0x0101e80000100800 */
[----:B------:R-:W4:Y:S04]  /*1c0d0*/  LDL.64 R18, [R1+0x590] ;  /* 0x0005900001127983 */ /* 0x000f280000100a00 */
[----:B------:R-:W4:Y:S04]  /*1c0e0*/  LDL.64 R14, [R1+0x570] ;  /* 0x00057000010e7983 */ /* 0x000f280000100a00 */
[----:B------:R-:W4:Y:S04]  /*1c0f0*/  LDL.64 R10, [R1+0x550] ;  /* 0x00055000010a7983 */ /* 0x000f280000100a00 */
[----:B0-----:R5:W4:Y:S01]  /*1c100*/  LDG.E.U16 R26, desc[UR10][R6.64] ;  /* 0x0000000a061a7981 */ /* 0x001b22000c1e1500 */
[----:B--2---:R-:W-:-:S04]  /*1c110*/  IMAD.WIDE R8, R0, 0x2, R16 ;  /* 0x0000000200087825 */ /* 0x004fc800078e0210 */
[C---:B-----5:R-:W-:Y:S01]  /*1c120*/  IMAD.WIDE R6, R0.reuse, 0x2, R12 ;  /* 0x0000000200067825 */ /* 0x060fe200078e020c */
[----:B------:R4:W2:Y:S04]  /*1c130*/  LDG.E.U16 R20, desc[UR10][R8.64] ;  /* 0x0000000a08147981 */ /* 0x0008a8000c1e1500 */
[----:B------:R0:W5:Y:S01]  /*1c140*/  LDG.E.U16 R13, desc[UR10][R6.64] ;  /* 0x0000000a060d7981 */ /* 0x000162000c1e1500 */
[----:B---3--:R-:W-:-:S05]  /*1c150*/  IMAD.WIDE R4, R0, 0x2, R2 ;  /* 0x0000000200047825 */ /* 0x008fca00078e0202 */
[----:B------:R1:W3:Y:S04]  /*1c160*/  LDG.E.U16 R12, desc[UR10][R4.64] ;  /* 0x0000000a040c7981 */ /* 0x0002e8000c1e1500 */
[----:B------:R-:W-:Y:S04]  /*1c170*/  STL [R1+0x1da0], R21 ;  /* 0x001da01501007387 */ /* 0x000fe80000100800 */
[----:B------:R-:W3:Y:S04]  /*1c180*/  LDL.64 R2, [R1+0x748] ;  /* 0x0007480001027983 */ /* 0x000ee80000100a00 */
[----:B------:R-:W-:Y:S04]  /*1c190*/  STL [R1+0xa8], R25 ;  /* 0x0000a81901007387 */ /* 0x000fe80000100800 */
[----:B------:R0:W-:Y:S04]  /*1c1a0*/  STL [R1+0xac], R24 ;  /* 0x0000ac1801007387 */ /* 0x0001e80000100800 */
[----:B------:R-:W3:Y:S04]  /*1c1b0*/  LDL.64 R16, [R1+0x728] ;  /* 0x0007280001107983 */ /* 0x000ee80000100a00 */
[----:B0-----:R-:W3:Y:S01]  /*1c1c0*/  LDL.64 R24, [R1+0x740] ;  /* 0x0007400001187983 */ /* 0x001ee20000100a00 */
[----:B----4-:R-:W-:-:S04]  /*1c1d0*/  IMAD.WIDE R8, R0, 0x2, R18 ;  /* 0x0000000200087825 */ /* 0x010fc800078e0212 */
[----:B------:R-:W-:-:S04]  /*1c1e0*/  IMAD.WIDE R6, R0, 0x2, R14 ;  /* 0x0000000200067825 */ /* 0x000fc800078e020e */
[C---:B-1----:R-:W-:Y:S02]  /*1c1f0*/  IMAD.WIDE R4, R0.reuse, 0x2, R10 ;  /* 0x0000000200047825 */ /* 0x042fe400078e020a */
[----:B------:R-:W4:Y:S04]  /*1c200*/  LDG.E.U16 R11, desc[UR10][R8.64] ;  /* 0x0000000a080b7981 */ /* 0x000f28000c1e1500 */
[----:B------:R-:W4:Y:S04]  /*1c210*/  LDG.E.U16 R10, desc[UR10][R6.64] ;  /* 0x0000000a060a7981 */ /* 0x000f28000c1e1500 */
[----:B------:R0:W4:Y:S04]  /*1c220*/  LDG.E.U16 R9, desc[UR10][R4.64] ;  /* 0x0000000a04097981 */ /* 0x000128000c1e1500 */
[----:B--2---:R1:W-:Y:S04]  /*1c230*/  STL [R1+0x1da4], R20 ;  /* 0x001da41401007387 */ /* 0x0043e80000100800 */
[----:B-----5:R-:W-:Y:S04]  /*1c240*/  STL [R1+0x1da8], R13 ;  /* 0x001da80d01007387 */ /* 0x020fe80000100800 */
[----:B---3--:R-:W-:Y:S04]  /*1c250*/  STL [R1+0x1dac], R12 ;  /* 0x001dac0c01007387 */ /* 0x008fe80000100800 */
[----:B------:R-:W-:Y:S04]  /*1c260*/  STL [R1+0xa0], R23 ;  /* 0x0000a01701007387 */ /* 0x000fe80000100800 */
[----:B------:R2:W-:Y:S04]  /*1c270*/  STL [R1+0xa4], R22 ;  /* 0x0000a41601007387 */ /* 0x0005e80000100800 */
[----:B-1----:R-:W3:Y:S04]  /*1c280*/  LDL.64 R20, [R1+0x6e8] ;  /* 0x0006e80001147983 */ /* 0x002ee80000100a00 */
[----:B------:R-:W5:Y:S04]  /*1c290*/  LDL.64 R18, [R1+0x6c8] ;  /* 0x0006c80001127983 */ /* 0x000f680000100a00 */
[----:B--2---:R-:W2:Y:S01]  /*1c2a0*/  LDL.64 R22, [R1+0x708] ;  /* 0x0007080001167983 */ /* 0x004ea20000100a00 */
[----:B------:R-:W-:-:S04]  /*1c2b0*/  IMAD.WIDE R14, R0, 0x2, R2 ;  /* 0x00000002000e7825 */ /* 0x000fc800078e0202 */
[----:B0-----:R-:W-:-:S04]  /*1c2c0*/  IMAD.WIDE R4, R0, 0x2, R16 ;  /* 0x0000000200047825 */ /* 0x001fc800078e0210 */
[C---:B------:R-:W-:Y:S02]  /*1c2d0*/  IMAD.WIDE R6, R0.reuse, 0x2, R24 ;  /* 0x0000000200067825 */ /* 0x040fe400078e0218 */
[----:B------:R-:W2:Y:S04]  /*1c2e0*/  LDG.E.U16 R25, desc[UR10][R14.64] ;  /* 0x0000000a0e197981 */ /* 0x000ea8000c1e1500 */
[----:B------:R3:W2:Y:S04]  /*1c2f0*/  LDG.E.U16 R24, desc[UR10][R6.64] ;  /* 0x0000000a06187981 */ /* 0x0006a8000c1e1500 */
[----:B----4-:R-:W-:Y:S04]  /*1c300*/  STL [R1+0x1db0], R11 ;  /* 0x001db00b01007387 */ /* 0x010fe80000100800 */
[----:B------:R-:W-:Y:S04]  /*1c310*/  STL [R1+0x9c], R28 ;  /* 0x00009c1c01007387 */ /* 0x000fe80000100800 */
[----:B------:R-:W-:Y:S04]  /*1c320*/  STL [R1+0x1db4], R10 ;  /* 0x001db40a01007387 */ /* 0x000fe80000100800 */
[----:B------:R0:W-:Y:S04]  /*1c330*/  STL [R1+0x1db8], R9 ;  /* 0x001db80901007387 */ /* 0x0001e80000100800 */
[----:B------:R1:W-:Y:S04]  /*1c340*/  STL [R1+0x98], R27 ;  /* 0x0000981b01007387 */ /* 0x0003e80000100800 */
[----:B------:R4:W-:Y:S04]  /*1c350*/  STL [R1+0x94], R26 ;  /* 0x0000941a01007387 */ /* 0x0009e80000100800 */
[----:B------:R-:W4:Y:S04]  /*1c360*/  LDL.64 R2, [R1+0x6a8] ;  /* 0x0006a80001027983 */ /* 0x000f280000100a00 */
[----:B------:R-:W4:Y:S04]  /*1c370*/  LDL.64 R12, [R1+0x688] ;  /* 0x00068800010c7983 */ /* 0x000f280000100a00 */
[----:B------:R-:W4:Y:S04]  /*1c380*/  LDL.64 R16, [R1+0x668] ;  /* 0x0006680001107983 */ /* 0x000f280000100a00 */
[----:B0-----:R-:W4:Y:S04]  /*1c390*/  LDL.64 R8, [R1+0x648] ;  /* 0x0006480001087983 */ /* 0x001f280000100a00 */
[----:B------:R-:W4:Y:S04]  /*1c3a0*/  LDL.64 R10, [R1+0x628] ;  /* 0x00062800010a7983 */ /* 0x000f280000100a00 */
[----:B------:R5:W4:Y:S01]  /*1c3b0*/  LDG.E.U16 R28, desc[UR10][R4.64] ;  /* 0x0000000a041c7981 */ /* 0x000b22000c1e1500 */
[----:B---3--:R-:W-:-:S04]  /*1c3c0*/  IMAD.WIDE R6, R0, 0x2, R20 ;  /* 0x0000000200067825 */ /* 0x008fc800078e0214 */
[C---:B-----5:R-:W-:Y:S01]  /*1c3d0*/  IMAD.WIDE R4, R0.reuse, 0x2, R18 ;  /* 0x0000000200047825 */ /* 0x060fe200078e0212 */
[----:B-1----:R-:W3:Y:S03]  /*1c3e0*/  LDG.E.U16 R27, desc[UR10][R6.64] ;  /* 0x0000000a061b7981 */ /* 0x002ee6000c1e1500 */
[C---:B--2---:R-:W-:Y:S01]  /*1c3f0*/  IMAD.WIDE R14, R0.reuse, 0x2, R22 ;  /* 0x00000002000e7825 */ /* 0x044fe200078e0216 */
[----:B------:R-:W2:Y:S04]  /*1c400*/  LDL.64 R18, [R1+0x608] ;  /* 0x0006080001127983 */ /* 0x000ea80000100a00 */
[----:B----4-:R0:W4:Y:S04]  /*1c410*/  LDG.E.U16 R26, desc[UR10][R14.64] ;  /* 0x0000000a0e1a7981 */ /* 0x010128000c1e1500 */
[----:B------:R1:W-:Y:S04]  /*1c420*/  STL [R1+0x8c], R25 ;  /* 0x00008c1901007387 */ /* 0x0003e80000100800 */
[----:B-1----:R1:W5:Y:S01]  /*1c430*/  LDG.E.U16 R25, desc[UR10][R4.64] ;  /* 0x0000000a04197981 */ /* 0x002362000c1e1500 */
[----:B0-----:R-:W-:-:S03]  /*1c440*/  IMAD.WIDE R14, R0, 0x2, R2 ;  /* 0x00000002000e7825 */ /* 0x001fc600078e0202 */
[----:B------:R-:W5:Y:S01]  /*1c450*/  LDL.64 R2, [R1+0x5e8] ;  /* 0x0005e80001027983 */ /* 0x000f620000100a00 */
[----:B------:R-:W-:-:S03]  /*1c460*/  IMAD.WIDE R6, R0, 0x2, R12 ;  /* 0x0000000200067825 */ /* 0x000fc600078e020c */
[----:B------:R-:W5:Y:S01]  /*1c470*/  LDL.64 R12, [R1+0x5c8] ;  /* 0x0005c800010c7983 */ /* 0x000f620000100a00 */
[----:B-1----:R-:W-:-:S03]  /*1c480*/  IMAD.WIDE R4, R0, 0x2, R16 ;  /* 0x0000000200047825 */ /* 0x002fc600078e0210 */
[----:B------:R0:W5:Y:S04]  /*1c490*/  LDG.E.U16 R22, desc[UR10][R14.64] ;  /* 0x0000000a0e167981 */ /* 0x000168000c1e1500 */
[----:B------:R-:W5:Y:S04]  /*1c4a0*/  LDL.64 R16, [R1+0x5a8] ;  /* 0x0005a80001107983 */ /* 0x000f680000100a00 */
[----:B------:R1:W-:Y:S01]  /*1c4b0*/  STL [R1+0x90], R24 ;  /* 0x0000901801007387 */ /* 0x0003e20000100800 */
[----:B0-----:R-:W-:-:S03]  /*1c4c0*/  IMAD.WIDE R14, R0, 0x2, R8 ;  /* 0x00000002000e7825 */ /* 0x001fc600078e0208 */
[----:B------:R0:W5:Y:S04]  /*1c4d0*/  LDG.E.U16 R23, desc[UR10][R6.64] ;  /* 0x0000000a06177981 */ /* 0x000168000c1e1500 */
[----:B------:R-:W5:Y:S04]  /*1c4e0*/  LDL.64 R8, [R1+0x588] ;  /* 0x0005880001087983 */ /* 0x000f680000100a00 */
[----:B-1----:R2:W5:Y:S01]  /*1c4f0*/  LDG.E.U16 R24, desc[UR10][R4.64] ;  /* 0x0000000a04187981 */ /* 0x002562000c1e1500 */
[----:B0-----:R-:W-:-:S03]  /*1c500*/  IMAD.WIDE R6, R0, 0x2, R10 ;  /* 0x0000000200067825 */ /* 0x001fc600078e020a */
[----:B------:R-:W5:Y:S04]  /*1c510*/  LDL.64 R10, [R1+0x568] ;  /* 0x00056800010a7983 */ /* 0x000f680000100a00 */
[----:B------:R0:W-:Y:S04]  /*1c520*/  STL [R1+0x88], R28 ;  /* 0x0000881c01007387 */ /* 0x0001e80000100800 */
[----:B------:R-:W5:Y:S01]  /*1c530*/  LDL.64 R20, [R1+0x548] ;  /* 0x0005480001147983 */ /* 0x000f620000100a00 */
[----:B--2---:R-:W-:-:S03]  /*1c540*/  IMAD.WIDE R4, R0, 0x2, R18 ;  /* 0x0000000200047825 */ /* 0x004fc600078e0212 */
[----:B----4-:R1:W-:Y:S04]  /*1c550*/  STL [R1+0x84], R26 ;  /* 0x0000841a01007387 */ /* 0x0103e80000100800 */
[----:B0-----:R5:W2:Y:S04]  /*1c560*/  LDG.E.U16 R28, desc[UR10][R14.64] ;  /* 0x0000000a0e1c7981 */ /* 0x001aa8000c1e1500 */
[----:B---3--:R0:W-:Y:S04]  /*1c570*/  STL [R1+0x80], R27 ;  /* 0x0000801b01007387 */ /* 0x0081e80000100800 */
[----:B-1----:R1:W3:Y:S04]  /*1c580*/  LDG.E.U16 R26, desc[UR10][R6.64] ;  /* 0x0000000a061a7981 */ /* 0x0022e8000c1e1500 */
[----:B------:R-:W4:Y:S04]  /*1c590*/  LDL.64 R18, [R1+0x720] ;  /* 0x0007200001127983 */ /* 0x000f280000100a00 */
[----:B0-----:R0:W3:Y:S01]  /*1c5a0*/  LDG.E.U16 R27, desc[UR10][R4.64] ;  /* 0x0000000a041b7981 */ /* 0x0010e2000c1e1500 */
[----:B-----5:R-:W-:-:S03]  /*1c5b0*/  IMAD.WIDE R14, R0, 0x2, R2 ;  /* 0x00000002000e7825 */ /* 0x020fc600078e0202 */
[----:B------:R-:W5:Y:S01]  /*1c5c0*/  LDL.64 R2, [R1+0x738] ;  /* 0x0007380001027983 */ /* 0x000f620000100a00 */
[----:B-1----:R-:W-:-:S03]  /*1c5d0*/  IMAD.WIDE R6, R0, 0x2, R12 ;  /* 0x0000000200067825 */ /* 0x002fc600078e020c */
[----:B------:R-:W2:Y:S04]  /*1c5e0*/  LDL.64 R12, [R1+0x718] ;  /* 0x00071800010c7983 */ /* 0x000ea80000100a00 */
[----:B------:R1:W-:Y:S04]  /*1c5f0*/  STL [R1+0x7c], R25 ;  /* 0x00007c1901007387 */ /* 0x0003e80000100800 */
[----:B------:R0:W-:Y:S04]  /*1c600*/  STL [R1+0x78], R22 ;  /* 0x0000781601007387 */ /* 0x0001e80000100800 */
[----:B-1----:R1:W3:Y:S04]  /*1c610*/  LDG.E.U16 R25, desc[UR10][R14.64] ;  /* 0x0000000a0e197981 */ /* 0x0022e8000c1e1500 */
[----:B------:R1:W-:Y:S01]  /*1c620*/  STL [R1+0x74], R23 ;  /* 0x0000741701007387 */ /* 0x0003e20000100800 */
[----:B0-----:R-:W-:-:S03]  /*1c630*/  IMAD.WIDE R4, R0, 0x2, R16 ;  /* 0x0000000200047825 */ /* 0x001fc600078e0210 */
[----:B------:R0:W3:Y:S01]  /*1c640*/  LDG.E.U16 R22, desc[UR10][R6.64] ;  /* 0x0000000a06167981 */ /* 0x0000e2000c1e1500 */
[----:B-1----:R-:W-:-:S03]  /*1c650*/  IMAD.WIDE R14, R0, 0x2, R8 ;  /* 0x00000002000e7825 */ /* 0x002fc600078e0208 */
[----:B------:R-:W3:Y:S04]  /*1c660*/  LDL.64 R8, [R1+0x700] ;  /* 0x0007000001087983 */ /* 0x000ee80000100a00 */
[----:B------:R1:W3:Y:S01]  /*1c670*/  LDG.E.U16 R23, desc[UR10][R4.64] ;  /* 0x0000000a04177981 */ /* 0x0002e2000c1e1500 */
[----:B0-----:R-:W-:-:S03]  /*1c680*/  IMAD.WIDE R6, R0, 0x2, R10 ;  /* 0x0000000200067825 */ /* 0x001fc600078e020a */
[----:B------:R-:W3:Y:S04]  /*1c690*/  LDL.64 R16, [R1+0x6e0] ;  /* 0x0006e00001107983 */ /* 0x000ee80000100a00 */
[----:B------:R-:W3:Y:S01]  /*1c6a0*/  LDL.64 R10, [R1+0x6c0] ;  /* 0x0006c000010a7983 */ /* 0x000ee20000100a00 */
[----:B-1----:R-:W-:-:S03]  /*1c6b0*/  IMAD.WIDE R4, R0, 0x2, R20 ;  /* 0x0000000200047825 */ /* 0x002fc600078e0214 */
[----:B------:R-:W3:Y:S04]  /*1c6c0*/  LDG.E.U16 R20, desc[UR10][R14.64] ;  /* 0x0000000a0e147981 */ /* 0x000ee8000c1e1500 */
[----:B------:R4:W3:Y:S04]  /*1c6d0*/  LDG.E.U16 R21, desc[UR10][R6.64] ;  /* 0x0000000a06157981 */ /* 0x0008e8000c1e1500 */
[----:B------:R0:W-:Y:S01]  /*1c6e0*/  STL [R1+0x70], R24 ;  /* 0x0000701801007387 */ /* 0x0001e20000100800 */
[----:B----4-:R-:W-:-:S03]  /*1c6f0*/  IMAD.WIDE R6, R0, 0x2, R18 ;  /* 0x0000000200067825 */ /* 0x010fc600078e0212 */
[----:B0-----:R2:W4:Y:S01]  /*1c700*/  LDG.E.U16 R24, desc[UR10][R4.64] ;  /* 0x0000000a04187981 */ /* 0x001522000c1e1500 */
[----:B-----5:R-:W-:-:S03]  /*1c710*/  IMAD.WIDE R14, R0, 0x2, R2 ;  /* 0x00000002000e7825 */ /* 0x020fc600078e0202 */
[----:B------:R-:W5:Y:S01]  /*1c720*/  LDL.64 R2, [R1+0x6a0] ;  /* 0x0006a00001027983 */ /* 0x000f620000100a00 */
[----:B--2---:R-:W-:-:S03]  /*1c730*/  IMAD.WIDE R4, R0, 0x2, R12 ;  /* 0x0000000200047825 */ /* 0x004fc600078e020c */
[----:B------:R0:W-:Y:S04]  /*1c740*/  STL [R1+0x6c], R28 ;  /* 0x00006c1c01007387 */ /* 0x0001e80000100800 */
[----:B------:R-:W2:Y:S04]  /*1c750*/  LDL.64 R18, [R1+0x680] ;  /* 0x0006800001127983 */ /* 0x000ea80000100a00 */
[----:B------:R-:W2:Y:S04]  /*1c760*/  LDL.64 R12, [R1+0x660] ;  /* 0x00066000010c7983 */ /* 0x000ea80000100a00 */
[----:B0-----:R0:W2:Y:S04]  /*1c770*/  LDG.E.U16 R28, desc[UR10][R14.64] ;  /* 0x0000000a0e1c7981 */ /* 0x0010a8000c1e1500 */
[----:B---3--:R1:W-:Y:S04]  /*1c780*/  STL [R1+0x68], R26 ;  /* 0x0000681a01007387 */ /* 0x0083e80000100800 */
[----:B------:R3:W-:Y:S01]  /*1c790*/  STL [R1+0x64], R27 ;  /* 0x0000641b01007387 */ /* 0x0007e20000100800 */
[----:B0-----:R-:W-:-:S03]  /*1c7a0*/  IMAD.WIDE R14, R0, 0x2, R8 ;  /* 0x00000002000e7825 */ /* 0x001fc600078e0208 */
[----:B-1----:R0:W2:Y:S04]  /*1c7b0*/  LDG.E.U16 R26, desc[UR10][R6.64] ;  /* 0x0000000a061a7981 */ /* 0x0020a8000c1e1500 */
[----:B---3--:R1:W3:Y:S04]  /*1c7c0*/  LDG.E.U16 R27, desc[UR10][R4.64] ;  /* 0x0000000a041b7981 */ /* 0x0082e8000c1e1500 */
[----:B------:R-:W3:Y:S04]  /*1c7d0*/  LDL.64 R8, [R1+0x640] ;  /* 0x0006400001087983 */ /* 0x000ee80000100a00 */
[----:B------:R0:W-:Y:S04]  /*1c7e0*/  STL [R1+0x5c], R25 ;  /* 0x00005c1901007387 */ /* 0x0001e80000100800 */
[----:B0-----:R5:W3:Y:S01]  /*1c7f0*/  LDG.E.U16 R25, desc[UR10][R14.64] ;  /* 0x0000000a0e197981 */ /* 0x001ae2000c1e1500 */
[----:B------:R-:W-:-:S03]  /*1c800*/  IMAD.WIDE R6, R0, 0x2, R16 ;  /* 0x0000000200067825 */ /* 0x000fc600078e0210 */
[----:B------:R-:W-:Y:S01]  /*1c810*/  STL [R1+0x60], R23 ;  /* 0x0000601701007387 */ /* 0x000fe20000100800 */
[----:B-1----:R-:W-:-:S03]  /*1c820*/  IMAD.WIDE R4, R0, 0x2, R10 ;  /* 0x0000000200047825 */ /* 0x002fc600078e020a */
[----:B------:R0:W-:Y:S04]  /*1c830*/  STL [R1+0x58], R22 ;  /* 0x0000581601007387 */ /* 0x0001e80000100800 */
[----:B0-----:R-:W3:Y:S04]  /*1c840*/  LDL.64 R22, [R1+0x620] ;  /* 0x0006200001167983 */ /* 0x001ee80000100a00 */
[----:B------:R-:W-:Y:S04]  /*1c850*/  STL [R1+0x50], R21 ;  /* 0x0000501501007387 */ /* 0x000fe80000100800 */
[----:B------:R0:W-:Y:S04]  /*1c860*/  STL [R1+0x54], R20 ;  /* 0x0000541401007387 */ /* 0x0001e80000100800 */
[----:B0-----:R-:W3:Y:S04]  /*1c870*/  LDL.64 R20, [R1+0x600] ;  /* 0x0006000001147983 */ /* 0x001ee80000100a00 */
[----:B----4-:R0:W-:Y:S04]  /*1c880*/  STL [R1+0x4c], R24 ;  /* 0x00004c1801007387 */ /* 0x0101e80000100800 */
[----:B0-----:R2:W4:Y:S01]  /*1c890*/  LDG.E.U16 R24, desc[UR10][R6.64] ;  /* 0x0000000a06187981 */ /* 0x001522000c1e1500 */
[----:B-----5:R-:W-:-:S04]  /*1c8a0*/  IMAD.WIDE R14, R0, 0x2, R2 ;  /* 0x00000002000e7825 */ /* 0x020fc800078e0202 */
[C---:B--2---:R-:W-:Y:S01]  /*1c8b0*/  IMAD.WIDE R6, R0.reuse, 0x2, R18 ;  /* 0x0000000200067825 */ /* 0x044fe200078e0212 */
[----:B------:R0:W-:Y:S04]  /*1c8c0*/  STL [R1+0x48], R28 ;  /* 0x0000481c01007387 */ /* 0x0001e80000100800 */
[----:B------:R-:W2:Y:S04]  /*1c8d0*/  LDL.64 R16, [R1+0x5e0] ;  /* 0x0005e00001107983 */ /* 0x000ea80000100a00 */
[----:B------:R-:W5:Y:S04]  /*1c8e0*/  LDL.64 R10, [R1+0x5c0] ;  /* 0x0005c000010a7983 */ /* 0x000f680000100a00 */
[----:B------:R-:W5:Y:S04]  /*1c8f0*/  LDL.64 R2, [R1+0x5a0] ;  /* 0x0005a00001027983 */ /* 0x000f680000100a00 */
[----:B0-----:R0:W5:Y:S04]  /*1c900*/  LDG.E.U16 R28, desc[UR10][R4.64] ;  /* 0x0000000a041c7981 */ /* 0x001168000c1e1500 */
[----:B------:R1:W-:Y:S04]  /*1c910*/  STL [R1+0x40], R26 ;  /* 0x0000401a01007387 */ /* 0x0003e80000100800 */
[----:B---3--:R3:W-:Y:S01]  /*1c920*/  STL [R1+0x44], R27 ;  /* 0x0000441b01007387 */ /* 0x0087e20000100800 */
[----:B0-----:R-:W-:-:S03]  /*1c930*/  IMAD.WIDE R4, R0, 0x2, R12 ;  /* 0x0000000200047825 */ /* 0x001fc600078e020c */
[----:B-1----:R0:W5:Y:S04]  /*1c940*/  LDG.E.U16 R26, desc[UR10][R14.64] ;  /* 0x0000000a0e1a7981 */ /* 0x002168000c1e1500 */
[----:B---3--:R1:W3:Y:S04]  /*1c950*/  LDG.E.U16 R27, desc[UR10][R6.64] ;  /* 0x0000000a061b7981 */ /* 0x0082e8000c1e1500 */
[----:B------:R1:W-:Y:S01]  /*1c960*/  STL [R1+0x3c], R25 ;  /* 0x00003c1901007387 */ /* 0x0003e20000100800 */
[----:B0-----:R-:W-:-:S03]  /*1c970*/  IMAD.WIDE R14, R0, 0x2, R8 ;  /* 0x00000002000e7825 */ /* 0x001fc600078e0208 */
[----:B------:R-:W3:Y:S04]  /*1c980*/  LDL.64 R12, [R1+0x560] ;  /* 0x00056000010c7983 */ /* 0x000ee80000100a00 */
[----:B------:R-:W3:Y:S04]  /*1c990*/  LDL.64 R8, [R1+0x540] ;  /* 0x0005400001087983 */ /* 0x000ee80000100a00 */
[----:B-1----:R0:W3:Y:S01]  /*1c9a0*/  LDG.E.U16 R25, desc[UR10][R4.64] ;  /* 0x0000000a04197981 */ /* 0x0020e2000c1e1500 */
[----:B------:R-:W-:-:S03]  /*1c9b0*/  IMAD.WIDE R6, R0, 0x2, R22 ;  /* 0x0000000200067825 */ /* 0x000fc600078e0216 */
[----:B------:R-:W3:Y:S01]  /*1c9c0*/  LDL.64 R18, [R1+0x580] ;  /* 0x0005800001127983 */ /* 0x000ee20000100a00 */
[----:B0-----:R-:W-:-:S03]  /*1c9d0*/  IMAD.WIDE R4, R0, 0x2, R20 ;  /* 0x0000000200047825 */ /* 0x001fc600078e0214 */
[----:B----4-:R0:W-:Y:S04]  /*1c9e0*/  STL [R1+0x38], R24 ;  /* 0x0000381801007387 */ /* 0x0101e80000100800 */
[----:B0-----:R2:W4:Y:S02]  /*1c9f0*/  LDG.E.U16 R24, desc[UR10][R14.64] ;  /* 0x0000000a0e187981 */ /* 0x001524000c1e1500 */
[C---:B--2---:R-:W-:Y:S02]  /*1ca00*/  IMAD.WIDE R14, R0.reuse, 0x2, R16 ;  /* 0x00000002000e7825 */ /* 0x044fe400078e0210 */
[----:B-----5:R0:W-:Y:S04]  /*1ca10*/  STL [R1+0x34], R28 ;  /* 0x0000341c01007387 */ /* 0x0201e80000100800 */
[----:B0-----:R0:W2:Y:S04]  /*1ca20*/  LDG.E.U16 R28, desc[UR10][R6.64] ;  /* 0x0000000a061c7981 */ /* 0x0010a8000c1e1500 */
[----:B------:R1:W-:Y:S04]  /*1ca30*/  STL [R1+0x30], R26 ;  /* 0x0000301a01007387 */ /* 0x0003e80000100800 */
[----:B------:R-:W5:Y:S01]  /*1ca40*/  LDL.64 R16, [R1+0x6f8] ;  /* 0x0006f80001107983 */ /* 0x000f620000100a00 */
[----:B0-----:R-:W-:-:S03]  /*1ca50*/  IMAD.WIDE R6, R0, 0x2, R10 ;  /* 0x0000000200067825 */ /* 0x001fc600078e020a */
[----:B------:R-:W4:Y:S04]  /*1ca60*/  LDL.64 R10, [R1+0x6d8] ;  /* 0x0006d800010a7983 */ /* 0x000f280000100a00 */
[----:B-1----:R0:W2:Y:S04]  /*1ca70*/  LDG.E.U16 R26, desc[UR10][R4.64] ;  /* 0x0000000a041a7981 */ /* 0x0020a8000c1e1500 */
[----:B---3--:R-:W-:Y:S01]  /*1ca80*/  STL [R1+0x2c], R27 ;  /* 0x00002c1b01007387 */ /* 0x008fe20000100800 */
[----:B0-----:R-:W-:-:S03]  /*1ca90*/  IMAD.WIDE R4, R0, 0x2, R2 ;  /* 0x0000000200047825 */ /* 0x001fc600078e0202 */
[----:B------:R-:W3:Y:S04]  /*1caa0*/  LDL.64 R2, [R1+0x6b8] ;  /* 0x0006b80001027983 */ /* 0x000ee80000100a00 */
[----:B------:R0:W-:Y:S04]  /*1cab0*/  STL [R1+0x28], R25 ;  /* 0x0000281901007387 */ /* 0x0001e80000100800 */
[----:B------:R1:W2:Y:S04]  /*1cac0*/  LDG.E.U16 R22, desc[UR10][R4.64] ;  /* 0x0000000a04167981 */ /* 0x0002a8000c1e1500 */
[----:B------:R-:W2:Y:S04]  /*1cad0*/  LDL.64 R20, [R1+0x698] ;  /* 0x0006980001147983 */ /* 0x000ea80000100a00 */
[----:B0-----:R0:W2:Y:S01]  /*1cae0*/  LDG.E.U16 R25, desc[UR10][R6.64] ;  /* 0x0000000a06197981 */ /* 0x0010a2000c1e1500 */
[----:B-1----:R-:W-:-:S03]  /*1caf0*/  IMAD.WIDE R4, R0, 0x2, R8 ;  /* 0x0000000200047825 */ /* 0x002fc600078e0208 */
[----:B------:R1:W2:Y:S01]  /*1cb00*/  LDG.E.U16 R27, desc[UR10][R14.64] ;  /* 0x0000000a0e1b7981 */ /* 0x0002a2000c1e1500 */
[----:B0-----:R-:W-:-:S03]  /*1cb10*/  IMAD.WIDE R6, R0, 0x2, R12 ;  /* 0x0000000200067825 */ /* 0x001fc600078e020c */
[----:B------:R-:W2:Y:S04]  /*1cb20*/  LDL.64 R12, [R1+0x658] ;  /* 0x00065800010c7983 */ /* 0x000ea80000100a00 */
[----:B------:R-:W2:Y:S04]  /*1cb30*/  LDG.E.U16 R8, desc[UR10][R6.64] ;  /* 0x0000000a06087981 */ /* 0x000ea8000c1e1500 */
[----:B------:R-:W2:Y:S01]  /*1cb40*/  LDG.E.U16 R7, desc[UR10][R4.64] ;  /* 0x0000000a04077981 */ /* 0x000ea2000c1e1500 */
[----:B-1----:R-:W-:-:S03]  /*1cb50*/  IMAD.WIDE R14, R0, 0x2, R18 ;  /* 0x00000002000e7825 */ /* 0x002fc600078e0212 */
[----:B------:R-:W2:Y:S04]  /*1cb60*/  LDL.64 R18, [R1+0x678] ;  /* 0x0006780001127983 */ /* 0x000ea80000100a00 */
[----:B------:R4:W2:Y:S01]  /*1cb70*/  LDG.E.U16 R23, desc[UR10][R14.64] ;  /* 0x0000000a0e177981 */ /* 0x0008a2000c1e1500 */
[----:B-----5:R-:W-:-:S04]  /*1cb80*/  IMAD.WIDE R16, R0, 0x2, R16 ;  /* 0x0000000200107825 */ /* 0x020fc800078e0210 */
[----:B----4-:R-:W-:-:S04]  /*1cb90*/  IMAD.WIDE R14, R0, 0x2, R10 ;  /* 0x00000002000e7825 */ /* 0x010fc800078e020a */
[C---:B---3--:R-:W-:Y:S02]  /*1cba0*/  IMAD.WIDE R4, R0.reuse, 0x2, R2 ;  /* 0x0000000200047825 */ /* 0x048fe400078e0202 */
[----:B------:R-:W3:Y:S04]  /*1cbb0*/  LDG.E.U16 R3, desc[UR10][R14.64] ;  /* 0x0000000a0e037981 */ /* 0x000ee8000c1e1500 */
[----:B------:R-:W4:Y:S04]  /*1cbc0*/  LDG.E.U16 R2, desc[UR10][R4.64] ;  /* 0x0000000a04027981 */ /* 0x000f28000c1e1500 */
[----:B--2---:R0:W-:Y:S04]  /*1cbd0*/  STL [R1+0x1d98], R8 ;  /* 0x001d980801007387 */ /* 0x0041e80000100800 */
[----:B------:R1:W-:Y:S04]  /*1cbe0*/  STL [R1+0x1d9c], R7 ;  /* 0x001d9c0701007387 */ /* 0x0003e80000100800 */
[----:B------:R-:W2:Y:S04]  /*1cbf0*/  LDL.64 R10, [R1+0x638] ;  /* 0x00063800010a7983 */ /* 0x000ea80000100a00 */
[----:B------:R5:W-:Y:S04]  /*1cc00*/  STL [R1+0x24], R24 ;  /* 0x0000241801007387 */ /* 0x000be80000100800 */
[----:B0-----:R-:W3:Y:S04]  /*1cc10*/  LDL.64 R8, [R1+0x618] ;  /* 0x0006180001087983 */ /* 0x001ee80000100a00 */
[----:B-1----:R-:W3:Y:S04]  /*1cc20*/  LDL.64 R6, [R1+0x5f8] ;  /* 0x0005f80001067983 */ /* 0x002ee80000100a00 */
[----:B-----5:R0:W5:Y:S04]  /*1cc30*/  LDG.E.U16 R24, desc[UR10][R16.64] ;  /* 0x0000000a10187981 */ /* 0x020168000c1e1500 */
[----:B------:R1:W-:Y:S01]  /*1cc40*/  STL [R1+0x20], R28 ;  /* 0x0000201c01007387 */ /* 0x0003e20000100800 */
[----:B0-----:R-:W-:-:S05]  /*1cc50*/  IMAD.WIDE R16, R0, 0x2, R20 ;  /* 0x0000000200107825 */ /* 0x001fca00078e0214 */
[----:B-1----:R-:W2:Y:S01]  /*1cc60*/  LDG.E.U16 R28, desc[UR10][R16.64] ;  /* 0x0000000a101c7981 */ /* 0x002ea2000c1e1500 */
[----:B------:R-:W-:-:S03]  /*1cc70*/  IMAD.WIDE R14, R0, 0x2, R18 ;  /* 0x00000002000e7825 */ /* 0x000fc600078e0212 */
[----:B----4-:R-:W-:Y:S04]  /*1cc80*/  STL [R1+0x1d60], R2 ;  /* 0x001d600201007387 */ /* 0x010fe80000100800 */
[----:B------:R0:W-:Y:S04]  /*1cc90*/  STL [R1+0x1c], R26 ;  /* 0x00001c1a01007387 */ /* 0x0001e80000100800 */
[----:B0-----:R-:W4:Y:S04]  /*1cca0*/  LDL.LU R26, [R1+0x4d0] ;  /* 0x0004d000011a7983 */ /* 0x001f280000300800 */
[----:B--2---:R-:W-:Y:S04]  /*1ccb0*/  STL [R1+0x1d64], R28 ;  /* 0x001d641c01007387 */ /* 0x004fe80000100800 */
[----:B------:R0:W-:Y:S04]  /*1ccc0*/  STL [R1+0x14], R27 ;  /* 0x0000141b01007387 */ /* 0x0001e80000100800 */
[----:B0-----:R-:W2:Y:S01]  /*1ccd0*/  LDG.E.U16 R27, desc[UR10][R14.64] ;  /* 0x0000000a0e1b7981 */ /* 0x001ea2000c1e1500 */
[----:B------:R-:W-:-:S03]  /*1cce0*/  IMAD.WIDE R4, R0, 0x2, R12 ;  /* 0x0000000200047825 */ /* 0x000fc600078e020c */
[----:B--2---:R-:W-:Y:S04]  /*1ccf0*/  STL [R1+0x1d68], R27 ;  /* 0x001d681b01007387 */ /* 0x004fe80000100800 */
[----:B------:R0:W-:Y:S04]  /*1cd00*/  STL [R1+0x10], R25 ;  /* 0x0000101901007387 */ /* 0x0001e80000100800 */
[----:B0-----:R-:W2:Y:S01]  /*1cd10*/  LDG.E.U16 R25, desc[UR10][R4.64] ;  /* 0x0000000a04197981 */ /* 0x001ea2000c1e1500 */
[----:B------:R-:W-:-:S03]  /*1cd20*/  IMAD.WIDE R16, R0, 0x2, R10 ;  /* 0x0000000200107825 */ /* 0x000fc600078e020a */
[----:B------:R-:W-:Y:S01]  /*1cd30*/  STL [R1+0x18], R22 ;  /* 0x0000181601007387 */ /* 0x000fe20000100800 */
[----:B---3--:R-:W-:-:S03]  /*1cd40*/  IMAD.WIDE R14, R0, 0x2, R6 ;  /* 0x00000002000e7825 */ /* 0x008fc600078e0206 */
[----:B------:R-:W3:Y:S04]  /*1cd50*/  LDG.E.U16 R6, desc[UR10][R16.64] ;  /* 0x0000000a10067981 */ /* 0x000ee8000c1e1500 */
[----:B--2---:R-:W-:Y:S04]  /*1cd60*/  STL [R1+0x1d6c], R25 ;  /* 0x001d6c1901007387 */ /* 0x004fe80000100800 */
[----:B------:R0:W-:Y:S04]  /*1cd70*/  STL [R1+0xc], R23 ;  /* 0x00000c1701007387 */ /* 0x0001e80000100800 */
[----:B------:R-:W2:Y:S04]  /*1cd80*/  LDL.64 R20, [R1+0x5b8] ;  /* 0x0005b80001147983 */ /* 0x000ea80000100a00 */
[----:B------:R-:W4:Y:S04]  /*1cd90*/  LDL.64 R18, [R1+0x598] ;  /* 0x0005980001127983 */ /* 0x000f280000100a00 */
[----:B0-----:R-:W4:Y:S04]  /*1cda0*/  LDL.64 R22, [R1+0x5d8] ;  /* 0x0005d80001167983 */ /* 0x001f280000100a00 */
[----:B-----5:R0:W-:Y:S02]  /*1cdb0*/  STL [R1+0x8], R24 ;  /* 0x0000081801007387 */ /* 0x0201e40000100800 */
[----:B0-----:R-:W0:Y:S01]  /*1cdc0*/  S2R R24, SR_TID.X ;  /* 0x0000000000187919 */ /* 0x001e220000002100 */
[----:B------:R-:W-:-:S06]  /*1cdd0*/  IMAD.WIDE R4, R0, 0x2, R8 ;  /* 0x0000000200047825 */ /* 0x000fcc00078e0208 */
[----:B------:R-:W5:Y:S04]  /*1cde0*/  LDG.E.U16 R5, desc[UR10][R4.64] ;  /* 0x0000000a04057981 */ /* 0x000f68000c1e1500 */
[----:B---3--:R1:W-:Y:S04]  /*1cdf0*/  STL [R1+0x1d70], R6 ;  /* 0x001d700601007387 */ /* 0x0083e80000100800 */
[----:B------:R-:W3:Y:S04]  /*1ce00*/  LDL.64 R10, [R1+0x578] ;  /* 0x00057800010a7983 */ /* 0x000ee80000100a00 */
[----:B------:R4:W3:Y:S04]  /*1ce10*/  LDG.E.U16 R4, desc[UR10][R14.64] ;  /* 0x0000000a0e047981 */ /* 0x0008e8000c1e1500 */
[----:B------:R-:W3:Y:S04]  /*1ce20*/  LDL.64 R8, [R1+0x558] ;  /* 0x0005580001087983 */ /* 0x000ee80000100a00 */
[----:B-1----:R-:W3:Y:S01]  /*1ce30*/  LDL.64 R6, [R1+0x538] ;  /* 0x0005380001067983 */ /* 0x002ee20000100a00 */
[----:B0-----:R-:W-:Y:S01]  /*1ce40*/  SHF.L.U32 R13, R24, 0x3, RZ ;  /* 0x00000003180d7819 */ /* 0x001fe200000006ff */
[----:B--2---:R-:W-:-:S04]  /*1ce50*/  IMAD.WIDE R16, R0, 0x2, R20 ;  /* 0x0000000200107825 */ /* 0x004fc800078e0214 */
[----:B----4-:R-:W-:-:S04]  /*1ce60*/  IMAD.WIDE R18, R0, 0x2, R18 ;  /* 0x0000000200127825 */ /* 0x010fc800078e0212 */
[----:B------:R-:W-:Y:S01]  /*1ce70*/  IMAD.WIDE R14, R0, 0x2, R22 ;  /* 0x00000002000e7825 */ /* 0x000fe200078e0216 */
[----:B------:R-:W2:Y:S04]  /*1ce80*/  LDG.E.U16 R24, desc[UR10][R18.64] ;  /* 0x0000000a12187981 */ /* 0x000ea8000c1e1500 */
[----:B------:R-:W4:Y:S04]  /*1ce90*/  LDG.E.U16 R22, desc[UR10][R14.64] ;  /* 0x0000000a0e167981 */ /* 0x000f28000c1e1500 */
[----:B------:R0:W2:Y:S02]  /*1cea0*/  LDG.E.U16 R23, desc[UR10][R16.64] ;  /* 0x0000000a10177981 */ /* 0x0000a4000c1e1500 */
[----:B0-----:R-:W-:-:S02]  /*1ceb0*/  FADD R16, -R29, R26 ;  /* 0x0000001a1d107221 */ /* 0x001fc40000000100 */
[----:B-----5:R-:W-:Y:S02]  /*1cec0*/  STL [R1+0x1d74], R5 ;  /* 0x001d740501007387 */ /* 0x020fe40000100800 */
[----:B------:R-:W-:Y:S02]  /*1ced0*/  FMUL R26, R16, 1.4426950216293334961 ;  /* 0x3fb8aa3b101a7820 */ /* 0x000fe40000400000 */
[----:B------:R-:W-:Y:S01]  /*1cee0*/  STL [R1+0x4], R3 ;  /* 0x0000040301007387 */ /* 0x000fe20000100800 */
[----:B---3--:R-:W-:-:S03]  /*1cef0*/  IMAD.WIDE R14, R0, 0x2, R10 ;  /* 0x00000002000e7825 */ /* 0x008fc600078e020a */
[----:B------:R-:W-:Y:S04]  /*1cf00*/  STL [R1+0x1d78], R4 ;  /* 0x001d780401007387 */ /* 0x000fe80000100800 */
[----:B------:R-:W3:Y:S01]  /*1cf10*/  LDL.LU R20, [R1+0x4bc] ;  /* 0x0004bc0001147983 */ /* 0x000ee20000300800 */
[----:B------:R-:W-:-:S03]  /*1cf20*/  IMAD.WIDE R16, R0, 0x2, R8 ;  /* 0x0000000200107825 */ /* 0x000fc600078e0208 */
[----:B------:R-:W5:Y:S01]  /*1cf30*/  LDL.LU R21, [R1+0x4ac] ;  /* 0x0004ac0001157983 */ /* 0x000f620000300800 */
[----:B------:R-:W-:Y:S01]  /*1cf40*/  IMAD.WIDE R18, R0, 0x2, R6 ;  /* 0x0000000200127825 */ /* 0x000fe200078e0206 */
[----:B------:R0:W1:Y:S02]  /*1cf50*/  MUFU.EX2 R29, R26 ;  /* 0x0000001a001d7308 */ /* 0x0000640000000800 */
[----:B0-----:R-:W3:Y:S04]  /*1cf60*/  LDG.E.U16 R26, desc[UR10][R14.64] ;  /* 0x0000000a0e1a7981 */ /* 0x001ee8000c1e1500 */
[----:B------:R-:W5:Y:S04]  /*1cf70*/  LDG.E.U16 R14, desc[UR10][R16.64] ;  /* 0x0000000a100e7981 */ /* 0x000f68000c1e1500 */
[----:B------:R-:W5:Y:S04]  /*1cf80*/  LDG.E.U16 R15, desc[UR10][R18.64] ;  /* 0x0000000a120f7981 */ /* 0x000f68000c1e1500 */
[----:B----4-:R-:W-:Y:S04]  /*1cf90*/  STL [R1+0x1d7c], R22 ;  /* 0x001d7c1601007387 */ /* 0x010fe80000100800 */
[----:B--2---:R-:W-:Y:S04]  /*1cfa0*/  STL [R1+0x1d80], R23 ;  /* 0x001d801701007387 */ /* 0x004fe80000100800 */
[----:B------:R-:W-:Y:S04]  /*1cfb0*/  STL [R1+0x1d84], R24 ;  /* 0x001d841801007387 */ /* 0x000fe80000100800 */
[----:B------:R-:W2:Y:S01]  /*1cfc0*/  LDL.LU R2, [R1+0x524] ;  /* 0x0005240001027983 */ /* 0x000ea20000300800 */
[----:B------:R-:W-:-:S05]  /*1cfd0*/  LOP3.LUT R13, R13, 0xe0, RZ, 0xc0, !PT ;  /* 0x000000e00d0d7812 */ /* 0x000fca00078ec0ff */
[----:B------:R-:W2:Y:S04]  /*1cfe0*/  LDS R3, [R13+UR6] ;  /* 0x000000060d037984 */ /* 0x000ea80008000800 */
[----:B------:R-:W-:Y:S04]  /*1cff0*/  STL [R1+0x150c], R0 ;  /* 0x00150c0001007387 */ /* 0x000fe80000100800 */
[----:B------:R-:W-:Y:S04]  /*1d000*/  LDS R0, [R13+UR6+0x300] ;  /* 0x000300060d007984 */ /* 0x000fe80008000800 */
[----:B---3--:R-:W-:Y:S04]  /*1d010*/  STL [R1+0x1d88], R26 ;  /* 0x001d881a01007387 */ /* 0x008fe80000100800 */
[----:B-----5:R-:W-:Y:S04]  /*1d020*/  STL [R1+0x1d8c], R14 ;  /* 0x001d8c0e01007387 */ /* 0x020fe80000100800 */
[----:B------:R-:W-:Y:S04]  /*1d030*/  STL [R1+0x1d90], R15 ;  /* 0x001d900f01007387 */ /* 0x000fe80000100800 */
[----:B-1----:R-:W-:Y:S01]  /*1d040*/  STL [R1+0x1d94], R29 ;  /* 0x001d941d01007387 */ /* 0x002fe20000100800 */
[----:B------:R-:W0:Y:S01]  /*1d050*/  S2R R19, SR_TID.X ;  /* 0x0000000000137919 */ /* 0x000e220000002100 */
[----:B--2---:R-:W-:-:S02]  /*1d060*/  FFMA R2, R29, R2, R3 ;  /* 0x000000021d027223 */ /* 0x004fc40000000003 */
[----:B------:R-:W1:Y:S04]  /*1d070*/  LDS R3, [R13+UR6+0x100] ;  /* 0x000100060d037984 */ /* 0x000e680008000800 */
[----:B------:R-:W-:Y:S04]  /*1d080*/  STL [R1+0x524], R2 ;  /* 0x0005240201007387 */ /* 0x000fe80000100800 */
[----:B------:R-:W2:Y:S04]  /*1d090*/  LDS R2, [R13+UR6+0x200] ;  /* 0x000200060d027984 */ /* 0x000ea80008000800 */
[----:B-1----:R-:W-:Y:S04]  /*1d0a0*/  STL [R1+0x4d4], R3 ;  /* 0x0004d40301007387 */ /* 0x002fe80000100800 */
[----:B--2---:R-:W-:Y:S04]  /*1d0b0*/  STL [R1+0x4d0], R2 ;  /* 0x0004d00201007387 */ /* 0x004fe80000100800 */
[----:B------:R1:W-:Y:S04]  /*1d0c0*/  STL [R1+0x4cc], R0 ;  /* 0x0004cc0001007387 */ /* 0x0003e80000100800 */
[----:B------:R-:W2:Y:S04]  /*1d0d0*/  LDL.LU R29, [R1+0x4a8] ;  /* 0x0004a800011d7983 */ /* 0x000ea80000300800 */
[----:B------:R-:W3:Y:S04]  /*1d0e0*/  LDL.LU R15, [R1+0x498] ;  /* 0x00049800010f7983 */ /* 0x000ee80000300800 */
[----:B------:R-:W4:Y:S04]  /*1d0f0*/  LDL.LU R14, [R1+0x488] ;  /* 0x00048800010e7983 */ /* 0x000f280000300800 */
[----:B------:R-:W5:Y:S04]  /*1d100*/  LDL.LU R26, [R1+0x478] ;  /* 0x00047800011a7983 */ /* 0x000f680000300800 */
[----:B-1----:R-:W5:Y:S04]  /*1d110*/  LDL.LU R0, [R1+0x468] ;  /* 0x0004680001007983 */ /* 0x002f680000300800 */
[----:B------:R-:W5:Y:S04]  /*1d120*/  LDL.LU R24, [R1+0x458] ;  /* 0x0004580001187983 */ /* 0x000f680000300800 */
        /* <DEDUP_REMOVED lines=10> */
[----:B------:R-:W2:Y:S01]  /*1d1d0*/  LDL.LU R8, [R1+0x2d8] ;  /* 0x0002d80001087983 */ /* 0x000ea20000300800 */
[C---:B0-----:R-:W-:Y:S01]  /*1d1e0*/  LOP3.LUT R16, R19.reuse, 0x7f, RZ, 0xc0, !PT ;  /* 0x0000007f13107812 */ /* 0x041fe200078ec0ff */
[----:B------:R-:W-:Y:S01]  /*1d1f0*/  BAR.SYNC.DEFER_BLOCKING 0x0 ;  /* 0x0000000000007b1d */ /* 0x000fe20000010000 */
[----:B------:R-:W-:-:S03]  /*1d200*/  LOP3.LUT P2, RZ, R19, 0x80, RZ, 0xc0, !PT ;  /* 0x0000008013ff7812 */ /* 0x000fc6000784c0ff */
[----:B------:R-:W-:Y:S01]  /*1d210*/  IMAD.SHL.U32 R16, R16, 0x2, RZ ;  /* 0x0000000210107824 */ /* 0x000fe200078e00ff */
[----:B------:R-:W-:Y:S02]  /*1d220*/  LOP3.LUT R17, R19, 0x7, RZ, 0xc0, !PT ;  /* 0x0000000713117812 */ /* 0x000fe400078ec0ff */
[----:B------:R-:W-:Y:S02]  /*1d230*/  SEL R18, RZ, 0x110, !P2 ;  /* 0x00000110ff127807 */ /* 0x000fe40005000000 */
[----:B------:R-:W-:Y:S01]  /*1d240*/  SHF.L.U32 R3, R17, 0x4, RZ ;  /* 0x0000000411037819 */ /* 0x000fe200000006ff */
[----:B------:R-:W3:Y:S01]  /*1d250*/  LDL.LU R9, [R1+0x2c0] ;  /* 0x0002c00001097983 */ /* 0x000ee20000300800 */
[----:B------:R-:W-:Y:S02]  /*1d260*/  LOP3.LUT R18, R18, R16, RZ, 0x3c, !PT ;  /* 0x0000001012127212 */ /* 0x000fe400078e3cff */
[C---:B------:R-:W-:Y:S01]  /*1d270*/  SHF.L.U32 R16, R19.reuse, 0x8, RZ ;  /* 0x0000000813107819 */ /* 0x040fe200000006ff */
[----:B------:R-:W-:Y:S01]  /*1d280*/  IMAD.SHL.U32 R19, R19, 0x2, RZ ;  /* 0x0000000213137824 */ /* 0x000fe200078e00ff */
[----:B------:R-:W4:Y:S02]  /*1d290*/  LDL.LU R10, [R1+0x298] ;  /* 0x00029800010a7983 */ /* 0x000f240000300800 */
[----:B------:R-:W-:-:S02]  /*1d2a0*/  LOP3.LUT R16, R3, 0xf00, R16, 0xf8, !PT ;  /* 0x00000f0003107812 */ /* 0x000fc400078ef810 */
[----:B------:R-:W-:Y:S01]  /*1d2b0*/  LOP3.LUT R3, R3, 0x30, R19, 0x78, !PT ;  /* 0x0000003003037812 */ /* 0x000fe200078e7813 */
[----:B------:R-:W5:Y:S01]  /*1d2c0*/  LDL.LU R11, [R1+0x288] ;  /* 0x00028800010b7983 */ /* 0x000f620000300800 */
[----:B------:R-:W0:Y:S03]  /*1d2d0*/  S2R R19, SR_TID.X ;  /* 0x0000000000137919 */ /* 0x000e260000002100 */
[----:B------:R-:W5:Y:S04]  /*1d2e0*/  LDL.LU R12, [R1+0x268] ;  /* 0x00026800010c7983 */ /* 0x000f680000300800 */
[----:B------:R1:W-:Y:S04]  /*1d2f0*/  STS.U16 [R18+UR6], R20 ;  /* 0x0000001412007988 */ /* 0x0003e80008000406 */
[----:B------:R-:W5:Y:S04]  /*1d300*/  LDL.LU R13, [R1+0x258] ;  /* 0x00025800010d7983 */ /* 0x000f680000300800 */
[----:B------:R1:W-:Y:S04]  /*1d310*/  STS.U16 [R18+UR6+0x800], R21 ;  /* 0x0008001512007988 */ /* 0x0003e80008000406 */
[----:B-1----:R-:W5:Y:S04]  /*1d320*/  LDL.LU R20, [R1+0x228] ;  /* 0x0002280001147983 */ /* 0x002f680000300800 */
[----:B------:R-:W5:Y:S01]  /*1d330*/  LDL.LU R21, [R1+0x200] ;  /* 0x0002000001157983 */ /* 0x000f620000300800 */
[----:B0-----:R-:W-:-:S04]  /*1d340*/  LOP3.LUT R19, R19, 0xe0, RZ, 0xc0, !PT ;  /* 0x000000e013137812 */ /* 0x001fc800078ec0ff */
[----:B------:R-:W-:-:S04]  /*1d350*/  LEA R17, R17, R19, 0x2 ;  /* 0x0000001311117211 */ /* 0x000fc800078e10ff */
[----:B------:R-:W-:Y:S02]  /*1d360*/  LEA R3, R17, R3, 0x6 ;  /* 0x0000000311037211 */ /* 0x000fe400078e30ff */
[----:B------:R-:W0:Y:S01]  /*1d370*/  S2R R17, SR_TID.X ;  /* 0x0000000000117919 */ /* 0x000e220000002100 */
[----:B------:R-:W-:-:S04]  /*1d380*/  SHF.R.U32.HI R19, RZ, 0x1, R19 ;  /* 0x00000001ff137819 */ /* 0x000fc80000011613 */
[----:B------:R-:W-:Y:S01]  /*1d390*/  LOP3.LUT R19, R16, R19, RZ, 0x3c, !PT ;  /* 0x0000001310137212 */ /* 0x000fe200078e3cff */
[----:B------:R-:W-:Y:S04]  /*1d3a0*/  STL [R1+0x1dbc], R3 ;  /* 0x001dbc0301007387 */ /* 0x000fe80000100800 */
[----:B------:R-:W-:Y:S01]  /*1d3b0*/  STL [R1+0x1dc0], R16 ;  /* 0x001dc01001007387 */ /* 0x000fe20000100800 */
[----:B0-----:R-:W-:-:S04]  /*1d3c0*/  LOP3.LUT R17, R17, 0x10, RZ, 0xc0, !PT ;  /* 0x0000001011117812 */ /* 0x001fc800078ec0ff */
[----:B------:R-:W-:-:S05]  /*1d3d0*/  LEA R17, R17, UR6, 0x3 ;  /* 0x0000000611117c11 */ /* 0x000fca000f8e18ff */
[----:B------:R-:W-:-:S05]  /*1d3e0*/  IMAD.IADD R17, R19, 0x1, R17 ;  /* 0x0000000113117824 */ /* 0x000fca00078e0211 */
[----:B------:R-:W-:Y:S04]  /*1d3f0*/  STL [R1+0x1dc4], R17 ;  /* 0x001dc41101007387 */ /* 0x000fe80000100800 */
[----:B--2---:R0:W-:Y:S04]  /*1d400*/  STS.U16 [R18+UR6+0x9000], R8 ;  /* 0x0090000812007988 */ /* 0x0041e80008000406 */
[----:B0-----:R-:W2:Y:S04]  /*1d410*/  LDL.LU R8, [R1+0x1f0] ;  /* 0x0001f00001087983 */ /* 0x001ea80000300800 */
[----:B------:R-:W3:Y:S04]  /*1d420*/  LDL.LU R17, [R1+0x1c0] ;  /* 0x0001c00001117983 */ /* 0x000ee80000300800 */
[----:B---3--:R0:W-:Y:S04]  /*1d430*/  STL [R1+0x1dc8], R17 ;  /* 0x001dc81101007387 */ /* 0x0081e80000100800 */
[----:B0-----:R-:W3:Y:S04]  /*1d440*/  LDL.LU R17, [R1+0x1d8] ;  /* 0x0001d80001117983 */ /* 0x001ee80000300800 */
[----:B------:R-:W-:Y:S04]  /*1d450*/  STS.U16 [R18+UR6+0x9800], R9 ;  /* 0x0098000912007988 */ /* 0x000fe80008000406 */
[----:B----4-:R-:W-:Y:S04]  /*1d460*/  STS.U16 [R18+UR6+0xa000], R10 ;  /* 0x00a0000a12007988 */ /* 0x010fe80008000406 */
[----:B-----5:R-:W-:Y:S04]  /*1d470*/  STS.U16 [R18+UR6+0xa800], R11 ;  /* 0x00a8000b12007988 */ /* 0x020fe80008000406 */
[----:B------:R-:W-:Y:S04]  /*1d480*/  STS.U16 [R18+UR6+0xb000], R12 ;  /* 0x00b0000c12007988 */ /* 0x000fe80008000406 */
[----:B------:R-:W-:Y:S04]  /*1d490*/  STS.U16 [R18+UR6+0xb800], R13 ;  /* 0x00b8000d12007988 */ /* 0x000fe80008000406 */
[----:B---3--:R0:W-:Y:S04]  /*1d4a0*/  STL [R1+0x1dcc], R17 ;  /* 0x001dcc1101007387 */ /* 0x0081e80000100800 */
[----:B0-----:R-:W3:Y:S04]  /*1d4b0*/  LDL.LU R17, [R1+0x1ec] ;  /* 0x0001ec0001117983 */ /* 0x001ee80000300800 */
[----:B------:R-:W4:Y:S04]  /*1d4c0*/  LDL.LU R16, [R1+0x1b0] ;  /* 0x0001b00001107983 */ /* 0x000f280000300800 */
[----:B------:R-:W5:Y:S04]  /*1d4d0*/  LDL.LU R3, [R1+0x1a0] ;  /* 0x0001a00001037983 */ /* 0x000f680000300800 */
[----:B------:R-:W5:Y:S04]  /*1d4e0*/  LDL.LU R9, [R1+0x19c] ;  /* 0x00019c0001097983 */ /* 0x000f680000300800 */
        /* <DEDUP_REMOVED lines=40> */
[----:B--2---:R0:W-:Y:S04]  /*1d770*/  STS.U16 [R18+UR6+0xd000], R8 ;  /* 0x00d0000812007988 */ /* 0x0041e80008000406 */
[----:B-1----:R-:W2:Y:S04]  /*1d780*/  LDL.LU R7, [R1+0x98] ;  /* 0x0000980001077983 */ /* 0x002ea80000300800 */
[----:B0-----:R-:W2:Y:S04]  /*1d790*/  LDL.LU R8, [R1+0x94] ;  /* 0x0000940001087983 */ /* 0x001ea80000300800 */
[----:B---3--:R0:W-:Y:S04]  /*1d7a0*/  STS.U16 [R18+UR6+0xd800], R17 ;  /* 0x00d8001112007988 */ /* 0x0081e80008000406 */
[----:B0-----:R-:W3:Y:S04]  /*1d7b0*/  LDL.LU R17, [R1+0x1dcc] ;  /* 0x001dcc0001117983 */ /* 0x001ee80000300800 */
[----:B---3--:R0:W-:Y:S04]  /*1d7c0*/  STS.U16 [R18+UR6+0xe000], R17 ;  /* 0x00e0001112007988 */ /* 0x0081e80008000406 */
[----:B0-----:R-:W3:Y:S04]  /*1d7d0*/  LDL.LU R17, [R1+0x1dc8] ;  /* 0x001dc80001117983 */ /* 0x001ee80000300800 */
        /* <DEDUP_REMOVED lines=19> */
[----:B---3--:R0:W-:Y:S04]  /*1d910*/  STS.U16 [R18+UR6+0xe800], R17 ;  /* 0x00e8001112007988 */ /* 0x0081e80008000406 */
[----:B0-----:R-:W2:Y:S04]  /*1d920*/  LDL.LU R17, [R1+0x1dc4] ;  /* 0x001dc40001117983 */ /* 0x001ea80000300800 */
[----:B------:R-:W3:Y:S04]  /*1d930*/  LDL.LU R16, [R1+0x1dc0] ;  /* 0x001dc00001107983 */ /* 0x000ee80000300800 */
[----:B------:R-:W4:Y:S04]  /*1d940*/  LDL.LU R3, [R1+0x1dbc] ;  /* 0x001dbc0001037983 */ /* 0x000f280000300800 */
[----:B------:R-:W5:Y:S04]  /*1d950*/  LDL.LU R9, [R1+0x1db8] ;  /* 0x001db80001097983 */ /* 0x000f680000300800 */
        /* <DEDUP_REMOVED lines=18> */
[----:B0-----:R-:W4:Y:S04]  /*1da80*/  LDL.LU R8, [R1+0x3c4] ;  /* 0x0003c40001087983 */ /* 0x001f280000300800 */
[----:B------:R-:W-:Y:S04]  /*1da90*/  STS.U16 [R18+UR6+0x15800], R26 ;  /* 0x0158001a12007988 */ /* 0x000fe80008000406 */
[----:B------:R-:W-:Y:S04]  /*1daa0*/  STS.U16 [R18+UR6+0x16000], R0 ;  /* 0x0160000012007988 */ /* 0x000fe80008000406 */
[----:B------:R-:W-:Y:S04]  /*1dab0*/  STS.U16 [R18+UR6+0x17800], R22 ;  /* 0x0178001612007988 */ /* 0x000fe80008000406 */
[----:B------:R-:W-:Y:S04]  /*1dac0*/  STS.U16 [R18+UR6+0x18000], R4 ;  /* 0x0180000412007988 */ /* 0x000fe80008000406 */
[----:B------:R-:W-:Y:S04]  /*1dad0*/  STS.U16 [R18+UR6+0x18800], R5 ;  /* 0x0188000512007988 */ /* 0x000fe80008000406 */
[----:B------:R-:W-:Y:S04]  /*1dae0*/  STS.U16 [R18+UR6+0x19800], R6 ;  /* 0x0198000612007988 */ /* 0x000fe80008000406 */
[----:B-----5:R-:W-:Y:S04]  /*1daf0*/  STS.U16 [R18+UR6+0x1f800], R9 ;  /* 0x01f8000912007988 */ /* 0x020fe80008000406 */
[----:B--2---:R0:W-:Y:S04]  /*1db00*/  STS.U16 [R18+UR6+0x1f000], R10 ;  /* 0x01f0000a12007988 */ /* 0x0041e80008000406 */
[----:B---3--:R-:W-:Y:S04]  /*1db10*/  STS.U16 [R18+UR6+0x1e800], R11 ;  /* 0x01e8000b12007988 */ /* 0x008fe80008000406 */
[----:B----4-:R-:W-:Y:S04]  /*1db20*/  STS.U16 [R18+UR6+0x1e000], R12 ;  /* 0x01e0000c12007988 */ /* 0x010fe80008000406 */
[----:B------:R-:W-:Y:S04]  /*1db30*/  STS.U16 [R18+UR6+0x1d800], R13 ;  /* 0x01d8000d12007988 */ /* 0x000fe80008000406 */
[----:B------:R-:W-:Y:S04]  /*1db40*/  STS.U16 [R18+UR6+0x1d000], R20 ;  /* 0x01d0001412007988 */ /* 0x000fe80008000406 */
[----:B------:R1:W-:Y:S01]  /*1db50*/  STS.U16 [R18+UR6+0x1c800], R21 ;  /* 0x01c8001512007988 */ /* 0x0003e20008000406 */
[----:B0-----:R-:W-:-:S03]  /*1db60*/  LOP3.LUT R10, R18, 0x20, RZ, 0x3c, !PT ;  /* 0x00000020120a7812 */ /* 0x001fc600078e3cff */
[----:B-1----:R-:W2:Y:S04]  /*1db70*/  LDL.LU R21, [R1+0x454] ;  /* 0x0004540001157983 */ /* 0x002ea80000300800 */
[----:B------:R-:W3:Y:S04]  /*1db80*/  LDL.LU R20, [R1+0x464] ;  /* 0x0004640001147983 */ /* 0x000ee80000300800 */
[----:B------:R-:W4:Y:S04]  /*1db90*/  LDL.LU R13, [R1+0x474] ;  /* 0x00047400010d7983 */ /* 0x000f280000300800 */
[----:B------:R-:W5:Y:S04]  /*1dba0*/  LDL.LU R12, [R1+0x484] ;  /* 0x00048400010c7983 */ /* 0x000f680000300800 */
[----:B------:R-:W5:Y:S04]  /*1dbb0*/  LDL.LU R11, [R1+0x494] ;  /* 0x00049400010b7983 */ /* 0x000f680000300800 */
        /* <DEDUP_REMOVED lines=9> */
[----:B------:R-:W5:Y:S04]  /*1dc50*/  LDL.LU R5, [R1+0x254] ;  /* 0x0002540001057983 */ /* 0x000f680000300800 */
[----:B------:R-:W5:Y:S04]  /*1dc60*/  LDL.LU R6, [R1+0x224] ;  /* 0x0002240001067983 */ /* 0x000f680000300800 */
[----:B-1----:R-:W5:Y:S04]  /*1dc70*/  LDL.LU R7, [R1+0x214] ;  /* 0x0002140001077983 */ /* 0x002f680000300800 */
[----:B------:R0:W-:Y:S04]  /*1dc80*/  STS.U16 [R10+UR6+0x5a00], R24 ;  /* 0x005a00180a007988 */ /* 0x0001e80008000406 */
[----:B------:R1:W-:Y:S04]  /*1dc90*/  STS.U16 [R10+UR6+0x6200], R23 ;  /* 0x006200170a007988 */ /* 0x0003e80008000406 */
[----:B------:R1:W-:Y:S04]  /*1dca0*/  STS.U16 [R10+UR6+0x7200], R28 ;  /* 0x0072001c0a007988 */ /* 0x0003e80008000406 */
[----:B0-----:R-:W5:Y:S04]  /*1dcb0*/  LDL.LU R24, [R1+0x204] ;  /* 0x0002040001187983 */ /* 0x001f680000300800 */
[----:B-1----:R-:W5:Y:S04]  /*1dcc0*/  LDL.LU R23, [R1+0x1f4] ;  /* 0x0001f40001177983 */ /* 0x002f680000300800 */
[----:B------:R-:W5:Y:S04]  /*1dcd0*/  LDL.LU R28, [R1+0x1e0] ;  /* 0x0001e000011c7983 */ /* 0x000f680000300800 */
[----:B------:R0:W-:Y:S04]  /*1dce0*/  STS.U16 [R10+UR6+0x6a00], R25 ;  /* 0x006a00190a007988 */ /* 0x0001e80008000406 */
[----:B------:R1:W-:Y:S04]  /*1dcf0*/  STS.U16 [R10+UR6+0x7a00], R2 ;  /* 0x007a00020a007988 */ /* 0x0003e80008000406 */
[----:B0-----:R-:W5:Y:S04]  /*1dd00*/  LDL.LU R25, [R1+0x1dc] ;  /* 0x0001dc0001197983 */ /* 0x001f680000300800 */
[----:B-1----:R-:W5:Y:S04]  /*1dd10*/  LDL.LU R2, [R1+0x1c8] ;  /* 0x0001c80001027983 */ /* 0x002f680000300800 */
[----:B------:R0:W-:Y:S04]  /*1dd20*/  STS.U16 [R10+UR6+0x8200], R8 ;  /* 0x008200080a007988 */ /* 0x0001e80008000406 */
[----:B0-----:R-:W5:Y:S04]  /*1dd30*/  LDL.LU R8, [R1+0x1b4] ;  /* 0x0001b40001087983 */ /* 0x001f680000300800 */
        /* <DEDUP_REMOVED lines=9> */
[----:B------:R0:W-:Y:S04]  /*1ddd0*/  STS.U16 [R10+UR6+0xb200], R27 ;  /* 0x00b2001b0a007988 */ /* 0x0001e80008000406 */
[----:B0-----:R-:W2:Y:S04]  /*1dde0*/  LDL.LU R27, [R1+0x1a4] ;  /* 0x0001a400011b7983 */ /* 0x001ea80000300800 */
[----:B------:R0:W-:Y:S04]  /*1ddf0*/  STS.U16 [R10+UR6+0xca00], R7 ;  /* 0x00ca00070a007988 */ /* 0x0001e80008000406 */
[----:B0-----:R-:W3:Y:S04]  /*1de00*/  LDL.LU R7, [R1+0x190] ;  /* 0x0001900001077983 */ /* 0x001ee80000300800 */
[----:B------:R-:W4:Y:S04]  /*1de10*/  LDL.LU R9, [R1+0x18c] ;  /* 0x00018c0001097983 */ /* 0x000f280000300800 */
[----:B------:R-:W5:Y:S04]  /*1de20*/  LDL.LU R11, [R1+0x178] ;  /* 0x00017800010b7983 */ /* 0x000f680000300800 */
[----:B------:R-:W4:Y:S04]  /*1de30*/  LDL.LU R12, [R1+0x164] ;  /* 0x00016400010c7983 */ /* 0x000f280000300800 */
[----:B------:R-:W4:Y:S04]  /*1de40*/  LDL.LU R13, [R1+0x158] ;  /* 0x00015800010d7983 */ /* 0x000f280000300800 */
[----:B------:R-:W4:Y:S04]  /*1de50*/  LDL.LU R20, [R1+0x148] ;  /* 0x0001480001147983 */ /* 0x000f280000300800 */
[----:B------:R-:W4:Y:S04]  /*1de60*/  LDL.LU R21, [R1+0x138] ;  /* 0x0001380001157983 */ /* 0x000f280000300800 */
[----:B------:R-:W4:Y:S04]  /*1de70*/  LDL.LU R19, [R1+0x134] ;  /* 0x0001340001137983 */ /* 0x000f280000300800 */
[----:B------:R-:W4:Y:S04]  /*1de80*/  LDL.LU R29, [R1+0x124] ;  /* 0x00012400011d7983 */ /* 0x000f280000300800 */
[----:B------:R0:W-:Y:S04]  /*1de90*/  STS.U16 [R10+UR6+0xaa00], R4 ;  /* 0x00aa00040a007988 */ /* 0x0001e80008000406 */
[----:B------:R-:W5:Y:S04]  /*1dea0*/  LDL.LU R22, [R1+0x118] ;  /* 0x0001180001167983 */ /* 0x000f680000300800 */
[----:B------:R1:W-:Y:S04]  /*1deb0*/  STS.U16 [R10+UR6+0xba00], R5 ;  /* 0x00ba00050a007988 */ /* 0x0003e80008000406 */
[----:B0-----:R-:W4:Y:S04]  /*1dec0*/  LDL.LU R4, [R1+0x110] ;  /* 0x0001100001047983 */ /* 0x001f280000300800 */
[----:B------:R0:W-:Y:S04]  /*1ded0*/  STS.U16 [R10+UR6+0xc200], R6 ;  /* 0x00c200060a007988 */ /* 0x0001e80008000406 */
[----:B-1----:R-:W4:Y:S04]  /*1dee0*/  LDL.LU R5, [R1+0x104] ;  /* 0x0001040001057983 */ /* 0x002f280000300800 */
[----:B------:R1:W-:Y:S04]  /*1def0*/  STS.U16 [R10+UR6+0xe200], R28 ;  /* 0x00e2001c0a007988 */ /* 0x0003e80008000406 */
[----:B0-----:R-:W4:Y:S04]  /*1df00*/  LDL.LU R6, [R1+0xe8] ;  /* 0x0000e80001067983 */ /* 0x001f280000300800 */
[----:B-1----:R-:W4:Y:S04]  /*1df10*/  LDL.LU R28, [R1+0xe0] ;  /* 0x0000e000011c7983 */ /* 0x002f280000300800 */
[----:B------:R0:W-:Y:S04]  /*1df20*/  STS.U16 [R10+UR6+0xf200], R2 ;  /* 0x00f200020a007988 */ /* 0x0001e80008000406 */
[----:B0-----:R-:W4:Y:S04]  /*1df30*/  LDL.LU R2, [R1+0x8c] ;  /* 0x00008c0001027983 */ /* 0x001f280000300800 */
        /* <DEDUP_REMOVED lines=13> */
[----:B------:R1:W-:Y:S04]  /*1e010*/  STS.U16 [R10+UR6+0xea00], R25 ;  /* 0x00ea00190a007988 */ /* 0x0003e80008000406 */
[----:B0-----:R-:W4:Y:S04]  /*1e020*/  LDL.LU R23, [R1+0x70] ;  /* 0x0000700001177983 */ /* 0x001f280000300800 */
[----:B-1----:R-:W4:Y:S04]  /*1e030*/  LDL.LU R25, [R1+0x6c] ;  /* 0x00006c0001197983 */ /* 0x002f280000300800 */
[----:B--2---:R0:W-:Y:S04]  /*1e040*/  STS.U16 [R10+UR6+0x10200], R27 ;  /* 0x0102001b0a007988 */ /* 0x0041e80008000406 */
[----:B0-----:R-:W2:Y:S04]  /*1e050*/  LDL.LU R27, [R1+0x68] ;  /* 0x00006800011b7983 */ /* 0x001ea80000300800 */
[----:B---3--:R0:W-:Y:S04]  /*1e060*/  STS.U16 [R10+UR6+0x10a00], R7 ;  /* 0x010a00070a007988 */ /* 0x0081e80008000406 */
[----:B0-----:R-:W3:Y:S04]  /*1e070*/  LDL.LU R7, [R1+0x1d9c] ;  /* 0x001d9c0001077983 */ /* 0x001ee80000300800 */
[----:B-----5:R0:W-:Y:S04]  /*1e080*/  STS.U16 [R10+UR6+0x15200], R22 ;  /* 0x015200160a007988 */ /* 0x0201e80008000406 */
[----:B----4-:R1:W-:Y:S04]  /*1e090*/  STS.U16 [R10+UR6+0x15a00], R4 ;  /* 0x015a00040a007988 */ /* 0x0103e80008000406 */
[----:B0-----:R-:W4:Y:S04]  /*1e0a0*/  LDL.LU R22, [R1+0x64] ;  /* 0x0000640001167983 */ /* 0x001f280000300800 */
[----:B------:R0:W-:Y:S04]  /*1e0b0*/  STS.U16 [R10+UR6+0x16200], R5 ;  /* 0x016200050a007988 */ /* 0x0001e80008000406 */
[----:B-1----:R-:W5:Y:S04]  /*1e0c0*/  LDL.LU R4, [R1+0x5c] ;  /* 0x00005c0001047983 */ /* 0x002f680000300800 */
[----:B------:R1:W-:Y:S04]  /*1e0d0*/  STS.U16 [R10+UR6+0x16a00], R6 ;  /* 0x016a00060a007988 */ /* 0x0003e80008000406 */
[----:B0-----:R-:W3:Y:S04]  /*1e0e0*/  LDL.LU R5, [R1+0x58] ;  /* 0x0000580001057983 */ /* 0x001ee80000300800 */
[----:B------:R0:W-:Y:S04]  /*1e0f0*/  STS.U16 [R10+UR6+0x17200], R28 ;  /* 0x0172001c0a007988 */ /* 0x0001e80008000406 */
[----:B-1----:R-:W3:Y:S04]  /*1e100*/  LDL.LU R6, [R1+0x60] ;  /* 0x0000600001067983 */ /* 0x002ee80000300800 */
[----:B0-----:R-:W3:Y:S04]  /*1e110*/  LDL.LU R28, [R1+0x54] ;  /* 0x00005400011c7983 */ /* 0x001ee80000300800 */
[----:B------:R0:W-:Y:S04]  /*1e120*/  STS.U16 [R10+UR6+0x17a00], R2 ;  /* 0x017a00020a007988 */ /* 0x0001e80008000406 */
[----:B0-----:R-:W3:Y:S04]  /*1e130*/  LDL.LU R2, [R1+0x50] ;  /* 0x0000500001027983 */ /* 0x001ee80000300800 */
[----:B------:R-:W-:Y:S04]  /*1e140*/  STS.U16 [R10+UR6+0x11a00], R11 ;  /* 0x011a000b0a007988 */ /* 0x000fe80008000406 */
[----:B------:R-:W-:Y:S04]  /*1e150*/  STS.U16 [R10+UR6+0x12200], R12 ;  /* 0x0122000c0a007988 */ /* 0x000fe80008000406 */
[----:B------:R-:W-:Y:S04]  /*1e160*/  STS.U16 [R10+UR6+0x12a00], R13 ;  /* 0x012a000d0a007988 */ /* 0x000fe80008000406 */
[----:B------:R-:W-:Y:S04]  /*1e170*/  STS.U16 [R10+UR6+0x13200], R20 ;  /* 0x013200140a007988 */ /* 0x000fe80008000406 */
[----:B------:R-:W-:Y:S04]  /*1e180*/  STS.U16 [R10+UR6+0x13a00], R21 ;  /* 0x013a00150a007988 */ /* 0x000fe80008000406 */
[----:B------:R-:W-:Y:S04]  /*1e190*/  STS.U16 [R10+UR6+0x14200], R19 ;  /* 0x014200130a007988 */ /* 0x000fe80008000406 */
[----:B------:R0:W-:Y:S04]  /*1e1a0*/  STS.U16 [R10+UR6+0x1aa00], R8 ;  /* 0x01aa00080a007988 */ /* 0x0001e80008000406 */
[----:B0-----:R-:W3:Y:S04]  /*1e1b0*/  LDL.LU R8, [R1+0x4c] ;  /* 0x00004c0001087983 */ /* 0x001ee80000300800 */
[----:B------:R-:W3:Y:S04]  /*1e1c0*/  LDL.LU R11, [R1+0x4b4] ;  /* 0x0004b400010b7983 */ /* 0x000ee80000300800 */
[----:B------:R-:W3:Y:S04]  /*1e1d0*/  LDL.LU R12, [R1+0x4a0] ;  /* 0x0004a000010c7983 */ /* 0x000ee80000300800 */
[----:B------:R-:W3:Y:S04]  /*1e1e0*/  LDL.LU R13, [R1+0x490] ;  /* 0x00049000010d7983 */ /* 0x000ee80000300800 */
[----:B------:R-:W3:Y:S04]  /*1e1f0*/  LDL.LU R20, [R1+0x480] ;  /* 0x0004800001147983 */ /* 0x000ee80000300800 */
[----:B------:R-:W3:Y:S04]  /*1e200*/  LDL.LU R21, [R1+0x470] ;  /* 0x0004700001157983 */ /* 0x000ee80000300800 */
[----:B------:R0:W-:Y:S04]  /*1e210*/  STS.U16 [R10+UR6+0x14a00], R29 ;  /* 0x014a001d0a007988 */ /* 0x0001e80008000406 */
[----:B------:R-:W3:Y:S04]  /*1e220*/  LDL.LU R19, [R1+0x460] ;  /* 0x0004600001137983 */ /* 0x000ee80000300800 */
[----:B------:R1:W-:Y:S04]  /*1e230*/  STS.U16 [R10+UR6+0x18a00], R14 ;  /* 0x018a000e0a007988 */ /* 0x0003e80008000406 */
[----:B0-----:R-:W3:Y:S04]  /*1e240*/  LDL.LU R29, [R1+0x450] ;  /* 0x00045000011d7983 */ /* 0x001ee80000300800 */
[----:B------:R0:W-:Y:S04]  /*1e250*/  STS.U16 [R10+UR6+0x19200], R26 ;  /* 0x0192001a0a007988 */ /* 0x0001e80008000406 */
[----:B-1----:R-:W3:Y:S04]  /*1e260*/  LDL.LU R14, [R1+0x440] ;  /* 0x00044000010e7983 */ /* 0x002ee80000300800 */
[----:B------:R1:W-:Y:S04]  /*1e270*/  STS.U16 [R10+UR6+0x19a00], R0 ;  /* 0x019a00000a007988 */ /* 0x0003e80008000406 */
[----:B0-----:R-:W3:Y:S04]  /*1e280*/  LDL.LU R26, [R1+0x430] ;  /* 0x00043000011a7983 */ /* 0x001ee80000300800 */
[----:B------:R0:W-:Y:S04]  /*1e290*/  STS.U16 [R10+UR6+0x1a200], R24 ;  /* 0x01a200180a007988 */ /* 0x0001e80008000406 */
[----:B-1----:R-:W3:Y:S04]  /*1e2a0*/  LDL.LU R0, [R1+0x420] ;  /* 0x0004200001007983 */ /* 0x002ee80000300800 */
[----:B------:R1:W-:Y:S04]  /*1e2b0*/  STS.U16 [R10+UR6+0x1ba00], R25 ;  /* 0x01ba00190a007988 */ /* 0x0003e80008000406 */
[----:B0-----:R-:W3:Y:S04]  /*1e2c0*/  LDL.LU R24, [R1+0x410] ;  /* 0x0004100001187983 */ /* 0x001ee80000300800 */
[----:B-1----:R-:W3:Y:S04]  /*1e2d0*/  LDL.LU R25, [R1+0x400] ;  /* 0x0004000001197983 */ /* 0x002ee80000300800 */
[----:B------:R-:W-:Y:S04]  /*1e2e0*/  STS.U16 [R10+UR6+0x18200], R15 ;  /* 0x0182000f0a007988 */ /* 0x000fe80008000406 */
[----:B------:R-:W-:Y:S04]  /*1e2f0*/  STS.U16 [R10+UR6+0x1b200], R23 ;  /* 0x01b200170a007988 */ /* 0x000fe80008000406 */
[----:B--2---:R0:W-:Y:S04]  /*1e300*/  STS.U16 [R10+UR6+0x1c200], R27 ;  /* 0x01c2001b0a007988 */ /* 0x0041e80008000406 */
[----:B0-----:R-:W2:Y:S04]  /*1e310*/  LDL.LU R27, [R1+0x3f0] ;  /* 0x0003f000011b7983 */ /* 0x001ea80000300800 */
[----:B----4-:R-:W-:Y:S04]  /*1e320*/  STS.U16 [R10+UR6+0x1ca00], R22 ;  /* 0x01ca00160a007988 */ /* 0x010fe80008000406 */
[----:B-----5:R-:W-:Y:S04]  /*1e330*/  STS.U16 [R10+UR6+0x1d200], R4 ;  /* 0x01d200040a007988 */ /* 0x020fe80008000406 */
[----:B---3--:R-:W-:Y:S04]  /*1e340*/  STS.U16 [R10+UR6+0x1da00], R5 ;  /* 0x01da00050a007988 */ /* 0x008fe80008000406 */
[----:B------:R0:W-:Y:S04]  /*1e350*/  STS.U16 [R10+UR6+0x1ea00], R28 ;  /* 0x01ea001c0a007988 */ /* 0x0001e80008000406 */
[----:B0-----:R-:W3:Y:S04]  /*1e360*/  LDL.LU R28, [R1+0x3e0] ;  /* 0x0003e000011c7983 */ /* 0x001ee80000300800 */
[----:B------:R-:W4:Y:S04]  /*1e370*/  LDL.LU R15, [R1+0x3d0] ;  /* 0x0003d000010f7983 */ /* 0x000f280000300800 */
[----:B------:R-:W5:Y:S04]  /*1e380*/  LDL.LU R23, [R1+0x3c0] ;  /* 0x0003c00001177983 */ /* 0x000f680000300800 */
[----:B------:R-:W4:Y:S04]  /*1e390*/  LDL.LU R22, [R1+0x2e0] ;  /* 0x0002e00001167983 */ /* 0x000f280000300800 */
[----:B------:R-:W4:Y:S04]  /*1e3a0*/  LDL.LU R4, [R1+0x2d0] ;  /* 0x0002d00001047983 */ /* 0x000f280000300800 */
[----:B------:R0:W-:Y:S04]  /*1e3b0*/  STS.U16 [R10+UR6+0x1f200], R2 ;  /* 0x01f200020a007988 */ /* 0x0001e80008000406 */
[----:B------:R-:W4:Y:S04]  /*1e3c0*/  LDL.LU R5, [R1+0x2b0] ;  /* 0x0002b00001057983 */ /* 0x000f280000300800 */
[----:B0-----:R-:W5:Y:S04]  /*1e3d0*/  LDL.LU R2, [R1+0x290] ;  /* 0x0002900001027983 */ /* 0x001f680000300800 */
[----:B------:R0:W-:Y:S04]  /*1e3e0*/  STS.U16 [R10+UR6+0x11200], R9 ;  /* 0x011200090a007988 */ /* 0x0001e80008000406 */
[----:B------:R-:W-:Y:S01]  /*1e3f0*/  STS.U16 [R10+UR6+0x1e200], R6 ;  /* 0x01e200060a007988 */ /* 0x000fe20008000406 */
[----:B0-----:R-:W-:-:S03]  /*1e400*/  LOP3.LUT R9, R18, 0x40, RZ, 0x3c, !PT ;  /* 0x0000004012097812 */ /* 0x001fc600078e3cff */
[----:B------:R0:W-:Y:S04]  /*1e410*/  STS.U16 [R10+UR6+0x1fa00], R8 ;  /* 0x01fa00080a007988 */ /* 0x0001e80008000406 */
[----:B0-----:R-:W4:Y:S04]  /*1e420*/  LDL.LU R10, [R1+0x4c4] ;  /* 0x0004c400010a7983 */ /* 0x001f280000300800 */
[----:B------:R-:W4:Y:S04]  /*1e430*/  LDL.LU R6, [R1+0x280] ;  /* 0x0002800001067983 */ /* 0x000f280000300800 */
[----:B------:R-:W4:Y:S04]  /*1e440*/  LDL.LU R8, [R1+0x260] ;  /* 0x0002600001087983 */ /* 0x000f280000300800 */
[----:B------:R0:W-:Y:S04]  /*1e450*/  STS.U16 [R9+UR6+0x4400], R14 ;  /* 0x0044000e09007988 */ /* 0x0001e80008000406 */
        /* <DEDUP_REMOVED lines=9> */
[----:B--2---:R0:W-:Y:S04]  /*1e4f0*/  STS.U16 [R9+UR6+0x6c00], R27 ;  /* 0x006c001b09007988 */ /* 0x0041e80008000406 */
[----:B0-----:R-:W2:Y:S04]  /*1e500*/  LDL.LU R27, [R1+0x1e4] ;  /* 0x0001e400011b7983 */ /* 0x001ea80000300800 */
[----:B---3--:R0:W-:Y:S04]  /*1e510*/  STS.U16 [R9+UR6+0x7400], R28 ;  /* 0x0074001c09007988 */ /* 0x0081e80008000406 */
[----:B0-----:R-:W3:Y:S04]  /*1e520*/  LDL.LU R28, [R1+0x1d0] ;  /* 0x0001d000011c7983 */ /* 0x001ee80000300800 */
[----:B-----5:R0:W-:Y:S04]  /*1e530*/  STS.U16 [R9+UR6+0xa400], R2 ;  /* 0x00a4000209007988 */ /* 0x0201e80008000406 */
[----:B0-----:R-:W5:Y:S04]  /*1e540*/  LDL.LU R2, [R1+0x1cc] ;  /* 0x0001cc0001027983 */ /* 0x001f680000300800 */
[----:B------:R-:W-:Y:S04]  /*1e550*/  STS.U16 [R9+UR6+0xc00], R11 ;  /* 0x000c000b09007988 */ /* 0x000fe80008000406 */
[----:B------:R-:W-:Y:S04]  /*1e560*/  STS.U16 [R9+UR6+0x1400], R12 ;  /* 0x0014000c09007988 */ /* 0x000fe80008000406 */
[----:B------:R-:W-:Y:S04]  /*1e570*/  STS.U16 [R9+UR6+0x1c00], R13 ;  /* 0x001c000d09007988 */ /* 0x000fe80008000406 */
[----:B------:R-:W-:Y:S04]  /*1e580*/  STS.U16 [R9+UR6+0x2400], R20 ;  /* 0x0024001409007988 */ /* 0x000fe80008000406 */
[----:B----4-:R-:W-:Y:S04]  /*1e590*/  STS.U16 [R9+UR6+0x400], R10 ;  /* 0x0004000a09007988 */ /* 0x010fe80008000406 */
[----:B------:R0:W-:Y:S04]  /*1e5a0*/  STS.U16 [R9+UR6+0xb400], R8 ;  /* 0x00b4000809007988 */ /* 0x0001e80008000406 */
[----:B------:R1:W-:Y:S04]  /*1e5b0*/  STS.U16 [R9+UR6+0x2c00], R21 ;  /* 0x002c001509007988 */ /* 0x0003e80008000406 */
[----:B0-----:R-:W4:Y:S04]  /*1e5c0*/  LDL.LU R8, [R1+0x1b8] ;  /* 0x0001b80001087983 */ /* 0x001f280000300800 */
[----:B------:R-:W4:Y:S04]  /*1e5d0*/  LDL.LU R10, [R1+0x1a8] ;  /* 0x0001a800010a7983 */ /* 0x000f280000300800 */
[----:B------:R-:W4:Y:S04]  /*1e5e0*/  LDL.LU R11, [R1+0x194] ;  /* 0x00019400010b7983 */ /* 0x000f280000300800 */
[----:B------:R-:W4:Y:S04]  /*1e5f0*/  LDL.LU R12, [R1+0x180] ;  /* 0x00018000010c7983 */ /* 0x000f280000300800 */
[----:B------:R-:W4:Y:S04]  /*1e600*/  LDL.LU R13, [R1+0x17c] ;  /* 0x00017c00010d7983 */ /* 0x000f280000300800 */
[----:B------:R-:W4:Y:S04]  /*1e610*/  LDL.LU R20, [R1+0x168] ;  /* 0x0001680001147983 */ /* 0x000f280000300800 */
        /* <DEDUP_REMOVED lines=32> */
[----:B0-----:R-:W5:Y:S04]  /*1e820*/  LDL.LU R2, [R1+0x2c] ;  /* 0x00002c0001027983 */ /* 0x001f680000300800 */
[----:B----4-:R0:W-:Y:S04]  /*1e830*/  STS.U16 [R9+UR6+0xfc00], R8 ;  /* 0x00fc000809007988 */ /* 0x0101e80008000406 */
[----:B0-----:R-:W4:Y:S04]  /*1e840*/  LDL.LU R8, [R1+0x1d98] ;  /* 0x001d980001087983 */ /* 0x001f280000300800 */
[----:B------:R0:W-:Y:S04]  /*1e850*/  STS.U16 [R9+UR6+0x11400], R12 ;  /* 0x0114000c09007988 */ /* 0x0001e80008000406 */
[----:B0-----:R-:W4:Y:S04]  /*1e860*/  LDL.LU R12, [R1+0x28] ;  /* 0x00002800010c7983 */ /* 0x001f280000300800 */
[----:B------:R-:W-:Y:S04]  /*1e870*/  STS.U16 [R9+UR6+0x10400], R10 ;  /* 0x0104000a09007988 */ /* 0x000fe80008000406 */
[----:B------:R-:W-:Y:S04]  /*1e880*/  STS.U16 [R9+UR6+0x10c00], R11 ;  /* 0x010c000b09007988 */ /* 0x000fe80008000406 */
[----:B------:R-:W-:Y:S04]  /*1e890*/  STS.U16 [R9+UR6+0x11c00], R13 ;  /* 0x011c000d09007988 */ /* 0x000fe80008000406 */
[----:B------:R-:W-:Y:S04]  /*1e8a0*/  STS.U16 [R9+UR6+0x12400], R20 ;  /* 0x0124001409007988 */ /* 0x000fe80008000406 */
        /* <DEDUP_REMOVED lines=31> */
[----:B--2---:R0:W-:Y:S04]  /*1eaa0*/  STS.U16 [R9+UR6+0x19c00], R27 ;  /* 0x019c001b09007988 */ /* 0x0041e80008000406 */
[----:B-1----:R-:W2:Y:S04]  /*1eab0*/  LDL.LU R24, [R1+0x41c] ;  /* 0x00041c0001187983 */ /* 0x002ea80000300800 */
[----:B0-----:R-:W2:Y:S04]  /*1eac0*/  LDL.LU R27, [R1+0x40c] ;  /* 0x00040c00011b7983 */ /* 0x001ea80000300800 */
[----:B---3--:R0:W-:Y:S04]  /*1ead0*/  STS.U16 [R9+UR6+0x1a400], R28 ;  /* 0x01a4001c09007988 */ /* 0x0081e80008000406 */
[----:B0-----:R-:W3:Y:S04]  /*1eae0*/  LDL.LU R28, [R1+0x3fc] ;  /* 0x0003fc00011c7983 */ /* 0x001ee80000300800 */
[----:B-----5:R0:W-:Y:S04]  /*1eaf0*/  STS.U16 [R9+UR6+0x1ac00], R2 ;  /* 0x01ac000209007988 */ /* 0x0201e80008000406 */
[----:B0-----:R-:W5:Y:S04]  /*1eb00*/  LDL.LU R2, [R1+0x3ec] ;  /* 0x0003ec0001027983 */ /* 0x001f680000300800 */
[----:B------:R-:W-:Y:S04]  /*1eb10*/  STS.U16 [R9+UR6+0x1fc00], R7 ;  /* 0x01fc000709007988 */ /* 0x000fe80008000406 */
[----:B----4-:R-:W-:Y:S04]  /*1eb20*/  STS.U16 [R9+UR6+0x1f400], R8 ;  /* 0x01f4000809007988 */ /* 0x010fe80008000406 */
[----:B------:R0:W-:Y:S02]  /*1eb30*/  STS.U16 [R9+UR6+0x1b400], R12 ;  /* 0x01b4000c09007988 */ /* 0x0001e40008000406 */
[----:B0-----:R-:W-:-:S02]  /*1eb40*/  LOP3.LUT R12, R18, 0x60, RZ, 0x3c, !PT ;  /* 0x00000060120c7812 */ /* 0x001fc400078e3cff */
        /* <DEDUP_REMOVED lines=20> */
[----:B0-----:R-:W4:Y:S04]  /*1ec90*/  LDL.LU R29, [R1+0x28c] ;  /* 0x00028c00011d7983 */ /* 0x001f280000300800 */
[----:B------:R-:W-:Y:S04]  /*1eca0*/  STS.U16 [R12+UR6+0x3e00], R14 ;  /* 0x003e000e0c007988 */ /* 0x000fe80008000406 */
[----:B-1----:R-:W4:Y:S04]  /*1ecb0*/  LDL.LU R15, [R1+0x26c] ;  /* 0x00026c00010f7983 */ /* 0x002f280000300800 */
[----:B------:R-:W4:Y:S04]  /*1ecc0*/  LDL.LU R13, [R1+0x25c] ;  /* 0x00025c00010d7983 */ /* 0x000f280000300800 */
[----:B------:R-:W4:Y:S04]  /*1ecd0*/  LDL.LU R20, [R1+0x22c] ;  /* 0x00022c0001147983 */ /* 0x000f280000300800 */
[----:B------:R-:W4:Y:S04]  /*1ece0*/  LDL.LU R21, [R1+0x220] ;  /* 0x0002200001157983 */ /* 0x000f280000300800 */
[----:B--2---:R0:W-:Y:S04]  /*1ecf0*/  STS.U16 [R12+UR6+0x5e00], R27 ;  /* 0x005e001b0c007988 */ /* 0x0041e80008000406 */
[----:B0-----:R-:W2:Y:S04]  /*1ed00*/  LDL.LU R27, [R1+0x210] ;  /* 0x00021000011b7983 */ /* 0x001ea80000300800 */
[----:B---3--:R0:W-:Y:S04]  /*1ed10*/  STS.U16 [R12+UR6+0x6600], R28 ;  /* 0x0066001c0c007988 */ /* 0x0081e80008000406 */
[----:B0-----:R-:W3:Y:S04]  /*1ed20*/  LDL.LU R28, [R1+0x20c] ;  /* 0x00020c00011c7983 */ /* 0x001ee80000300800 */
[----:B-----5:R0:W-:Y:S04]  /*1ed30*/  STS.U16 [R12+UR6+0x6e00], R2 ;  /* 0x006e00020c007988 */ /* 0x0201e80008000406 */
[----:B0-----:R-:W5:Y:S04]  /*1ed40*/  LDL.LU R2, [R1+0x1fc] ;  /* 0x0001fc0001027983 */ /* 0x001f680000300800 */
[----:B------:R0:W-:Y:S04]  /*1ed50*/  STS.U16 [R12+UR6+0x4600], R26 ;  /* 0x0046001a0c007988 */ /* 0x0001e80008000406 */
[----:B------:R-:W5:Y:S04]  /*1ed60*/  LDL.LU R14, [R1+0x1e8] ;  /* 0x0001e800010e7983 */ /* 0x000f680000300800 */
[----:B------:R1:W-:Y:S04]  /*1ed70*/  STS.U16 [R12+UR6+0x5600], R24 ;  /* 0x005600180c007988 */ /* 0x0003e80008000406 */
[----:B0-----:R-:W5:Y:S04]  /*1ed80*/  LDL.LU R26, [R1+0x1d4] ;  /* 0x0001d400011a7983 */ /* 0x001f680000300800 */
[----:B-1----:R-:W5:Y:S04]  /*1ed90*/  LDL.LU R24, [R1+0x1c4] ;  /* 0x0001c40001187983 */ /* 0x002f680000300800 */
[----:B------:R-:W-:Y:S04]  /*1eda0*/  STS.U16 [R12+UR6+0x4e00], R0 ;  /* 0x004e00000c007988 */ /* 0x000fe80008000406 */
[----:B----4-:R0:W-:Y:S04]  /*1edb0*/  STS.U16 [R12+UR6+0x7600], R23 ;  /* 0x007600170c007988 */ /* 0x0101e80008000406 */
        /* <DEDUP_REMOVED lines=37> */
[----:B------:R1:W-:Y:S04]  /*1f010*/  STS.U16 [R12+UR6+0xf600], R24 ;  /* 0x00f600180c007988 */ /* 0x0003e80008000406 */
[----:B0-----:R-:W5:Y:S04]  /*1f020*/  LDL.LU R14, [R1+0x1d8c] ;  /* 0x001d8c00010e7983 */ /* 0x001f680000300800 */
[----:B-1----:R-:W5:Y:S04]  /*1f030*/  LDL.LU R26, [R1+0x1d88] ;  /* 0x001d8800011a7983 */ /* 0x002f680000300800 */
[----:B------:R-:W5:Y:S04]  /*1f040*/  LDL.LU R24, [R1+0x1d84] ;  /* 0x001d840001187983 */ /* 0x000f680000300800 */
        /* <DEDUP_REMOVED lines=11> */
[----:B------:R-:W-:Y:S04]  /*1f100*/  STS.U16 [R12+UR6+0x12e00], R7 ;  /* 0x012e00070c007988 */ /* 0x000fe80008000406 */
[----:B-1----:R-:W4:Y:S04]  /*1f110*/  LDL.LU R25, [R1+0x1d6c] ;  /* 0x001d6c0001197983 */ /* 0x002f280000300800 */
[----:B------:R-:W-:Y:S04]  /*1f120*/  STS.U16 [R12+UR6+0x13e00], R8 ;  /* 0x013e00080c007988 */ /* 0x000fe80008000406 */
[----:B------:R-:W-:Y:S04]  /*1f130*/  STS.U16 [R12+UR6+0x14600], R18 ;  /* 0x014600120c007988 */ /* 0x000fe80008000406 */
[----:B------:R0:W-:Y:S04]  /*1f140*/  STS.U16 [R12+UR6+0x15e00], R19 ;  /* 0x015e00130c007988 */ /* 0x0001e80008000406 */
[----:B------:R1:W-:Y:S04]  /*1f150*/  STS.U16 [R12+UR6+0x16600], R0 ;  /* 0x016600000c007988 */ /* 0x0003e80008000406 */
[----:B0-----:R-:W4:Y:S04]  /*1f160*/  LDL.LU R19, [R1+0x510] ;  /* 0x0005100001137983 */ /* 0x001f280000300800 */
[----:B-1----:R-:W4:Y:S04]  /*1f170*/  LDL.LU R0, [R1+0x514] ;  /* 0x0005140001007983 */ /* 0x002f280000300800 */
        /* <DEDUP_REMOVED lines=16> */
[----:B-----5:R0:W-:Y:S04]  /*1f280*/  STS.U16 [R12+UR6+0x19e00], R2 ;  /* 0x019e00020c007988 */ /* 0x0201e80008000406 */
[----:B0-----:R-:W5:Y:S04]  /*1f290*/  LDL.LU R2, [R1+0x1d5c] ;  /* 0x001d5c0001027983 */ /* 0x001f680000300800 */
[----:B------:R-:W5:Y:S04]  /*1f2a0*/  LDL.LU R13, [R1+0x518] ;  /* 0x00051800010d7983 */ /* 0x000f680000300800 */
[----:B---3--:R0:W-:Y:S04]  /*1f2b0*/  STS.U16 [R12+UR6+0x1a600], R28 ;  /* 0x01a6001c0c007988 */ /* 0x0081e80008000406 */
[----:B--2---:R1:W-:Y:S04]  /*1f2c0*/  STS.U16 [R12+UR6+0x1ae00], R27 ;  /* 0x01ae001b0c007988 */ /* 0x0043e80008000406 */
[----:B----4-:R2:W-:Y:S04]  /*1f2d0*/  STS.U16 [R12+UR6+0x1b600], R25 ;  /* 0x01b600190c007988 */ /* 0x0105e80008000406 */
[----:B0-----:R-:W3:Y:S04]  /*1f2e0*/  LDL.LU R28, [R1+0x4e0] ;  /* 0x0004e000011c7983 */ /* 0x001ee80000300800 */
[----:B-1----:R-:W4:Y:S04]  /*1f2f0*/  LDL.LU R27, [R1+0x4f0] ;  /* 0x0004f000011b7983 */ /* 0x002f280000300800 */
[----:B--2---:R-:W2:Y:S04]  /*1f300*/  LDL.LU R25, [R1+0x4f8] ;  /* 0x0004f80001197983 */ /* 0x004ea80000300800 */
[----:B------:R0:W-:Y:S04]  /*1f310*/  STS.U16 [R12+UR6+0x1be00], R6 ;  /* 0x01be00060c007988 */ /* 0x0001e80008000406 */
[----:B------:R1:W-:Y:S04]  /*1f320*/  STS.U16 [R12+UR6+0x1c600], R5 ;  /* 0x01c600050c007988 */ /* 0x0003e80008000406 */
[----:B------:R1:W-:Y:S04]  /*1f330*/  STS.U16 [R12+UR6+0x1d600], R22 ;  /* 0x01d600160c007988 */ /* 0x0003e80008000406 */
[----:B0-----:R-:W2:Y:S04]  /*1f340*/  LDL.LU R6, [R1+0x50c] ;  /* 0x00050c0001067983 */ /* 0x001ea80000300800 */
[----:B-1----:R-:W2:Y:S04]  /*1f350*/  LDL.LU R5, [R1+0x504] ;  /* 0x0005040001057983 */ /* 0x002ea80000300800 */
[----:B------:R-:W2:Y:S04]  /*1f360*/  LDL.LU R22, [R1+0x500] ;  /* 0x0005000001167983 */ /* 0x000ea80000300800 */
[----:B------:R0:W-:Y:S04]  /*1f370*/  STS.U16 [R12+UR6+0x1de00], R23 ;  /* 0x01de00170c007988 */ /* 0x0001e80008000406 */
[----:B0-----:R-:W2:Y:S04]  /*1f380*/  LDL.LU R23, [R1+0x508] ;  /* 0x0005080001177983 */ /* 0x001ea80000300800 */
[----:B------:R0:W-:Y:S04]  /*1f390*/  STS.U16 [R12+UR6+0x18e00], R20 ;  /* 0x018e00140c007988 */ /* 0x0001e80008000406 */
[----:B------:R1:W-:Y:S04]  /*1f3a0*/  STS.U16 [R12+UR6+0x19600], R21 ;  /* 0x019600150c007988 */ /* 0x0003e80008000406 */
[----:B------:R1:W-:Y:S04]  /*1f3b0*/  STS.U16 [R12+UR6+0x1ce00], R4 ;  /* 0x01ce00040c007988 */ /* 0x0003e80008000406 */
[----:B0-----:R-:W2:Y:S04]  /*1f3c0*/  LDL.LU R20, [R1+0x51c] ;  /* 0x00051c0001147983 */ /* 0x001ea80000300800 */
[----:B-1----:R-:W2:Y:S01]  /*1f3d0*/  LDL R21, [R1+0x2bc] ;  /* 0x0002bc0001157983 */ /* 0x002ea20000100800 */
[----:B------:R-:W-:-:S03]  /*1f3e0*/  F2FP.BF16.F32.PACK_AB R4, R19, R0 ;  /* 0x000000001304723e */ /* 0x000fc600000010ff */
[----:B------:R-:W2:Y:S04]  /*1f3f0*/  LDL.LU R19, [R1+0x520] ;  /* 0x0005200001137983 */ /* 0x000ea80000300800 */
[----:B------:R-:W2:Y:S01]  /*1f400*/  LDL R0, [R1+0x2b8] ;  /* 0x0002b80001007983 */ /* 0x000ea20000100800 */
[----:B-----5:R-:W-:-:S03]  /*1f410*/  F2FP.BF16.F32.PACK_AB R11, R11, R2 ;  /* 0x000000020b0b723e */ /* 0x020fc600000010ff */
[----:B------:R-:W5:Y:S01]  /*1f420*/  LDL.LU R2, [R1+0x1d58] ;  /* 0x001d580001027983 */ /* 0x000f620000300800 */
[----:B------:R-:W-:Y:S02]  /*1f430*/  F2FP.BF16.F32.PACK_AB R10, R18, R10 ;  /* 0x0000000a120a723e */ /* 0x000fe400000010ff */
[----:B------:R-:W0:Y:S01]  /*1f440*/  S2R R18, SR_TID.X ;  /* 0x0000000000127919 */ /* 0x000e220000002100 */
[----:B------:R-:W-:Y:S04]  /*1f450*/  STS.U16 [R12+UR6+0x1e600], R24 ;  /* 0x01e600180c007988 */ /* 0x000fe80008000406 */
[----:B------:R-:W-:Y:S01]  /*1f460*/  STS.U16 [R12+UR6+0x1ee00], R26 ;  /* 0x01ee001a0c007988 */ /* 0x000fe20008000406 */
[----:B---3--:R-:W-:-:S03]  /*1f470*/  F2FP.BF16.F32.PACK_AB R9, R28, R9 ;  /* 0x000000091c09723e */ /* 0x008fc600000010ff */
[----:B------:R-:W-:Y:S01]  /*1f480*/  STS.U16 [R12+UR6+0x1f600], R14 ;  /* 0x01f6000e0c007988 */ /* 0x000fe20008000406 */
[----:B----4-:R-:W-:Y:S02]  /*1f490*/  F2FP.BF16.F32.PACK_AB R8, R27, R8 ;  /* 0x000000081b08723e */ /* 0x010fe400000010ff */
[----:B--2---:R-:W-:Y:S01]  /*1f4a0*/  F2FP.BF16.F32.PACK_AB R7, R25, R7 ;  /* 0x000000071907723e */ /* 0x004fe200000010ff */
[----:B------:R-:W-:Y:S01]  /*1f4b0*/  STS.U16 [R12+UR6+0x1fe00], R15 ;  /* 0x01fe000f0c007988 */ /* 0x000fe20008000406 */
[----:B------:R-:W-:Y:S02]  /*1f4c0*/  F2FP.BF16.F32.PACK_AB R5, R22, R5 ;  /* 0x000000051605723e */ /* 0x000fe400000010ff */
[----:B------:R-:W-:-:S05]  /*1f4d0*/  F2FP.BF16.F32.PACK_AB R6, R23, R6 ;  /* 0x000000061706723e */ /* 0x000fca00000010ff */
[----:B------:R-:W-:Y:S04]  /*1f4e0*/  STSM.16.M88.4 [R17+0x28000], R4 ;  /* 0x0280000411007844 */ /* 0x000fe80000000200 */
[----:B------:R-:W-:Y:S01]  /*1f4f0*/  STSM.16.M88.4 [R17+0x29000], R8 ;  /* 0x0290000811007844 */ /* 0x000fe20000000200 */
[----:B------:R-:W-:Y:S01]  /*1f500*/  BAR.SYNC.DEFER_BLOCKING 0x0 ;  /* 0x0000000000007b1d */ /* 0x000fe20000010000 */
[----:B0-----:R-:W-:-:S05]  /*1f510*/  LOP3.LUT R28, R16, 0x10, R18, 0x78, !PT ;  /* 0x00000010101c7812 */ /* 0x001fca00078e7812 */
[----:B------:R-:W0:Y:S04]  /*1f520*/  LDSM.16.M88.4 R8, [R28+UR6+0x28000] ;  /* 0x028000061c08783b */ /* 0x000e280008000200 */
[----:B------:R-:W1:Y:S04]  /*1f530*/  LDSM.16.M88.4 R24, [R3+UR6] ;  /* 0x000000060318783b */ /* 0x000e680008000200 */
[----:B0-----:R-:W-:Y:S04]  /*1f540*/  STL.64 [R1+0x1d50], R10 ;  /* 0x001d500a01007387 */ /* 0x001fe80000100a00 */
[----:B------:R-:W-:Y:S04]  /*1f550*/  STL.64 [R1+0x1d48], R8 ;  /* 0x001d480801007387 */ /* 0x000fe80000100a00 */
[----:B------:R-:W0:Y:S04]  /*1f560*/  LDSM.16.M88.4 R8, [R3+UR6+0x4000] ;  /* 0x004000060308783b */ /* 0x000e280008000200 */
[----:B-1----:R-:W-:Y:S04]  /*1f570*/  STL.64 [R1+0x90], R24 ;  /* 0x0000901801007387 */ /* 0x002fe80000100a00 */
[----:B------:R-:W-:Y:S04]  /*1f580*/  STL.64 [R1+0x98], R26 ;  /* 0x0000981a01007387 */ /* 0x000fe80000100a00 */
[----:B0-----:R-:W-:Y:S01]  /*1f590*/  STL.64 [R1+0x80], R8 ;  /* 0x0000800801007387 */ /* 0x001fe20000100a00 */
[----:B------:R-:W-:-:S03]  /*1f5a0*/  IMAD.MOV.U32 R22, RZ, RZ, R9 ;  /* 0x000000ffff167224 */ /* 0x000fc600078e0009 */
[----:B------:R0:W-:Y:S04]  /*1f5b0*/  STL.64 [R1+0x88], R10 ;  /* 0x0000880a01007387 */ /* 0x0001e80000100a00 */
[----:B0-----:R-:W2:Y:S04]  /*1f5c0*/  LDL.LU R10, [R1+0x240] ;  /* 0x00024000010a7983 */ /* 0x001ea80000300800 */
[----:B------:R-:W3:Y:S04]  /*1f5d0*/  LDL.LU R9, [R1+0x244] ;  /* 0x0002440001097983 */ /* 0x000ee80000300800 */
[----:B------:R-:W4:Y:S01]  /*1f5e0*/  LDL.LU R8, [R1+0x230] ;  /* 0x0002300001087983 */ /* 0x000f220000300800 */
[----:B-----5:R-:W-:-:S04]  /*1f5f0*/  FADD R4, -R2, R13 ;  /* 0x0000000d02047221 */ /* 0x020fc80000000100 */
[----:B------:R-:W-:-:S04]  /*1f600*/  FMUL R4, R4, 1.4426950216293334961 ;  /* 0x3fb8aa3b04047820 */ /* 0x000fc80000400000 */
[----:B------:R0:W1:Y:S02]  /*1f610*/  MUFU.EX2 R2, R4 ;  /* 0x0000000400027308 */ /* 0x0000640000000800 */
[----:B0-----:R-:W0:Y:S04]  /*1f620*/  LDSM.16.M88.4 R4, [R3+UR6+0x8000] ;  /* 0x008000060304783b */ /* 0x001e280008000200 */
[----:B0-----:R-:W-:Y:S04]  /*1f630*/  STL.64 [R1+0x70], R4 ;  /* 0x0000700401007387 */ /* 0x001fe80000100a00 */
[----:B------:R0:W-:Y:S04]  /*1f640*/  STL.64 [R1+0x78], R6 ;  /* 0x0000780601007387 */ /* 0x0001e80000100a00 */
[----:B0-----:R-:W5:Y:S01]  /*1f650*/  LDL.LU R7, [R1+0x234] ;  /* 0x0002340001077983 */ /* 0x001f620000300800 */
[----:B------:R-:W-:-:S03]  /*1f660*/  FADD R4, -R0, R19 ;  /* 0x0000001300047221 */ /* 0x000fc60000000100 */
[----:B------:R-:W4:Y:S01]  /*1f670*/  LDL.LU R6, [R1+0x270] ;  /* 0x0002700001067983 */ /* 0x000f220000300800 */
[----:B------:R-:W-:Y:S01]  /*1f680*/  FMUL R18, R4, 1.4426950216293334961 ;  /* 0x3fb8aa3b04127820 */ /* 0x000fe20000400000 */
[----:B------:R-:W-:Y:S02]  /*1f690*/  MOV R15, R24 ;  /* 0x00000018000f7202 */ /* 0x000fe40000000f00 */
[----:B------:R-:W4:Y:S01]  /*1f6a0*/  LDL.LU R0, [R1+0x248] ;  /* 0x0002480001007983 */ /* 0x000f220000300800 */
[----:B------:R-:W-:-:S03]  /*1f6b0*/  MOV R14, R25 ;  /* 0x00000019000e7202 */ /* 0x000fc60000000f00 */
[----:B-1----:R-:W-:Y:S04]  /*1f6c0*/  STL [R1+0x2c0], R2 ;  /* 0x0002c00201007387 */ /* 0x002fe80000100800 */
[----:B------:R-:W-:Y:S04]  /*1f6d0*/  STL [R1+0x1d24], R18 ;  /* 0x001d241201007387 */ /* 0x000fe80000100800 */
[----:B------:R-:W0:Y:S04]  /*1f6e0*/  LDSM.16.M88.4 R24, [R3+UR6+0xc000] ;  /* 0x00c000060318783b */ /* 0x000e280008000200 */
[----:B------:R-:W1:Y:S01]  /*1f6f0*/  LDSM.16.M88.4 R16, [R3+UR6+0x10000] ;  /* 0x010000060310783b */ /* 0x000e620008000200 */
[----:B------:R-:W-:-:S04]  /*1f700*/  FADD R5, -R21, R20 ;  /* 0x0000001415057221 */ /* 0x000fc80000000100 */
[----:B------:R-:W-:-:S06]  /*1f710*/  FMUL R5, R5, 1.4426950216293334961 ;  /* 0x3fb8aa3b05057820 */ /* 0x000fcc0000400000 */
[----:B------:R-:W1:Y:S01]  /*1f720*/  MUFU.EX2 R5, R5 ;  /* 0x0000000500057308 */ /* 0x000e620000000800 */
[----:B0-----:R5:W-:Y:S01]  /*1f730*/  STL.64 [R1+0x60], R24 ;  /* 0x0000601801007387 */ /* 0x001be20000100a00 */
[----:B-1----:R-:W-:-:S03]  /*1f740*/  MOV R23, R17 ;  /* 0x0000001100177202 */ /* 0x002fc60000000f00 */
[----:B------:R-:W-:Y:S04]  /*1f750*/  STL.64 [R1+0x68], R26 ;  /* 0x0000681a01007387 */ /* 0x000fe80000100a00 */
[----:B------:R3:W-:Y:S04]  /*1f760*/  STL [R1+0x2b4], R5 ;  /* 0x0002b40501007387 */ /* 0x0007e80000100800 */
[----:B------:R-:W-:Y:S04]  /*1f770*/  STL.64 [R1+0x50], R16 ;  /* 0x0000501001007387 */ /* 0x000fe80000100a00 */
[----:B------:R0:W-:Y:S04]  /*1f780*/  STL.64 [R1+0x58], R18 ;  /* 0x0000581201007387 */ /* 0x0001e80000100a00 */
[----:B------:R-:W-:Y:S01]  /*1f790*/  STL [R1+0x1d20], R23 ;  /* 0x001d201701007387 */ /* 0x000fe20000100800 */
[----:B-----5:R-:W-:-:S03]  /*1f7a0*/  FMUL R25, R29, R7 ;  /* 0x000000071d197220 */ /* 0x020fc60000400000 */
[----:B------:R-:W5:Y:S04]  /*1f7b0*/  LDL.LU R7, [R1+0x24c] ;  /* 0x00024c0001077983 */ /* 0x000f680000300800 */
[----:B------:R-:W5:Y:S04]  /*1f7c0*/  LDL.LU R13, [R1+0x274] ;  /* 0x00027400010d7983 */ /* 0x000f680000300800 */
[----:B------:R-:W5:Y:S01]  /*1f7d0*/  LDL.LU R20, [R1+0x2f0] ;  /* 0x0002f00001147983 */ /* 0x000f620000300800 */
[C---:B--2---:R-:W-:Y:S01]  /*1f7e0*/  FMUL R4, R29.reuse, R10 ;  /* 0x0000000a1d047220 */ /* 0x044fe20000400000 */
[C---:B---3--:R-:W-:Y:S01]  /*1f7f0*/  FMUL R5, R29.reuse, R9 ;  /* 0x000000091d057220 */ /* 0x048fe20000400000 */
[C---:B----4-:R-:W-:Y:S01]  /*1f800*/  FMUL R24, R29.reuse, R8 ;  /* 0x000000081d187220 */ /* 0x050fe20000400000 */
[----:B0-----:R-:W2:Y:S04]  /*1f810*/  LDL.LU R19, [R1+0x2f4] ;  /* 0x0002f40001137983 */ /* 0x001ea80000300800 */
[----:B------:R-:W0:Y:S04]  /*1f820*/  LDSM.16.M88.4 R8, [R3+UR6+0x14000] ;  /* 0x014000060308783b */ /* 0x000e280008000200 */
[----:B------:R-:W3:Y:S04]  /*1f830*/  LDL.LU R17, [R1+0x304] ;  /* 0x0003040001117983 */ /* 0x000ee80000300800 */
[----:B0-----:R-:W-:Y:S04]  /*1f840*/  STL.64 [R1+0xb0], R8 ;  /* 0x0000b00801007387 */ /* 0x001fe80000100a00 */
[----:B------:R-:W-:Y:S04]  /*1f850*/  STL.64 [R1+0xb8], R10 ;  /* 0x0000b80a01007387 */ /* 0x000fe80000100a00 */
[----:B------:R-:W0:Y:S01]  /*1f860*/  LDSM.16.M88.4 R8, [R3+UR6+0x18000] ;  /* 0x018000060308783b */ /* 0x000e220008000200 */
[----:B------:R-:W-:Y:S01]  /*1f870*/  FMUL R12, R29, R6 ;  /* 0x000000061d0c7220 */ /* 0x000fe20000400000 */
[----:B------:R-:W-:-:S02]  /*1f880*/  FMUL R6, R2, R0 ;  /* 0x0000000002067220 */ /* 0x000fc40000400000 */
[----:B0-----:R-:W-:Y:S01]  /*1f890*/  STL.64 [R1+0xc0], R8 ;  /* 0x0000c00801007387 */ /* 0x001fe20000100a00 */
[----:B------:R-:W-:Y:S01]  /*1f8a0*/  MOV R18, R8 ;  /* 0x0000000800127202 */ /* 0x000fe20000000f00 */
[----:B------:R-:W-:Y:S01]  /*1f8b0*/  IMAD.MOV.U32 R23, RZ, RZ, R9 ;  /* 0x000000ffff177224 */ /* 0x000fe200078e0009 */
[----:B------:R-:W-:Y:S01]  /*1f8c0*/  MOV R0, R11 ;  /* 0x0000000b00007202 */ /* 0x000fe20000000f00 */
[----:B------:R-:W-:Y:S04]  /*1f8d0*/  STL [R1+0xc8], R10 ;  /* 0x0000c80a01007387 */ /* 0x000fe80000100800 */
[----:B------:R-:W0:Y:S04]  /*1f8e0*/  LDSM.16.M88.4 R8, [R3+UR6+0x1c000] ;  /* 0x01c000060308783b */ /* 0x000e280008000200 */
[----:B------:R-:W4:Y:S04]  /*1f8f0*/  LDL.LU R16, [R1+0x300] ;  /* 0x0003000001107983 */ /* 0x000f280000300800 */
[----:B------:R-:W4:Y:S04]  /*1f900*/  LDL.LU R26, [R1+0x238] ;  /* 0x00023800011a7983 */ /* 0x000f280000300800 */
[----:B------:R-:W4:Y:S04]  /*1f910*/  LDL.LU R27, [R1+0x23c] ;  /* 0x00023c00011b7983 */ /* 0x000f280000300800 */
[----:B------:R-:W-:Y:S04]  /*1f920*/  STL [R1+0x1c7c], R0 ;  /* 0x001c7c0001007387 */ /* 0x000fe80000100800 */
[----:B0-----:R-:W-:Y:S04]  /*1f930*/  STL.64 [R1+0xd0], R8 ;  /* 0x0000d00801007387 */ /* 0x001fe80000100a00 */
[----:B------:R0:W-:Y:S04]  /*1f940*/  STL.64 [R1+0xd8], R10 ;  /* 0x0000d80a01007387 */ /* 0x0001e80000100a00 */
[----:B0-----:R-:W4:Y:S04]  /*1f950*/  LDL.LU.64 R10, [R1+0x1d50] ;  /* 0x001d5000010a7983 */ /* 0x001f280000300a00 */
[----:B------:R-:W4:Y:S04]  /*1f960*/  LDL.LU.64 R8, [R1+0x1d48] ;  /* 0x001d480001087983 */ /* 0x000f280000300a00 */
[----:B------:R-:W-:Y:S01]  /*1f970*/  STL [R1+0x1c78], R3 ;  /* 0x001c780301007387 */ /* 0x000fe20000100800 */
[----:B-----5:R-:W-:-:S03]  /*1f980*/  FMUL R0, R29, R20 ;  /* 0x000000141d007220 */ /* 0x020fc60000400000 */
[----:B------:R-:W5:Y:S01]  /*1f990*/  LDL.LU R20, [R1+0x310] ;  /* 0x0003100001147983 */ /* 0x000f620000300800 */
[----:B------:R-:W-:-:S03]  /*1f9a0*/  FMUL R7, R2, R7 ;  /* 0x0000000702077220 */ /* 0x000fc60000400000 */
[----:B------:R-:W-:Y:S01]  /*1f9b0*/  STL [R1], R0 ;  /* 0x0000000001007387 */ /* 0x000fe20000100800 */
[----:B------:R-:W-:-:S03]  /*1f9c0*/  IMAD.MOV.U32 R21, RZ, RZ, R14 ;  /* 0x000000ffff157224 */ /* 0x000fc600078e000e */
[----:B------:R-:W-:Y:S01]  /*1f9d0*/  STL.64 [R1+0x1d40], R22 ;  /* 0x001d401601007387 */ /* 0x000fe20000100a00 */
[C---:B--2---:R-:W-:Y:S01]  /*1f9e0*/  FMUL R19, R29.reuse, R19 ;  /* 0x000000131d137220 */ /* 0x044fe20000400000 */
[C---:B---3--:R-:W-:Y:S01]  /*1f9f0*/  FMUL R17, R29.reuse, R17 ;  /* 0x000000111d117220 */ /* 0x048fe20000400000 */
[----:B----4-:R-:W-:Y:S01]  /*1fa00*/  FMUL R16, R29, R16 ;  /* 0x000000101d107220 */ /* 0x010fe20000400000 */
[----:B-----5:R0:W-:Y:S04]  /*1fa10*/  STL [R1+0x1d38], R20 ;  /* 0x001d381401007387 */ /* 0x0201e80000100800 */
[----:B------:R-:W2:Y:S01]  /*1fa20*/  LDL.LU R14, [R1+0x278] ;  /* 0x00027800010e7983 */ /* 0x000ea20000300800 */
[----:B0-----:R-:W-:-:S03]  /*1fa30*/  MOV R20, R15 ;  /* 0x0000000f00147202 */ /* 0x001fc60000000f00 */
[----:B------:R-:W3:Y:S04]  /*1fa40*/  LDL.LU R15, [R1+0x27c] ;  /* 0x00027c00010f7983 */ /* 0x000ee80000300800 */
[----:B------:R-:W4:Y:S01]  /*1fa50*/  LDL.LU.64 R22, [R1+0x1d40] ;  /* 0x001d400001167983 */ /* 0x000f220000300a00 */
[----:B------:R-:W-:Y:S03]  /*1fa60*/  HMMA.16816.F32.BF16 R4, R8, R20, R4 ;  /* 0x000000140804723c */ /* 0x000fe60000041804 */
[----:B------:R-:W5:Y:S04]  /*1fa70*/  LDL.LU R20, [R1+0x1d38] ;  /* 0x001d380001147983 */ /* 0x000f680000300800 */
[----:B------:R-:W5:-:S15]  /*1fa80*/  LDL.LU R21, [R1+0x314] ;  /* 0x0003140001157983 */ /* 0x000f5e0000300800 */
[----:B------:R-:W-:-:S01]  /*1fa90*/  NOP ;  /* 0x0000000000007918 */ /* 0x000fc20000000000 */
[----:B------:R-:W-:Y:S04]  /*1faa0*/  STL.64 [R1+0xa0], R4 ;  /* 0x0000a00401007387 */ /* 0x000fe80000100a00 */
[----:B------:R-:W-:Y:S04]  /*1fab0*/  STL.64 [R1+0xa8], R6 ;  /* 0x0000a80601007387 */ /* 0x000fe80000100a00 */
[----:B------:R-:W0:Y:S04]  /*1fac0*/  LDSM.16.M88.4 R4, [R28+UR6+0x29000] ;  /* 0x029000061c04783b */ /* 0x000e280008000200 */
[----:B------:R1:W-:Y:S04]  /*1fad0*/  STL.64 [R1+0x1d30], R18 ;  /* 0x001d301201007387 */ /* 0x0003e80000100a00 */
[----:B-1----:R-:W2:Y:S04]  /*1fae0*/  LDL.LU R18, [R1+0x320] ;  /* 0x0003200001127983 */ /* 0x002ea80000300800 */
[----:B------:R-:W3:Y:S04]  /*1faf0*/  LDL.LU R19, [R1+0x324] ;  /* 0x0003240001137983 */ /* 0x000ee80000300800 */
[----:B------:R1:W-:Y:S04]  /*1fb00*/  STL.64 [R1+0x1d28], R16 ;  /* 0x001d281001007387 */ /* 0x0003e80000100a00 */
[----:B-1----:R-:W5:Y:S04]  /*1fb10*/  LDL R16, [R1+0x70] ;  /* 0x0000700001107983 */ /* 0x002f680000100800 */
[----:B------:R-:W5:Y:S04]  /*1fb20*/  LDL R17, [R1+0x74] ;  /* 0x0000740001117983 */ /* 0x000f680000100800 */
[----:B------:R-:W5:Y:S04]  /*1fb30*/  LDL.LU R3, [R1+0x2f8] ;  /* 0x0002f80001037983 */ /* 0x000f680000300800 */
[----:B------:R-:W5:Y:S04]  /*1fb40*/  LDL.LU R0, [R1+0x2fc] ;  /* 0x0002fc0001007983 */ /* 0x000f680000300800 */
[----:B0-----:R-:W-:Y:S04]  /*1fb50*/  STL.64 [R1+0x1ce8], R6 ;  /* 0x001ce80601007387 */ /* 0x001fe80000100a00 */
[----:B------:R0:W-:Y:S04]  /*1fb60*/  STL.64 [R1+0x1ce0], R4 ;  /* 0x001ce00401007387 */ /* 0x0001e80000100a00 */
[----:B0-----:R-:W2:Y:S01]  /*1fb70*/  LDL R4, [R1+0x80] ;  /* 0x0000800001047983 */ /* 0x001ea20000100800 */
[C---:B------:R-:W-:Y:S01]  /*1fb80*/  FMUL R26, R2.reuse, R26 ;  /* 0x0000001a021a7220 */ /* 0x040fe20000400000 */
[----:B------:R-:W-:Y:S01]  /*1fb90*/  FMUL R27, R2, R27 ;  /* 0x0000001b021b7220 */ /* 0x000fe20000400000 */
[----:B----4-:R-:W-:-:S07]  /*1fba0*/  MOV R5, R22 ;  /* 0x0000001600057202 */ /* 0x010fce0000000f00 */
[----:B--2---:R-:W-:Y:S01]  /*1fbb0*/  HMMA.16816.F32.BF16 R4, R8, R4, R24 ;  /* 0x000000040804723c */ /* 0x004fe20000041818 */
[----:B------:R-:W2:Y:S06]  /*1fbc0*/  LDL.LU R26, [R1+0x330] ;  /* 0x00033000011a7983 */ /* 0x000eac0000300800 */
[C---:B------:R-:W-:Y:S01]  /*1fbd0*/  FMUL R24, R29.reuse, R18 ;  /* 0x000000121d187220 */ /* 0x040fe20000400000 */
[----:B---3--:R-:W-:-:S15]  /*1fbe0*/  FMUL R25, R29, R19 ;  /* 0x000000131d197220 */ /* 0x008fde0000400000 */
[----:B------:R-:W-:Y:S04]  /*1fbf0*/  STL.64 [R1+0x130], R4 ;  /* 0x0001300401007387 */ /* 0x000fe80000100a00 */
[----:B------:R-:W-:Y:S04]  /*1fc00*/  STL.64 [R1+0x138], R6 ;  /* 0x0001380601007387 */ /* 0x000fe80000100a00 */
[----:B------:R-:W3:Y:S04]  /*1fc10*/  LDL.LU R22, [R1+0x334] ;  /* 0x0003340001167983 */ /* 0x000ee80000300800 */
[----:B------:R0:W-:Y:S04]  /*1fc20*/  STL.64 [R1+0x1d08], R24 ;  /* 0x001d081801007387 */ /* 0x0001e80000100a00 */
[----:B0-----:R-:W4:Y:S04]  /*1fc30*/  LDL R24, [R1+0x60] ;  /* 0x0000600001187983 */ /* 0x001f280000100800 */
[----:B------:R-:W4:Y:S04]  /*1fc40*/  LDL R25, [R1+0x64] ;  /* 0x0000640001197983 */ /* 0x000f280000100800 */
[----:B------:R-:W2:Y:S01]  /*1fc50*/  LDL.LU.64 R18, [R1+0x1d30] ;  /* 0x001d300001127983 */ /* 0x000ea20000300a00 */
[----:B------:R-:W-:Y:S01]  /*1fc60*/  FMUL R13, R29, R13 ;  /* 0x0000000d1d0d7220 */ /* 0x000fe20000400000 */
[C---:B------:R-:W-:Y:S01]  /*1fc70*/  FMUL R14, R2.reuse, R14 ;  /* 0x0000000e020e7220 */ /* 0x040fe20000400000 */
[----:B------:R-:W-:-:S07]  /*1fc80*/  FMUL R15, R2, R15 ;  /* 0x0000000f020f7220 */ /* 0x000fce0000400000 */
[----:B-----5:R-:W-:Y:S01]  /*1fc90*/  HMMA.16816.F32.BF16 R12, R8, R16, R12 ;  /* 0x00000010080c723c */ /* 0x020fe2000004180c */
[----:B------:R-:W5:Y:S01]  /*1fca0*/  LDL.LU.64 R16, [R1+0x1d28] ;  /* 0x001d280001107983 */ /* 0x000f620000300a00 */
[----:B------:R-:W-:Y:S02]  /*1fcb0*/  IMAD.MOV.U32 R5, RZ, RZ, R23 ;  /* 0x000000ffff057224 */ /* 0x000fe400078e0017 */
[----:B------:R-:W-:Y:S01]  /*1fcc0*/  FMUL R7, R2, R3 ;  /* 0x0000000302077220 */ /* 0x000fe20000400000 */
[----:B--2---:R-:W-:Y:S02]  /*1fcd0*/  MOV R4, R18 ;  /* 0x0000001200047202 */ /* 0x004fe40000000f00 */
[----:B------:R-:W2:-:S15]  /*1fce0*/  LDL.LU R18, [R1+0x1d24] ;  /* 0x001d240001127983 */ /* 0x000e9e0000300800 */
[----:B------:R-:W-:-:S01]  /*1fcf0*/  NOP ;  /* 0x0000000000007918 */ /* 0x000fc20000000000 */
[----:B------:R3:W-:Y:S04]  /*1fd00*/  STL.64 [R1+0x120], R12 ;  /* 0x0001200c01007387 */ /* 0x0007e80000100a00 */
[----:B------:R-:W-:Y:S04]  /*1fd10*/  STL.64 [R1+0x128], R14 ;  /* 0x0001280e01007387 */ /* 0x000fe80000100a00 */
[----:B------:R-:W4:Y:S04]  /*1fd20*/  LDL.LU R23, [R1+0x1d20] ;  /* 0x001d200001177983 */ /* 0x000f280000300800 */
[----:B------:R-:W5:Y:S01]  /*1fd30*/  LDL.LU R6, [R1+0x308] ;  /* 0x0003080001067983 */ /* 0x000f620000300800 */
[----:B---3--:R-:W-:-:S03]  /*1fd40*/  FMUL R13, R29, R22 ;  /* 0x000000161d0d7220 */ /* 0x008fc60000400000 */
[----:B------:R-:W3:Y:S04]  /*1fd50*/  LDL.LU R3, [R1+0x30c] ;  /* 0x00030c0001037983 */ /* 0x000ee80000300800 */
[----:B------:R0:W-:Y:S04]  /*1fd60*/  STL.64 [R1+0x1cf0], R4 ;  /* 0x001cf00401007387 */ /* 0x0001e80000100a00 */
[----:B0-----:R-:W5:Y:S04]  /*1fd70*/  LDL R4, [R1+0xb0] ;  /* 0x0000b00001047983 */ /* 0x001f680000100800 */
[----:B------:R-:W5:Y:S04]  /*1fd80*/  LDL R5, [R1+0xb4] ;  /* 0x0000b40001057983 */ /* 0x000f680000100800 */
[----:B------:R-:W4:Y:S01]  /*1fd90*/  LDL.LU R22, [R1+0x318] ;  /* 0x0003180001167983 */ /* 0x000f220000300800 */
[C---:B------:R-:W-:Y:S01]  /*1fda0*/  FMUL R20, R29.reuse, R20 ;  /* 0x000000141d147220 */ /* 0x040fe20000400000 */
[----:B------:R-:W-:Y:S01]  /*1fdb0*/  FMUL R21, R29, R21 ;  /* 0x000000151d157220 */ /* 0x000fe20000400000 */
[----:B--2---:R-:W0:Y:S01]  /*1fdc0*/  MUFU.EX2 R14, R18 ;  /* 0x00000012000e7308 */ /* 0x004e220000000800 */
[----:B----4-:R-:W-:Y:S04]  /*1fdd0*/  STL.64 [R1+0x1d18], R22 ;  /* 0x001d181601007387 */ /* 0x010fe80000100a00 */
[----:B0-----:R-:W-:Y:S04]  /*1fde0*/  STL [R1+0x2b0], R14 ;  /* 0x0002b00e01007387 */ /* 0x001fe80000100800 */
[----:B------:R0:W-:Y:S04]  /*1fdf0*/  STL.64 [R1+0x1d10], R20 ;  /* 0x001d101401007387 */ /* 0x0001e80000100a00 */
[----:B0-----:R-:W2:Y:S01]  /*1fe00*/  LDL.LU R20, [R1] ;  /* 0x0000000001147983 */ /* 0x001ea20000300800 */
[----:B------:R-:W-:Y:S01]  /*1fe10*/  FMUL R0, R2, R0 ;  /* 0x0000000002007220 */ /* 0x000fe20000400000 */
[----:B------:R-:W-:-:S02]  /*1fe20*/  MOV R21, R19 ;  /* 0x0000001300157202 */ /* 0x000fc40000000f00 */
[----:B------:R-:W-:Y:S01]  /*1fe30*/  MOV R22, R7 ;  /* 0x0000000700167202 */ /* 0x000fe20000000f00 */
[----:B------:R-:W-:Y:S02]  /*1fe40*/  IMAD.MOV.U32 R23, RZ, RZ, R0 ;  /* 0x000000ffff177224 */ /* 0x000fe400078e0000 */
[----:B------:R-:W-:Y:S01]  /*1fe50*/  FMUL R12, R29, R26 ;  /* 0x0000001a1d0c7220 */ /* 0x000fe20000400000 */
[----:B------:R-:W4:Y:S04]  /*1fe60*/  LDL.LU R15, [R1+0x31c] ;  /* 0x00031c00010f7983 */ /* 0x000f280000300800 */
[----:B------:R-:W4:Y:S04]  /*1fe70*/  LDL.LU R14, [R1+0x328] ;  /* 0x00032800010e7983 */ /* 0x000f280000300800 */
[----:B------:R-:W4:Y:S01]  /*1fe80*/  LDL.LU R7, [R1+0x32c] ;  /* 0x00032c0001077983 */ /* 0x000f220000300800 */
[----:B---3--:R-:W-:-:S03]  /*1fe90*/  FMUL R19, R2, R3 ;  /* 0x0000000302137220 */ /* 0x008fc60000400000 */
[----:B------:R-:W3:Y:S01]  /*1fea0*/  LDL.LU R0, [R1+0x338] ;  /* 0x0003380001007983 */ /* 0x000ee20000300800 */
[----:B-----5:R-:W-:Y:S01]  /*1feb0*/  FMUL R18, R2, R6 ;  /* 0x0000000602127220 */ /* 0x020fe20000400000 */
[----:B--2---:R-:W-:Y:S02]  /*1fec0*/  HMMA.16816.F32.BF16 R24, R8, R24, R20 ;  /* 0x000000180818723c */ /* 0x004fe40000041814 */
[----:B------:R-:W2:Y:S04]  /*1fed0*/  LDL.LU.64 R22, [R1+0x1d18] ;  /* 0x001d180001167983 */ /* 0x000ea80000300a00 */
[----:B------:R-:W5:-:S15]  /*1fee0*/  LDL.LU.64 R20, [R1+0x1d10] ;  /* 0x001d100001147983 */ /* 0x000f5e0000300a00 */
[----:B------:R-:W-:-:S02]  /*1fef0*/  NOP ;  /* 0x0000000000007918 */ /* 0x000fc40000000000 */
[----:B------:R0:W-:Y:S01]  /*1ff00*/  STL [R1+0x164], R25 ;  /* 0x0001641901007387 */ /* 0x0001e20000100800 */
[----:B------:R-:W-:-:S03]  /*1ff10*/  MOV R3, R24 ;  /* 0x0000001800037202 */ /* 0x000fc60000000f00 */
[----:B------:R-:W-:Y:S04]  /*1ff20*/  STL [R1+0x168], R26 ;  /* 0x0001681a01007387 */ /* 0x000fe80000100800 */
[----:B0-----:R-:W5:Y:S04]  /*1ff30*/  LDL.LU.64 R24, [R1+0x1d08] ;  /* 0x001d080001187983 */ /* 0x001f680000300a00 */
[----:B------:R-:W4:Y:S01]  /*1ff40*/  LDL.LU R6, [R1+0x33c] ;  /* 0x00033c0001067983 */ /* 0x000f220000300800 */
[----:B------:R-:W-:-:S03]  /*1ff50*/  MOV R29, R27 ;  /* 0x0000001b001d7202 */ /* 0x000fc60000000f00 */
[----:B----4-:R-:W-:Y:S04]  /*1ff60*/  STL [R1+0x1d00], R6 ;  /* 0x001d000601007387 */ /* 0x010fe80000100800 */
[----:B------:R0:W-:Y:S04]  /*1ff70*/  STL.64 [R1+0x1cf8], R4 ;  /* 0x001cf80401007387 */ /* 0x0001e80000100a00 */
[----:B0-----:R-:W4:Y:S01]  /*1ff80*/  LDL R4, [R1+0x50] ;  /* 0x0000500001047983 */ /* 0x001f220000100800 */
[----:B--2---:R-:W-:-:S03]  /*1ff90*/  IMAD.MOV.U32 R5, RZ, RZ, R23 ;  /* 0x000000ffff057224 */ /* 0x004fc600078e0017 */
[----:B------:R0:W-:Y:S04]  /*1ffa0*/  STL [R1+0x1c84], R29 ;  /* 0x001c841d01007387 */ /* 0x0001e80000100800 */
[----:B------:R1:W-:Y:S04]  /*1ffb0*/  STL [R1+0x1c80], R3 ;  /* 0x001c800301007387 */ /* 0x0003e80000100800 */
[----:B------:R-:W2:Y:S01]  /*1ffc0*/  LDL.LU R6, [R1+0x1d00] ;  /* 0x001d000001067983 */ /* 0x000ea20000300800 */
[----:B----4-:R-:W-:Y:S03]  /*1ffd0*/  HMMA.16816.F32.BF16 R16, R8, R4, R16 ;  /* 0x000000040810723c */ /* 0x010fe60000041810 */
[----:B------:R-:W5:Y:S01]  /*1ffe0*/  LDL.LU.64 R4, [R1+0x1cf8] ;  /* 0x001cf80001047983 */ /* 0x000f620000300a00 */
[C---:B------:R-:W-:Y:S01]  /*1fff0*/  FMUL R22, R2.reuse, R22 ;  /* 0x0000001602167220 */ /* 0x040fe20000400000 */
[C---:B------:R-:W-:Y:S01]  /*20000*/  FMUL R23, R2.reuse, R15 ;  /* 0x0000000f02177220 */ /* 0x040fe20000400000 */
[C---:B------:R-:W-:Y:S01]  /*20010*/  FMUL R26, R2.reuse, R14 ;  /* 0x0000000e021a7220 */ /* 0x040fe20000400000 */
[----:B---3--:R-:W-:-:S15]  /*20020*/  FMUL R14, R2, R0 ;  /* 0x00000000020e7220 */ /* 0x008fde0000400000 */
[----:B------:R-:W-:-:S02]  /*20030*/  NOP ;  /* 0x0000000000007918 */ /* 0x000fc40000000000 */
[----:B0-----:R-:W-:Y:S01]  /*20040*/  MOV R29, R17 ;  /* 0x00000011001d7202 */ /* 0x001fe20000000f00 */
[----:B------:R0:W-:Y:S01]  /*20050*/  STL [R1+0x150], R16 ;  /* 0x0001501001007387 */ /* 0x0001e20000100800 */
[----:B-1----:R-:W-:Y:S01]  /*20060*/  MOV R3, R18 ;  /* 0x0000001200037202 */ /* 0x002fe20000000f00 */
[----:B------:R-:W-:Y:S02]  /*20070*/  IMAD.MOV.U32 R0, RZ, RZ, R19 ;  /* 0x000000ffff007224 */ /* 0x000fe400078e0013 */
[----:B0-----:R-:W3:Y:S04]  /*20080*/  LDL.LU.64 R16, [R1+0xd0] ;  /* 0x0000d00001107983 */ /* 0x001ee80000300a00 */
[----:B------:R0:W-:Y:S04]  /*20090*/  STL [R1+0x1ca8], R29 ;  /* 0x001ca81d01007387 */ /* 0x0001e80000100800 */
[----:B0-----:R-:W4:Y:S04]  /*200a0*/  LDL R29, [R1+0x2b4] ;  /* 0x0002b400011d7983 */ /* 0x001f280000100800 */
[----:B------:R0:W-:Y:S04]  /*200b0*/  STL [R1+0x1c8c], R3 ;  /* 0x001c8c0301007387 */ /* 0x0001e80000100800 */
[----:B------:R-:W-:Y:S01]  /*200c0*/  STL [R1+0x1c88], R0 ;  /* 0x001c880001007387 */ /* 0x000fe20000100800 */
[----:B-----5:R-:W-:Y:S03]  /*200d0*/  HMMA.16816.F32.BF16 R20, R8, R4, R20 ;  /* 0x000000040814723c */ /* 0x020fe60000041814 */
[----:B------:R-:W5:Y:S01]  /*200e0*/  LDL.LU.64 R4, [R1+0x1cf0] ;  /* 0x001cf00001047983 */ /* 0x000f620000300a00 */
[C---:B------:R-:W-:Y:S01]  /*200f0*/  FMUL R27, R2.reuse, R7 ;  /* 0x00000007021b7220 */ /* 0x040fe20000400000 */
[----:B--2---:R-:W-:-:S15]  /*20100*/  FMUL R15, R2, R6 ;  /* 0x00000006020f7220 */ /* 0x004fde0000400000 */
[----:B------:R-:W-:-:S04]  /*20110*/  NOP ;  /* 0x0000000000007918 */ /* 0x000fc80000000000 */
[----:B0-----:R-:W-:Y:S01]  /*20120*/  MOV R3, R20 ;  /* 0x0000001400037202 */ /* 0x001fe20000000f00 */
[----:B------:R0:W-:Y:S04]  /*20130*/  STL.64 [R1+0x148], R22 ;  /* 0x0001481601007387 */ /* 0x0001e80000100a00 */
[----:B------:R-:W-:Y:S04]  /*20140*/  STL [R1+0x1cd8], R3 ;  /* 0x001cd80301007387 */ /* 0x000fe80000100800 */
[----:B0-----:R-:W2:Y:S04]  /*20150*/  LDL R23, [R1+0x2b0] ;  /* 0x0002b00001177983 */ /* 0x001ea80000100800 */
[----:B------:R-:W2:Y:S01]  /*20160*/  LDL.LU.64 R6, [R1+0x1ce8] ;  /* 0x001ce80001067983 */ /* 0x000ea20000300a00 */
[C---:B-----5:R-:W-:Y:S03]  /*20170*/  HMMA.16816.F32.BF16 R24, R8.reuse, R4, R24 ;  /* 0x000000040818723c */ /* 0x060fe60000041818 */
[----:B------:R-:W5:Y:S03]  /*20180*/  LDL.LU.64 R4, [R1+0x1ce0] ;  /* 0x001ce00001047983 */ /* 0x000f660000300a00 */
[----:B---3--:R-:W-:-:S15]  /*20190*/  HMMA.16816.F32.BF16 R8, R8, R16, R12 ;  /* 0x000000100808723c */ /* 0x008fde000004180c */
[----:B------:R-:W-:-:S02]  /*201a0*/  NOP ;  /* 0x0000000000007918 */ /* 0x000fc40000000000 */
[----:B------:R-:W-:Y:S04]  /*201b0*/  STL.64 [R1+0x170], R24 ;  /* 0x0001701801007387 */ /* 0x000fe80000100a00 */
[----:B------:R-:W-:Y:S04]  /*201c0*/  STL.64 [R1+0x178], R26 ;  /* 0x0001781a01007387 */ /* 0x000fe80000100a00 */
[----:B------:R0:W-:Y:S04]  /*201d0*/  STL.64 [R1+0x110], R8 ;  /* 0x0001100801007387 */ /* 0x0001e80000100a00 */
[----:B------:R1:W-:Y:S04]  /*201e0*/  STL.64 [R1+0x118], R10 ;  /* 0x0001180a01007387 */ /* 0x0003e80000100a00 */
[----:B0-----:R-:W4:Y:S04]  /*201f0*/  LDL.LU R8, [R1+0x340] ;  /* 0x0003400001087983 */ /* 0x001f280000300800 */
[----:B------:R-:W3:Y:S04]  /*20200*/  LDL.LU R9, [R1+0x344] ;  /* 0x0003440001097983 */ /* 0x000ee80000300800 */
[----:B------:R-:W5:Y:S04]  /*20210*/  LDL.LU R12, [R1+0x350] ;  /* 0x00035000010c7983 */ /* 0x000f680000300800 */
[----:B------:R-:W5:Y:S04]  /*20220*/  LDL.LU R13, [R1+0x354] ;  /* 0x00035400010d7983 */ /* 0x000f680000300800 */
[----:B-1----:R-:W2:Y:S04]  /*20230*/  LDL.LU R10, [R1+0x348] ;  /* 0x00034800010a7983 */ /* 0x002ea80000300800 */
[----:B------:R-:W5:Y:S04]  /*20240*/  LDL.LU R11, [R1+0x34c] ;  /* 0x00034c00010b7983 */ /* 0x000f680000300800 */
[----:B------:R-:W5:Y:S04]  /*20250*/  LDL.LU R14, [R1+0x358] ;  /* 0x00035800010e7983 */ /* 0x000f680000300800 */
[----:B------:R-:W5:Y:S04]  /*20260*/  LDL.LU R2, [R1+0x35c] ;  /* 0x00035c0001027983 */ /* 0x000f680000300800 */
[----:B------:R-:W4:Y:S04]  /*20270*/  LDL.LU R24, [R1+0x360] ;  /* 0x0003600001187983 */ /* 0x000f280000300800 */
[----:B----4-:R0:W-:Y:S04]  /*20280*/  STL [R1+0x1cdc], R24 ;  /* 0x001cdc1801007387 */ /* 0x0101e80000100800 */
[----:B0-----:R-:W4:Y:S04]  /*20290*/  LDL.LU R24, [R1+0x90] ;  /* 0x0000900001187983 */ /* 0x001f280000300800 */
[----:B------:R-:W4:Y:S01]  /*202a0*/  LDL.LU R25, [R1+0x94] ;  /* 0x0000940001197983 */ /* 0x000f220000300800 */
[C---:B------:R-:W-:Y:S01]  /*202b0*/  FMUL R8, R29.reuse, R8 ;  /* 0x000000081d087220 */ /* 0x040fe20000400000 */
[----:B---3--:R-:W-:Y:S01]  /*202c0*/  FMUL R9, R29, R9 ;  /* 0x000000091d097220 */ /* 0x008fe20000400000 */
[C---:B--2---:R-:W-:Y:S01]  /*202d0*/  FMUL R10, R23.reuse, R10 ;  /* 0x0000000a170a7220 */ /* 0x044fe20000400000 */
[----:B-----5:R-:W-:Y:S01]  /*202e0*/  FMUL R11, R23, R11 ;  /* 0x0000000b170b7220 */ /* 0x020fe20000400000 */
[----:B------:R-:W-:Y:S01]  /*202f0*/  MOV R0, R21 ;  /* 0x0000001500007202 */ /* 0x000fe20000000f00 */
[----:B------:R-:W-:Y:S01]  /*20300*/  IMAD.MOV.U32 R3, RZ, RZ, R16 ;  /* 0x000000ffff037224 */ /* 0x000fe200078e0010 */
[----:B------:R-:W2:Y:S01]  /*20310*/  LDL.LU R18, [R1+0x364] ;  /* 0x0003640001127983 */ /* 0x000ea20000300800 */
[----:B------:R-:W-:-:S03]  /*20320*/  MOV R21, R17 ;  /* 0x0000001100157202 */ /* 0x000fc60000000f00 */
[----:B------:R-:W3:Y:S04]  /*20330*/  LDL.LU R16, [R1+0x370] ;  /* 0x0003700001107983 */ /* 0x000ee80000300800 */
[----:B------:R-:W5:Y:S04]  /*20340*/  LDL.LU R17, [R1+0x374] ;  /* 0x0003740001117983 */ /* 0x000f680000300800 */
[----:B------:R-:W3:Y:S04]  /*20350*/  LDL.LU R22, [R1+0x368] ;  /* 0x0003680001167983 */ /* 0x000ee80000300800 */
[----:B------:R-:W5:Y:S01]  /*20360*/  LDL.LU R19, [R1+0x36c] ;  /* 0x00036c0001137983 */ /* 0x000f620000300800 */
[----:B----4-:R-:W-:Y:S03]  /*20370*/  HMMA.16816.F32.BF16 R8, R4, R24, R8 ;  /* 0x000000180408723c */ /* 0x010fe60000041808 */
[----:B------:R-:W4:-:S15]  /*20380*/  LDL.LU R24, [R1+0x1cdc] ;  /* 0x001cdc0001187983 */ /* 0x000f1e0000300800 */
[----:B------:R-:W-:-:S05]  /*20390*/  NOP ;  /* 0x0000000000007918 */ /* 0x000fca0000000000 */
[----:B------:R0:W-:Y:S04]  /*203a0*/  STL.64 [R1+0x100], R8 ;  /* 0x0001000801007387 */ /* 0x0001e80000100a00 */
[----:B------:R-:W-:Y:S04]  /*203b0*/  STL [R1+0x108], R10 ;  /* 0x0001080a01007387 */ /* 0x000fe80000100800 */
[----:B0-----:R-:W2:Y:S04]  /*203c0*/  LDL.LU R8, [R1+0x80] ;  /* 0x0000800001087983 */ /* 0x001ea80000300800 */
[----:B------:R-:W2:Y:S01]  /*203d0*/  LDL.LU R9, [R1+0x84] ;  /* 0x0000840001097983 */ /* 0x000ea20000300800 */
[C---:B------:R-:W-:Y:S01]  /*203e0*/  FMUL R12, R29.reuse, R12 ;  /* 0x0000000c1d0c7220 */ /* 0x040fe20000400000 */
[----:B------:R-:W-:Y:S01]  /*203f0*/  FMUL R13, R29, R13 ;  /* 0x0000000d1d0d7220 */ /* 0x000fe20000400000 */
[C---:B------:R-:W-:Y:S01]  /*20400*/  FMUL R14, R23.reuse, R14 ;  /* 0x0000000e170e7220 */ /* 0x040fe20000400000 */
[----:B------:R-:W-:Y:S01]  /*20410*/  FMUL R15, R23, R2 ;  /* 0x00000002170f7220 */ /* 0x000fe20000400000 */
[----:B------:R-:W-:-:S02]  /*20420*/  MOV R2, R11 ;  /* 0x0000000b00027202 */ /* 0x000fc40000000f00 */
[----:B------:R-:W-:-:S03]  /*20430*/  LOP3.LUT R20, R28, 0x20, RZ, 0x3c, !PT ;  /* 0x000000201c147812 */ /* 0x000fc600078e3cff */
[----:B------:R0:W-:Y:S04]  /*20440*/  STL [R1+0x1c28], R2 ;  /* 0x001c280201007387 */ /* 0x0001e80000100800 */
[----:B0-----:R-:W5:Y:S01]  /*20450*/  LDL.LU R2, [R1+0x37c] ;  /* 0x00037c0001027983 */ /* 0x001f620000300800 */
[----:B--2---:R-:W-:Y:S07]  /*20460*/  HMMA.16816.F32.BF16 R8, R4, R8, R12 ;  /* 0x000000080408723c */ /* 0x004fee000004180c */
[C---:B------:R-:W-:Y:S01]  /*20470*/  FMUL R13, R29.reuse, R18 ;  /* 0x000000121d0d7220 */ /* 0x040fe20000400000 */
[----:B----4-:R-:W-:-:S15]  /*20480*/  FMUL R12, R29, R24 ;  /* 0x000000181d0c7220 */ /* 0x010fde0000400000 */
[----:B------:R-:W-:Y:S04]  /*20490*/  STL.64 [R1+0xf0], R8 ;  /* 0x0000f00801007387 */ /* 0x000fe80000100a00 */
[----:B------:R-:W-:Y:S04]  /*204a0*/  STL.64 [R1+0xf8], R10 ;  /* 0x0000f80a01007387 */ /* 0x000fe80000100a00 */
[----:B------:R-:W-:Y:S04]  /*204b0*/  STL [R1+0x200], R20 ;  /* 0x0002001401007387 */ /* 0x000fe80000100800 */
[----:B------:R-:W2:Y:S04]  /*204c0*/  LDL.LU R18, [R1+0x378] ;  /* 0x0003780001127983 */ /* 0x000ea80000300800 */
[----:B------:R-:W4:Y:S04]  /*204d0*/  LDL.LU R27, [R1+0x384] ;  /* 0x00038400011b7983 */ /* 0x000f280000300800 */
[----:B------:R-:W4:Y:S04]  /*204e0*/  LDL.LU R26, [R1+0x390] ;  /* 0x00039000011a7983 */ /* 0x000f280000300800 */
[----:B------:R-:W3:Y:S04]  /*204f0*/  LDL.LU R25, [R1+0x394] ;  /* 0x0003940001197983 */ /* 0x000ee80000300800 */
[----:B------:R-:W3:Y:S04]  /*20500*/  LDL.LU R24, [R1+0x388] ;  /* 0x0003880001187983 */ /* 0x000ee80000300800 */
[----:B------:R-:W0:Y:S04]  /*20510*/  LDSM.16.M88.4 R8, [R20+UR6+0x28000] ;  /* 0x028000061408783b */ /* 0x000e280008000200 */
[----:B----4-:R-:W-:Y:S04]  /*20520*/  STL.64 [R1+0x1cd0], R26 ;  /* 0x001cd01a01007387 */ /* 0x010fe80000100a00 */
[----:B---3--:R1:W-:Y:S04]  /*20530*/  STL.64 [R1+0x1cc8], R24 ;  /* 0x001cc81801007387 */ /* 0x0083e80000100a00 */
[----:B-1----:R-:W3:Y:S04]  /*20540*/  LDL.LU R24, [R1+0x70] ;  /* 0x0000700001187983 */ /* 0x002ee80000300800 */
[----:B------:R-:W3:Y:S01]  /*20550*/  LDL.LU R25, [R1+0x74] ;  /* 0x0000740001197983 */ /* 0x000ee20000300800 */
[C---:B------:R-:W-:Y:S01]  /*20560*/  FMUL R14, R23.reuse, R22 ;  /* 0x00000016170e7220 */ /* 0x040fe20000400000 */
[----:B-----5:R-:W-:-:S02]  /*20570*/  FMUL R15, R23, R19 ;  /* 0x00000013170f7220 */ /* 0x020fc40000400000 */
[----:B------:R-:W4:Y:S04]  /*20580*/  LDL.LU R22, [R1+0x38c] ;  /* 0x00038c0001167983 */ /* 0x000f280000300800 */
[----:B0-----:R0:W-:Y:S04]  /*20590*/  STL.64 [R1+0x1ca0], R10 ;  /* 0x001ca00a01007387 */ /* 0x0011e80000100a00 */
[----:B0-----:R-:W5:Y:S04]  /*205a0*/  LDL.LU R11, [R1+0x380] ;  /* 0x00038000010b7983 */ /* 0x001f680000300800 */
[----:B------:R0:W-:Y:S04]  /*205b0*/  STL.64 [R1+0x1c98], R8 ;  /* 0x001c980801007387 */ /* 0x0001e80000100a00 */
[----:B------:R1:W-:Y:S04]  /*205c0*/  STL [R1+0x1c90], R20 ;  /* 0x001c901401007387 */ /* 0x0003e80000100800 */
[----:B0-----:R-:W5:Y:S01]  /*205d0*/  LDL.LU R8, [R1+0xc0] ;  /* 0x0000c00001087983 */ /* 0x001f620000300800 */
[----:B-1----:R-:W-:-:S03]  /*205e0*/  IMAD.MOV.U32 R20, RZ, RZ, R3 ;  /* 0x000000ffff147224 */ /* 0x002fc600078e0003 */
[----:B------:R-:W5:Y:S04]  /*205f0*/  LDL.LU R9, [R1+0xc4] ;  /* 0x0000c40001097983 */ /* 0x000f680000300800 */
[----:B------:R-:W5:Y:S04]  /*20600*/  LDL.LU R3, [R1+0x1cd8] ;  /* 0x001cd80001037983 */ /* 0x000f680000300800 */
[----:B------:R-:W5:Y:S01]  /*20610*/  LDL.LU.64 R26, [R1+0x1cd0] ;  /* 0x001cd000011a7983 */ /* 0x000f620000300a00 */
[----:B---3--:R-:W-:Y:S03]  /*20620*/  HMMA.16816.F32.BF16 R12, R4, R24, R12 ;  /* 0x00000018040c723c */ /* 0x008fe6000004180c */
[----:B------:R-:W3:-:S15]  /*20630*/  LDL.LU.64 R24, [R1+0x1cc8] ;  /* 0x001cc80001187983 */ /* 0x000ede0000300a00 */
[----:B------:R-:W-:-:S05]  /*20640*/  NOP ;  /* 0x0000000000007918 */ /* 0x000fca0000000000 */
[----:B------:R0:W-:Y:S04]  /*20650*/  STL.64 [R1+0xe0], R12 ;  /* 0x0000e00c01007387 */ /* 0x0001e80000100a00 */
[----:B------:R-:W-:Y:S04]  /*20660*/  STL [R1+0xec], R15 ;  /* 0x0000ec0f01007387 */ /* 0x000fe80000100800 */
[----:B0-----:R-:W4:Y:S04]  /*20670*/  LDL.LU R12, [R1+0x60] ;  /* 0x00006000010c7983 */ /* 0x001f280000300800 */
[----:B------:R-:W4:Y:S01]  /*20680*/  LDL.LU R13, [R1+0x64] ;  /* 0x00006400010d7983 */ /* 0x000f220000300800 */
[C---:B------:R-:W-:Y:S01]  /*20690*/  FMUL R16, R29.reuse, R16 ;  /* 0x000000101d107220 */ /* 0x040fe20000400000 */
[----:B------:R-:W-:Y:S01]  /*206a0*/  FMUL R17, R29, R17 ;  /* 0x000000111d117220 */ /* 0x000fe20000400000 */
[C---:B--2---:R-:W-:Y:S01]  /*206b0*/  FMUL R18, R23.reuse, R18 ;  /* 0x0000001217127220 */ /* 0x044fe20000400000 */
[----:B------:R-:W-:Y:S01]  /*206c0*/  FMUL R19, R23, R2 ;  /* 0x0000000217137220 */ /* 0x000fe20000400000 */
[----:B------:R-:W-:-:S05]  /*206d0*/  MOV R2, R14 ;  /* 0x0000000e00027202 */ /* 0x000fca0000000f00 */
[----:B------:R0:W-:Y:S04]  /*206e0*/  STL [R1+0x1c2c], R2 ;  /* 0x001c2c0201007387 */ /* 0x0001e80000100800 */
[----:B0-----:R-:W2:Y:S01]  /*206f0*/  LDL.LU R2, [R1+0x39c] ;  /* 0x00039c0001027983 */ /* 0x001ea20000300800 */
[----:B----4-:R-:W-:Y:S07]  /*20700*/  HMMA.16816.F32.BF16 R12, R4, R12, R16 ;  /* 0x0000000c040c723c */ /* 0x010fee0000041810 */
[----:B------:R-:W-:Y:S01]  /*20710*/  FMUL R19, R23, R22 ;  /* 0x0000001617137220 */ /* 0x000fe20000400000 */
[----:B-----5:R-:W-:-:S15]  /*20720*/  FMUL R16, R29, R11 ;  /* 0x0000000b1d107220 */ /* 0x020fde0000400000 */
[----:B------:R-:W-:Y:S04]  /*20730*/  STL.64 [R1+0x40], R12 ;  /* 0x0000400c01007387 */ /* 0x000fe80000100a00 */
[----:B------:R0:W-:Y:S04]  /*20740*/  STL.64 [R1+0x48], R14 ;  /* 0x0000480e01007387 */ /* 0x0001e80000100a00 */
[----:B0-----:R-:W4:Y:S04]  /*20750*/  LDL.LU R14, [R1+0x398] ;  /* 0x00039800010e7983 */ /* 0x001f280000300800 */
[----:B------:R-:W5:Y:S04]  /*20760*/  LDL.LU R22, [R1+0x3ac] ;  /* 0x0003ac0001167983 */ /* 0x000f680000300800 */
[----:B------:R-:W3:Y:S04]  /*20770*/  LDL.LU R11, [R1+0x3b8] ;  /* 0x0003b800010b7983 */ /* 0x000ee80000300800 */
[----:B------:R-:W3:Y:S04]  /*20780*/  LDL.LU R10, [R1+0x3bc] ;  /* 0x0003bc00010a7983 */ /* 0x000ee80000300800 */
[----:B---3--:R-:W-:Y:S04]  /*20790*/  STL.64 [R1+0x1cb8], R10 ;  /* 0x001cb80a01007387 */ /* 0x008fe80000100a00 */
[----:B------:R0:W-:Y:S04]  /*207a0*/  STL.64 [R1+0x1cb0], R8 ;  /* 0x001cb00801007387 */ /* 0x0001e80000100a00 */
[----:B0-----:R-:W3:Y:S04]  /*207b0*/  LDL.LU R8, [R1+0xb0] ;  /* 0x0000b00001087983 */ /* 0x001ee80000300800 */
[----:B------:R-:W3:Y:S01]  /*207c0*/  LDL.LU R9, [R1+0xb4] ;  /* 0x0000b40001097983 */ /* 0x000ee20000300800 */
[----:B------:R-:W-:Y:S01]  /*207d0*/  FMUL R17, R29, R27 ;  /* 0x0000001b1d117220 */ /* 0x000fe20000400000 */
[----:B------:R-:W-:-:S02]  /*207e0*/  FMUL R18, R23, R24 ;  /* 0x0000001817127220 */ /* 0x000fc40000400000 */
[----:B---3--:R0:W-:Y:S04]  /*207f0*/  STL.64 [R1+0x1cc0], R8 ;  /* 0x001cc00801007387 */ /* 0x0081e80000100a00 */
[----:B0-----:R-:W3:Y:S04]  /*20800*/  LDL.LU R8, [R1+0x50] ;  /* 0x0000500001087983 */ /* 0x001ee80000300800 */
[----:B------:R-:W3:Y:S01]  /*20810*/  LDL.LU R9, [R1+0x54] ;  /* 0x0000540001097983 */ /* 0x000ee20000300800 */
[C---:B------:R-:W-:Y:S01]  /*20820*/  FMUL R13, R29.reuse, R25 ;  /* 0x000000191d0d7220 */ /* 0x040fe20000400000 */
[----:B------:R-:W-:-:S02]  /*20830*/  FMUL R12, R29, R26 ;  /* 0x0000001a1d0c7220 */ /* 0x000fc40000400000 */
[----:B------:R-:W5:Y:S04]  /*20840*/  LDL.LU R24, [R1+0x130] ;  /* 0x0001300001187983 */ /* 0x000f680000300800 */
[----:B------:R-:W5:Y:S04]  /*20850*/  LDL.LU R25, [R1+0x134] ;  /* 0x0001340001197983 */ /* 0x000f680000300800 */
[----:B------:R-:W5:Y:S04]  /*20860*/  LDL.LU R26, [R1+0x138] ;  /* 0x00013800011a7983 */ /* 0x000f680000300800 */
[----:B------:R-:W5:Y:S01]  /*20870*/  LDL.LU R27, [R1+0x13c] ;  /* 0x00013c00011b7983 */ /* 0x000f620000300800 */
[----:B---3--:R-:W-:Y:S03]  /*20880*/  HMMA.16816.F32.BF16 R16, R4, R8, R16 ;  /* 0x000000080410723c */ /* 0x008fe60000041810 */
[----:B------:R-:W3:Y:S01]  /*20890*/  LDL.LU.64 R8, [R1+0x1cc0] ;  /* 0x001cc00001087983 */ /* 0x000ee20000300a00 */
[C---:B--2---:R-:W-:Y:S01]  /*208a0*/  FMUL R15, R23.reuse, R2 ;  /* 0x00000002170f7220 */ /* 0x044fe20000400000 */
[----:B----4-:R-:W-:-:S15]  /*208b0*/  FMUL R14, R23, R14 ;  /* 0x0000000e170e7220 */ /* 0x010fde0000400000 */
[----:B------:R-:W-:-:S03]  /*208c0*/  NOP ;  /* 0x0000000000007918 */ /* 0x000fc60000000000 */
[----:B------:R0:W-:Y:S01]  /*208d0*/  STL.64 [R1+0x30], R16 ;  /* 0x0000301001007387 */ /* 0x0001e20000100a00 */
[----:B------:R-:W-:-:S03]  /*208e0*/  MOV R2, R19 ;  /* 0x0000001300027202 */ /* 0x000fc60000000f00 */
[----:B------:R1:W-:Y:S04]  /*208f0*/  STL [R1+0x38], R18 ;  /* 0x0000381201007387 */ /* 0x0003e80000100800 */
[----:B0-----:R-:W2:Y:S04]  /*20900*/  LDL.LU R16, [R1+0x3a0] ;  /* 0x0003a00001107983 */ /* 0x001ea80000300800 */
[----:B------:R-:W4:Y:S04]  /*20910*/  LDL.LU R17, [R1+0x3a4] ;  /* 0x0003a40001117983 */ /* 0x000f280000300800 */
[----:B-1----:R-:W5:Y:S04]  /*20920*/  LDL.LU R18, [R1+0x3b4] ;  /* 0x0003b40001127983 */ /* 0x002f680000300800 */
[----:B------:R-:W5:Y:S04]  /*20930*/  LDL.LU R19, [R1+0x3a8] ;  /* 0x0003a80001137983 */ /* 0x000f680000300800 */
[----:B------:R0:W-:Y:S04]  /*20940*/  STL [R1+0x1c30], R2 ;  /* 0x001c300201007387 */ /* 0x0001e80000100800 */
[----:B0-----:R-:W5:Y:S04]  /*20950*/  LDL.LU R2, [R1+0x3b0] ;  /* 0x0003b00001027983 */ /* 0x001f680000300800 */
[----:B------:R-:W5:Y:S01]  /*20960*/  LDL.LU.64 R10, [R1+0x1cb8] ;  /* 0x001cb800010a7983 */ /* 0x000f620000300a00 */
[----:B---3--:R-:W-:Y:S03]  /*20970*/  HMMA.16816.F32.BF16 R12, R4, R8, R12 ;  /* 0x00000008040c723c */ /* 0x008fe6000004180c */
[----:B------:R-:W3:-:S15]  /*20980*/  LDL.LU.64 R8, [R1+0x1cb0] ;  /* 0x001cb00001087983 */ /* 0x000ede0000300a00 */
[----:B------:R-:W-:-:S05]  /*20990*/  NOP ;  /* 0x0000000000007918 */ /* 0x000fca0000000000 */
[----:B------:R5:W-:Y:S04]  /*209a0*/  STL.64 [R1+0x20], R12 ;  /* 0x0000200c01007387 */ /* 0x000be80000100a00 */
[----:B------:R0:W-:Y:S01]  /*209b0*/  STL.64 [R1+0x28], R14 ;  /* 0x0000280e01007387 */ /* 0x0001e20000100a00 */
[C---:B--2---:R-:W-:Y:S01]  /*209c0*/  FMUL R16, R29.reuse, R16 ;  /* 0x000000101d107220 */ /* 0x044fe20000400000 */
[C---:B----4-:R-:W-:Y:S01]  /*209d0*/  FMUL R17, R29.reuse, R17 ;  /* 0x000000111d117220 */ /* 0x050fe20000400000 */
[----:B-----5:R-:W-:Y:S01]  /*209e0*/  FMUL R13, R29, R18 ;  /* 0x000000121d0d7220 */ /* 0x020fe20000400000 */
[C---:B------:R-:W-:Y:S01]  /*209f0*/  FMUL R18, R23.reuse, R19 ;  /* 0x0000001317127220 */ /* 0x040fe20000400000 */
[----:B------:R-:W-:Y:S01]  /*20a00*/  FMUL R19, R23, R22 ;  /* 0x0000001617137220 */ /* 0x000fe20000400000 */
[----:B------:R-:W-:-:S02]  /*20a10*/  FMUL R12, R29, R2 ;  /* 0x000000021d0c7220 */ /* 0x000fc40000400000 */
[----:B------:R-:W2:Y:S01]  /*20a20*/  LDL.LU R29, [R1+0x1ca8] ;  /* 0x001ca800011d7983 */ /* 0x000ea20000300800 */
[C---:B0-----:R-:W-:Y:S01]  /*20a30*/  FMUL R14, R23.reuse, R11 ;  /* 0x0000000b170e7220 */ /* 0x041fe20000400000 */
[----:B------:R-:W-:Y:S02]  /*20a40*/  FMUL R15, R23, R10 ;  /* 0x0000000a170f7220 */ /* 0x000fe40000400000 */
[----:B------:R-:W4:Y:S01]  /*20a50*/  LDL.LU.64 R10, [R1+0x1ca0] ;  /* 0x001ca000010a7983 */ /* 0x000f220000300a00 */
[C---:B---3--:R-:W-:Y:S03]  /*20a60*/  HMMA.16816.F32.BF16 R16, R4.reuse, R8, R16 ;  /* 0x000000080410723c */ /* 0x048fe60000041810 */
[----:B------:R-:W4:Y:S03]  /*20a70*/  LDL.LU.64 R8, [R1+0x1c98] ;  /* 0x001c980001087983 */ /* 0x000f260000300a00 */
[----:B------:R-:W-:-:S15]  /*20a80*/  HMMA.16816.F32.BF16 R4, R4, R20, R12 ;  /* 0x000000140404723c */ /* 0x000fde000004180c */
[----:B------:R-:W-:-:S02]  /*20a90*/  NOP ;  /* 0x0000000000007918 */ /* 0x000fc40000000000 */
[----:B------:R-:W-:Y:S04]  /*20aa0*/  STL.64 [R1+0x10], R16 ;  /* 0x0000101001007387 */ /* 0x000fe80000100a00 */
[----:B------:R0:W-:Y:S04]  /*20ab0*/  STL.64 [R1+0x18], R18 ;  /* 0x0000181201007387 */ /* 0x0001e80000100a00 */
[----:B0-----:R-:W4:Y:S04]  /*20ac0*/  LDL.LU.64 R18, [R1+0x98] ;  /* 0x0000980001127983 */ /* 0x001f280000300a00 */
[----:B------:R-:W3:Y:S04]  /*20ad0*/  LDL.LU R20, [R1+0x1c90] ;  /* 0x001c900001147983 */ /* 0x000ee80000300800 */
[----:B------:R-:W4:Y:S04]  /*20ae0*/  LDL.LU R12, [R1+0xa0] ;  /* 0x0000a000010c7983 */ /* 0x000f280000300800 */
[----:B------:R-:W-:Y:S04]  /*20af0*/  STL.64 [R1], R4 ;  /* 0x0000000401007387 */ /* 0x000fe80000100a00 */
[----:B------:R4:W-:Y:S04]  /*20b00*/  STL.64 [R1+0x8], R6 ;  /* 0x0000080601007387 */ /* 0x0009e80000100a00 */
[----:B------:R-:W4:Y:S04]  /*20b10*/  LDL.LU R13, [R1+0xa4] ;  /* 0x0000a400010d7983 */ /* 0x000f280000300800 */
[----:B------:R-:W4:Y:S04]  /*20b20*/  LDL.LU R14, [R1+0xa8] ;  /* 0x0000a800010e7983 */ /* 0x000f280000300800 */
[----:B------:R-:W4:Y:S04]  /*20b30*/  LDL.LU R15, [R1+0xac] ;  /* 0x0000ac00010f7983 */ /* 0x000f280000300800 */
[----:B---3--:R-:W0:Y:S01]  /*20b40*/  LDSM.16.M88.4 R20, [R20+UR6+0x29000] ;  /* 0x029000061414783b */ /* 0x008e220008000200 */
[----:B----4-:R-:W-:Y:S07]  /*20b50*/  HMMA.16816.F32.BF16 R4, R8, R18, R12 ;  /* 0x000000120804723c */ /* 0x010fee000004180c */
[----:B------:R-:W-:-:S05]  /*20b60*/  IMAD.MOV.U32 R13, RZ, RZ, R18 ;  /* 0x000000ffff0d7224 */ /* 0x000fca00078e0012 */
[----:B------:R-:W-:Y:S11]  /*20b70*/  STL [R1+0x1c34], R13 ;  /* 0x001c340d01007387 */ /* 0x000ff60000100800 */
[----:B------:R1:W-:Y:S04]  /*20b80*/  STL.64 [R1+0x1b58], R6 ;  /* 0x001b580601007387 */ /* 0x0003e80000100a00 */
[----:B------:R3:W-:Y:S04]  /*20b90*/  STL.64 [R1+0x1b50], R4 ;  /* 0x001b500401007387 */ /* 0x0007e80000100a00 */
[----:B-1----:R-:W4:Y:S01]  /*20ba0*/  LDL.LU.64 R6, [R1+0x88] ;  /* 0x0000880001067983 */ /* 0x002f220000300a00 */
[----:B------:R-:W-:-:S03]  /*20bb0*/  MOV R12, R19 ;  /* 0x00000013000c7202 */ /* 0x000fc60000000f00 */
[----:B------:R-:W5:Y:S04]  /*20bc0*/  LDL.LU.64 R18, [R1+0x78] ;  /* 0x0000780001127983 */ /* 0x000f680000300a00 */
[----:B0-----:R-:W-:Y:S04]  /*20bd0*/  STL.64 [R1+0x1c10], R22 ;  /* 0x001c101601007387 */ /* 0x001fe80000100a00 */
[----:B------:R0:W-:Y:S01]  /*20be0*/  STL.64 [R1+0x1c08], R20 ;  /* 0x001c081401007387 */ /* 0x0001e20000100a00 */
[----:B---3--:R-:W-:Y:S02]  /*20bf0*/  MOV R4, R3 ;  /* 0x0000000300047202 */ /* 0x008fe40000000f00 */
[----:B------:R-:W-:Y:S01]  /*20c00*/  MOV R5, R0 ;  /* 0x0000000000057202 */ /* 0x000fe20000000f00 */
[----:B0-----:R-:W5:Y:S04]  /*20c10*/  LDL.LU R20, [R1+0x120] ;  /* 0x0001200001147983 */ /* 0x001f680000300800 */
[----:B------:R-:W5:Y:S04]  /*20c20*/  LDL.LU R21, [R1+0x124] ;  /* 0x0001240001157983 */ /* 0x000f680000300800 */
[----:B------:R-:W5:Y:S04]  /*20c30*/  LDL.LU R22, [R1+0x128] ;  /* 0x0001280001167983 */ /* 0x000f680000300800 */
[----:B------:R-:W5:Y:S01]  /*20c40*/  LDL.LU R23, [R1+0x12c] ;  /* 0x00012c0001177983 */ /* 0x000f620000300800 */
[----:B----4-:R-:W-:Y:S01]  /*20c50*/  MOV R15, R6 ;  /* 0x00000006000f7202 */ /* 0x010fe20000000f00 */
[----:B------:R-:W-:-:S05]  /*20c60*/  IMAD.MOV.U32 R14, RZ, RZ, R7 ;  /* 0x000000ffff0e7224 */ /* 0x000fca00078e0007 */
[----:B------:R-:W-:Y:S04]  /*20c70*/  STL.64 [R1+0x1c50], R14 ;  /* 0x001c500e01007387 */ /* 0x000fe80000100a00 */
[----:B------:R0:W-:Y:S04]  /*20c80*/  STL [R1+0x1c48], R12 ;  /* 0x001c480c01007387 */ /* 0x0001e80000100800 */
[----:B------:R-:W3:Y:S01]  /*20c90*/  LDL.LU R3, [R1+0x1c8c] ;  /* 0x001c8c0001037983 */ /* 0x000ee20000300800 */
[----:B------:R-:W-:Y:S03]  /*20ca0*/  HMMA.16816.F32.BF16 R24, R8, R6, R24 ;  /* 0x000000060818723c */ /* 0x000fe60000041818 */
[----:B------:R-:W4:Y:S04]  /*20cb0*/  LDL.LU R0, [R1+0x1c88] ;  /* 0x001c880001007983 */ /* 0x000f280000300800 */
[----:B------:R-:W5:Y:S04]  /*20cc0*/  LDL.LU R6, [R1+0x148] ;  /* 0x0001480001067983 */ /* 0x000f680000300800 */
[----:B------:R-:W5:Y:S04]  /*20cd0*/  LDL.LU R7, [R1+0x14c] ;  /* 0x00014c0001077983 */ /* 0x000f680000300800 */
[----:B0-----:R-:W5:Y:S01]  /*20ce0*/  LDL.LU R12, [R1+0x150] ;  /* 0x00015000010c7983 */ /* 0x001f620000300800 */
[----:B--2---:R-:W-:-:S03]  /*20cf0*/  IMAD.MOV.U32 R13, RZ, RZ, R29 ;  /* 0x000000ffff0d7224 */ /* 0x004fc600078e001d */
[----:B------:R-:W2:Y:S01]  /*20d00*/  LDL.LU R29, [R1+0x1c84] ;  /* 0x001c8400011d7983 */ /* 0x000ea20000300800 */
[----:B---3--:R-:W-:-:S03]  /*20d10*/  MOV R14, R3 ;  /* 0x00000003000e7202 */ /* 0x008fc60000000f00 */
[----:B------:R-:W3:Y:S01]  /*20d20*/  LDL.LU R3, [R1+0x1c80] ;  /* 0x001c800001037983 */ /* 0x000ee20000300800 */
[----:B----4-:R-:W-:-:S03]  /*20d30*/  MOV R15, R0 ;  /* 0x00000000000f7202 */ /* 0x010fc60000000f00 */
[----:B------:R-:W4:Y:S04]  /*20d40*/  LDL.LU R0, [R1+0x1c7c] ;  /* 0x001c7c0001007983 */ /* 0x000f280000300800 */
[----:B------:R0:W-:Y:S04]  /*20d50*/  STL.64 [R1+0x1c60], R14 ;  /* 0x001c600e01007387 */ /* 0x0001e80000100a00 */
[----:B-----5:R-:W-:Y:S04]  /*20d60*/  STL.64 [R1+0x1c58], R12 ;  /* 0x001c580c01007387 */ /* 0x020fe80000100a00 */
[----:B0-----:R-:W5:Y:S04]  /*20d70*/  LDL.LU.64 R14, [R1+0x68] ;  /* 0x00006800010e7983 */ /* 0x001f680000300a00 */
[----:B-----5:R-:W-:Y:S04]  /*20d80*/  STL.64 [R1+0x1c70], R14 ;  /* 0x001c700e01007387 */ /* 0x020fe80000100a00 */
[----:B------:R0:W-:Y:S04]  /*20d90*/  STL.64 [R1+0x1c40], R6 ;  /* 0x001c400601007387 */ /* 0x0001e80000100a00 */
[----:B------:R3:W-:Y:S04]  /*20da0*/  STL.64 [R1+0x1c38], R4 ;  /* 0x001c380401007387 */ /* 0x0007e80000100a00 */
[----:B0-----:R-:W5:Y:S01]  /*20db0*/  LDL.LU.64 R6, [R1+0x58] ;  /* 0x0000580001067983 */ /* 0x001f620000300a00 */
[----:B---3--:R-:W-:Y:S01]  /*20dc0*/  IMAD.MOV.U32 R4, RZ, RZ, R3 ;  /* 0x000000ffff047224 */ /* 0x008fe200078e0003 */
[----:B------:R-:W-:Y:S02]  /*20dd0*/  HMMA.16816.F32.BF16 R12, R8, R18, R20 ;  /* 0x00000012080c723c */ /* 0x000fe40000041814 */
[----:B-----5:R0:W-:Y:S04]  /*20de0*/  STL.64 [R1+0x1c68], R6 ;  /* 0x001c680601007387 */ /* 0x0201e80000100a00 */
[----:B------:R-:W3:Y:S04]  /*20df0*/  LDL.LU R3, [R1+0x1c78] ;  /* 0x001c780001037983 */ /* 0x000ee80000300800 */
[----:B------:R-:W5:Y:S04]  /*20e00*/  LDL.LU R5, [R1+0x164] ;  /* 0x0001640001057983 */ /* 0x000f680000300800 */
[----:B0-----:R-:W5:Y:S04]  /*20e10*/  LDL.LU R6, [R1+0x168] ;  /* 0x0001680001067983 */ /* 0x001f680000300800 */
[----:B------:R4:W-:Y:S01]  /*20e20*/  STL.64 [R1+0x1b68], R26 ;  /* 0x001b681a01007387 */ /* 0x0009e20000100a00 */
[----:B--2---:R-:W-:Y:S01]  /*20e30*/  MOV R7, R29 ;  /* 0x0000001d00077202 */ /* 0x004fe20000000f00 */
[----:B------:R-:W-:Y:S01]  /*20e40*/  IMAD.MOV.U32 R21, RZ, RZ, R18 ;  /* 0x000000ffff157224 */ /* 0x000fe200078e0012 */
[----:B------:R-:W-:Y:S01]  /*20e50*/  MOV R20, R19 ;  /* 0x0000001300147202 */ /* 0x000fe20000000f00 */
[----:B------:R-:W-:Y:S01]  /*20e60*/  STL.64 [R1+0x1b60], R24 ;  /* 0x001b601801007387 */ /* 0x000fe20000100a00 */
[----:B----4-:R-:W-:-:S03]  /*20e70*/  MOV R27, R0 ;  /* 0x00000000001b7202 */ /* 0x010fc60000000f00 */
[----:B------:R-:W2:Y:S01]  /*20e80*/  LDL.LU R26, [R1+0xc8] ;  /* 0x0000c800011a7983 */ /* 0x000ea20000300800 */
[----:B------:R-:W-:-:S05]  /*20e90*/  LOP3.LUT R0, R28, 0x40, RZ, 0x3c, !PT ;  /* 0x000000401c007812 */ /* 0x000fca00078e3cff */
[----:B------:R-:W0:Y:S01]  /*20ea0*/  LDSM.16.M88.4 R16, [R0+UR6+0x28000] ;  /* 0x028000060010783b */ /* 0x000e220008000200 */
[----:B---3--:R-:W-:-:S03]  /*20eb0*/  LOP3.LUT R29, R3, 0x40, RZ, 0x3c, !PT ;  /* 0x00000040031d7812 */ /* 0x008fc600078e3cff */
[----:B------:R-:W-:Y:S04]  /*20ec0*/  STL [R1+0x1a88], R3 ;  /* 0x001a880301007387 */ /* 0x000fe80000100800 */
[----:B------:R-:W-:Y:S04]  /*20ed0*/  STL.64 [R1+0xa0], R12 ;  /* 0x0000a00c01007387 */ /* 0x000fe80000100a00 */
[----:B------:R-:W-:Y:S04]  /*20ee0*/  STL.64 [R1+0xa8], R14 ;  /* 0x0000a80e01007387 */ /* 0x000fe80000100a00 */
[----:B------:R-:W1:Y:S04]  /*20ef0*/  LDSM.16.M88.4 R12, [R29+UR6] ;  /* 0x000000061d0c783b */ /* 0x000e680008000200 */
[----:B------:R-:W-:Y:S04]  /*20f00*/  STL [R1+0x204], R0 ;  /* 0x0002040001007387 */ /* 0x000fe80000100800 */
[----:B0-----:R0:W-:Y:S04]  /*20f10*/  STL.64 [R1+0x1b78], R18 ;  /* 0x001b781201007387 */ /* 0x0011e80000100a00 */
[----:B------:R-:W-:Y:S04]  /*20f20*/  STL.64 [R1+0x1b70], R16 ;  /* 0x001b701001007387 */ /* 0x000fe80000100a00 */
[----:B0-----:R-:W3:Y:S04]  /*20f30*/  LDL.LU.64 R18, [R1+0xb8] ;  /* 0x0000b80001127983 */ /* 0x001ee80000300a00 */
[----:B-1----:R-:W-:Y:S01]  /*20f40*/  STL [R1+0x180], R12 ;  /* 0x0001800c01007387 */ /* 0x002fe20000100800 */
[----:B------:R-:W-:-:S03]  /*20f50*/  MOV R3, R13 ;  /* 0x0000000d00037202 */ /* 0x000fc60000000f00 */
[----:B------:R-:W-:Y:S04]  /*20f60*/  STL.64 [R1+0x188], R14 ;  /* 0x0001880e01007387 */ /* 0x000fe80000100a00 */
[----:B------:R-:W0:Y:S04]  /*20f70*/  LDSM.16.M88.4 R12, [R29+UR6+0x4000] ;  /* 0x004000061d0c783b */ /* 0x000e280008000200 */
[----:B0-----:R-:W-:Y:S01]  /*20f80*/  STL.64 [R1+0x190], R12 ;  /* 0x0001900c01007387 */ /* 0x001fe20000100a00 */
[----:B------:R-:W-:Y:S01]  /*20f90*/  IMAD.MOV.U32 R25, RZ, RZ, R12 ;  /* 0x000000ffff197224 */ /* 0x000fe200078e000c */
[----:B------:R-:W-:-:S02]  /*20fa0*/  MOV R24, R13 ;  /* 0x0000000d00187202 */ /* 0x000fc40000000f00 */
[----:B------:R-:W-:Y:S04]  /*20fb0*/  STL.64 [R1+0x198], R14 ;  /* 0x0001980e01007387 */ /* 0x000fe80000100a00 */
[----:B------:R-:W0:Y:S04]  /*20fc0*/  LDSM.16.M88.4 R12, [R29+UR6+0x8000] ;  /* 0x008000061d0c783b */ /* 0x000e280008000200 */
[----:B0-----:R-:W-:Y:S04]  /*20fd0*/  STL.64 [R1+0x1a0], R12 ;  /* 0x0001a00c01007387 */ /* 0x001fe80000100a00 */
[----:B------:R-:W-:Y:S04]  /*20fe0*/  STL.64 [R1+0x1a8], R14 ;  /* 0x0001a80e01007387 */ /* 0x000fe80000100a00 */
[----:B------:R-:W0:Y:S04]  /*20ff0*/  LDSM.16.M88.4 R12, [R29+UR6+0xc000] ;  /* 0x00c000061d0c783b */ /* 0x000e280008000200 */
[----:B0-----:R-:W-:Y:S04]  /*21000*/  STL.64 [R1+0x1c0], R12 ;  /* 0x0001c00c01007387 */ /* 0x001fe80000100a00 */
[----:B------:R0:W-:Y:S04]  /*21010*/  STL.64 [R1+0x1c8], R14 ;  /* 0x0001c80e01007387 */ /* 0x0001e80000100a00 */
[----:B0-----:R-:W5:Y:S02]  /*21020*/  LDL.LU.64 R14, [R1+0x1c70] ;  /* 0x001c7000010e7983 */ /* 0x001f640000300a00 */
[----:B-----5:R-:W-:Y:S06]  /*21030*/  HMMA.16816.F32.BF16 R4, R8, R14, R4 ;  /* 0x0000000e0804723c */ /* 0x020fec0000041804 */
[----:B------:R-:W-:Y:S01]  /*21040*/  MOV R23, R14 ;  /* 0x0000000e00177202 */ /* 0x000fe20000000f00 */
[----:B------:R-:W-:-:S02]  /*21050*/  IMAD.MOV.U32 R22, RZ, RZ, R15 ;  /* 0x000000ffff167224 */ /* 0x000fc400078e000f */
[----:B------:R-:W0:-:S14]  /*21060*/  LDSM.16.M88.4 R12, [R29+UR6+0x10000] ;  /* 0x010000061d0c783b */ /* 0x000e1c0008000200 */
[----:B------:R-:W-:Y:S04]  /*21070*/  STL.64 [R1+0x120], R4 ;  /* 0x0001200401007387 */ /* 0x000fe80000100a00 */
[----:B------:R1:W-:Y:S04]  /*21080*/  STL.64 [R1+0x128], R6 ;  /* 0x0001280601007387 */ /* 0x0003e80000100a00 */
[----:B-1----:R-:W4:Y:S04]  /*21090*/  LDL.LU.64 R6, [R1+0x1c68] ;  /* 0x001c680001067983 */ /* 0x002f280000300a00 */
[----:B0-----:R-:W-:Y:S04]  /*210a0*/  STL.64 [R1+0x1b0], R12 ;  /* 0x0001b00c01007387 */ /* 0x001fe80000100a00 */
[----:B------:R-:W-:Y:S04]  /*210b0*/  STL.64 [R1+0x1b8], R14 ;  /* 0x0001b80e01007387 */ /* 0x000fe80000100a00 */
[----:B------:R-:W0:Y:S04]  /*210c0*/  LDSM.16.M88.4 R12, [R29+UR6+0x14000] ;  /* 0x014000061d0c783b */ /* 0x000e280008000200 */
[----:B0-----:R-:W-:Y:S04]  /*210d0*/  STL.64 [R1+0x1e0], R12 ;  /* 0x0001e00c01007387 */ /* 0x001fe80000100a00 */
[----:B------:R0:W-:Y:S04]  /*210e0*/  STL.64 [R1+0x1e8], R14 ;  /* 0x0001e80e01007387 */ /* 0x0001e80000100a00 */
[----:B0-----:R-:W5:Y:S04]  /*210f0*/  LDL.LU.64 R14, [R1+0x1c60] ;  /* 0x001c6000010e7983 */ /* 0x001f680000300a00 */
[----:B------:R-:W5:Y:S01]  /*21100*/  LDL.LU.64 R12, [R1+0x1c58] ;  /* 0x001c5800010c7983 */ /* 0x000f620000300a00 */
[----:B----4-:R-:W-:Y:S01]  /*21110*/  MOV R2, R7 ;  /* 0x0000000700027202 */ /* 0x010fe20000000f00 */
[----:B-----5:R-:W-:-:S15]  /*21120*/  HMMA.16816.F32.BF16 R12, R8, R6, R12 ;  /* 0x00000006080c723c */ /* 0x020fde000004180c */
[----:B------:R-:W-:-:S08]  /*21130*/  NOP ;  /* 0x0000000000007918 */ /* 0x000fd00000000000 */
[----:B------:R0:W-:Y:S02]  /*21140*/  STL.64 [R1+0x130], R12 ;  /* 0x0001300c01007387 */ /* 0x0001e40000100a00 */
[----:B0-----:R-:W-:Y:S02]  /*21150*/  MOV R13, R6 ;  /* 0x00000006000d7202 */ /* 0x001fe40000000f00 */
[----:B------:R-:W0:Y:S04]  /*21160*/  LDSM.16.M88.4 R4, [R29+UR6+0x18000] ;  /* 0x018000061d04783b */ /* 0x000e280008000200 */
[----:B------:R1:W-:Y:S04]  /*21170*/  STL.64 [R1+0x138], R14 ;  /* 0x0001380e01007387 */ /* 0x0003e80000100a00 */
[----:B-1----:R-:W4:Y:S04]  /*21180*/  LDL.LU.64 R14, [R1+0x1c50] ;  /* 0x001c5000010e7983 */ /* 0x002f280000300a00 */
[----:B------:R-:W5:Y:S04]  /*21190*/  LDL.LU R12, [R1+0x1c48] ;  /* 0x001c4800010c7983 */ /* 0x000f680000300800 */
[----:B0-----:R-:W-:Y:S04]  /*211a0*/  STL.64 [R1+0x1d0], R4 ;  /* 0x0001d00401007387 */ /* 0x001fe80000100a00 */
[----:B------:R0:W-:Y:S04]  /*211b0*/  STL.64 [R1+0x1d8], R6 ;  /* 0x0001d80601007387 */ /* 0x0001e80000100a00 */
[----:B0-----:R-:W3:Y:S04]  /*211c0*/  LDL.LU.64 R6, [R1+0x1c40] ;  /* 0x001c400001067983 */ /* 0x001ee80000300a00 */
[----:B------:R-:W3:Y:S02]  /*211d0*/  LDL.LU.64 R4, [R1+0x1c38] ;  /* 0x001c380001047983 */ /* 0x000ee40000300a00 */
[----:B---3--:R-:W-:-:S15]  /*211e0*/  HMMA.16816.F32.BF16 R4, R8, R18, R4 ;  /* 0x000000120804723c */ /* 0x008fde0000041804 */
[----:B------:R-:W-:-:S08]  /*211f0*/  NOP ;  /* 0x0000000000007918 */ /* 0x000fd00000000000 */
[----:B------:R0:W-:Y:S02]  /*21200*/  STL.64 [R1+0x140], R4 ;  /* 0x0001400401007387 */ /* 0x0001e40000100a00 */
[----:B0-----:R-:W-:Y:S01]  /*21210*/  IMAD.MOV.U32 R5, RZ, RZ, R18 ;  /* 0x000000ffff057224 */ /* 0x001fe200078e0012 */
[----:B------:R-:W-:Y:S02]  /*21220*/  MOV R4, R19 ;  /* 0x0000001300047202 */ /* 0x000fe40000000f00 */
[----:B------:R-:W0:Y:S04]  /*21230*/  LDSM.16.M88.4 R16, [R29+UR6+0x1c000] ;  /* 0x01c000061d10783b */ /* 0x000e280008000200 */
[----:B------:R-:W-:Y:S04]  /*21240*/  STL.64 [R1+0x148], R6 ;  /* 0x0001480601007387 */ /* 0x000fe80000100a00 */
[----:B0-----:R0:W-:Y:S04]  /*21250*/  STL.64 [R1+0x1f0], R16 ;  /* 0x0001f01001007387 */ /* 0x0011e80000100a00 */
[----:B------:R1:W-:Y:S04]  /*21260*/  STL.64 [R1+0x1f8], R18 ;  /* 0x0001f81201007387 */ /* 0x0003e80000100a00 */
[----:B0-----:R-:W3:Y:S04]  /*21270*/  LDL.LU R16, [R1+0x10] ;  /* 0x0000100001107983 */ /* 0x001ee80000300800 */
[----:B------:R-:W3:Y:S04]  /*21280*/  LDL.LU R17, [R1+0x14] ;  /* 0x0000140001117983 */ /* 0x000ee80000300800 */
[----:B-1----:R-:W2:Y:S04]  /*21290*/  LDL.LU R18, [R1+0x18] ;  /* 0x0000180001127983 */ /* 0x002ea80000300800 */
[----:B------:R-:W2:Y:S04]  /*212a0*/  LDL.LU R19, [R1+0x1c] ;  /* 0x00001c0001137983 */ /* 0x000ea80000300800 */
[----:B--2---:R0:W-:Y:S04]  /*212b0*/  STL.64 [R1+0x1b88], R18 ;  /* 0x001b881201007387 */ /* 0x0041e80000100a00 */
[----:B---3--:R-:W-:Y:S01]  /*212c0*/  STL.64 [R1+0x1b80], R16 ;  /* 0x001b801001007387 */ /* 0x008fe20000100a00 */
[----:B0-----:R-:W-:Y:S01]  /*212d0*/  MOV R18, R5 ;  /* 0x0000000500127202 */ /* 0x001fe20000000f00 */
[----:B------:R-:W-:-:S05]  /*212e0*/  IMAD.MOV.U32 R19, RZ, RZ, R4 ;  /* 0x000000ffff137224 */ /* 0x000fca00078e0004 */
[----:B------:R0:W-:Y:S04]  /*212f0*/  STL.64 [R1+0x1ba0], R18 ;  /* 0x001ba01201007387 */ /* 0x0001e80000100a00 */
[----:B------:R-:W2:Y:S04]  /*21300*/  LDL.LU R4, [R1] ;  /* 0x0000000001047983 */ /* 0x000ea80000300800 */
[----:B------:R-:W2:Y:S04]  /*21310*/  LDL.LU R5, [R1+0x4] ;  /* 0x0000040001057983 */ /* 0x000ea80000300800 */
[----:B------:R-:W3:Y:S04]  /*21320*/  LDL.LU R6, [R1+0x8] ;  /* 0x0000080001067983 */ /* 0x000ee80000300800 */
[----:B------:R-:W3:Y:S01]  /*21330*/  LDL.LU R7, [R1+0xc] ;  /* 0x00000c0001077983 */ /* 0x000ee20000300800 */
[----:B0-----:R-:W-:-:S02]  /*21340*/  MOV R18, R13 ;  /* 0x0000000d00127202 */ /* 0x001fc40000000f00 */
[----:B------:R-:W-:Y:S01]  /*21350*/  MOV R19, R2 ;  /* 0x0000000200137202 */ /* 0x000fe20000000f00 */
[----:B------:R-:W5:Y:S04]  /*21360*/  LDL.LU R13, [R1+0x1c34] ;  /* 0x001c3400010d7983 */ /* 0x000f680000300800 */
[----:B------:R-:W4:Y:S04]  /*21370*/  LDL.LU R2, [R1+0x1c30] ;  /* 0x001c300001027983 */ /* 0x000f280000300800 */
[----:B------:R-:W-:Y:S04]  /*21380*/  STL.64 [R1+0x1bb8], R18 ;  /* 0x001bb81201007387 */ /* 0x000fe80000100a00 */
[----:B---3--:R-:W-:Y:S04]  /*21390*/  STL.64 [R1+0x1b98], R6 ;  /* 0x001b980601007387 */ /* 0x008fe80000100a00 */
[----:B--2---:R0:W-:Y:S04]  /*213a0*/  STL.64 [R1+0x1b90], R4 ;  /* 0x001b900401007387 */ /* 0x0041e80000100a00 */
[----:B0-----:R-:W2:Y:S04]  /*213b0*/  LDL.LU R4, [R1+0x20] ;  /* 0x0000200001047983 */ /* 0x001ea80000300800 */
[----:B------:R-:W2:Y:S04]  /*213c0*/  LDL.LU R5, [R1+0x24] ;  /* 0x0000240001057983 */ /* 0x000ea80000300800 */
[----:B------:R-:W3:Y:S04]  /*213d0*/  LDL.LU R6, [R1+0x28] ;  /* 0x0000280001067983 */ /* 0x000ee80000300800 */
[----:B------:R-:W3:Y:S01]  /*213e0*/  LDL.LU R7, [R1+0x2c] ;  /* 0x00002c0001077983 */ /* 0x000ee20000300800 */
[----:B------:R-:W-:Y:S01]  /*213f0*/  IMAD.MOV.U32 R18, RZ, RZ, R23 ;  /* 0x000000ffff127224 */ /* 0x000fe200078e0017 */
[----:B------:R-:W-:-:S05]  /*21400*/  MOV R19, R22 ;  /* 0x0000001600137202 */ /* 0x000fca0000000f00 */
[----:B------:R-:W-:Y:S04]  /*21410*/  STL.64 [R1+0x1bd0], R18 ;  /* 0x001bd01201007387 */ /* 0x000fe80000100a00 */
[----:B---3--:R4:W-:Y:S04]  /*21420*/  STL.64 [R1+0x1bb0], R6 ;  /* 0x001bb00601007387 */ /* 0x0089e80000100a00 */
[----:B--2---:R0:W-:Y:S01]  /*21430*/  STL.64 [R1+0x1ba8], R4 ;  /* 0x001ba80401007387 */ /* 0x0041e20000100a00 */
[----:B----4-:R-:W-:-:S03]  /*21440*/  MOV R7, R2 ;  /* 0x0000000200077202 */ /* 0x010fc60000000f00 */
[----:B0-----:R-:W2:Y:S04]  /*21450*/  LDL.LU R4, [R1+0x30] ;  /* 0x0000300001047983 */ /* 0x001ea80000300800 */
[----:B------:R-:W2:Y:S04]  /*21460*/  LDL.LU R5, [R1+0x34] ;  /* 0x0000340001057983 */ /* 0x000ea80000300800 */
[----:B------:R-:W3:Y:S04]  /*21470*/  LDL.LU R6, [R1+0x38] ;  /* 0x0000380001067983 */ /* 0x000ee80000300800 */
[----:B------:R-:W4:Y:S04]  /*21480*/  LDL.LU R2, [R1+0x1c2c] ;  /* 0x001c2c0001027983 */ /* 0x000f280000300800 */
[----:B------:R-:W5:Y:S01]  /*21490*/  LDL.LU.64 R22, [R1+0xd8] ;  /* 0x0000d80001167983 */ /* 0x000f620000300a00 */
[----:B------:R-:W-:Y:S01]  /*214a0*/  IMAD.MOV.U32 R18, RZ, RZ, R21 ;  /* 0x000000ffff127224 */ /* 0x000fe200078e0015 */
[----:B------:R-:W-:-:S02]  /*214b0*/  MOV R19, R20 ;  /* 0x0000001400137202 */ /* 0x000fc40000000f00 */
[----:B-----5:R0:W-:Y:S04]  /*214c0*/  STL.64 [R1+0x1c20], R22 ;  /* 0x001c201601007387 */ /* 0x0201e80000100a00 */
[----:B------:R-:W5:Y:S04]  /*214d0*/  LDL.LU R20, [R1+0x170] ;  /* 0x0001700001147983 */ /* 0x000f680000300800 */
[----:B------:R-:W5:Y:S04]  /*214e0*/  LDL.LU R21, [R1+0x174] ;  /* 0x0001740001157983 */ /* 0x000f680000300800 */
[----:B0-----:R-:W5:Y:S04]  /*214f0*/  LDL.LU R22, [R1+0x178] ;  /* 0x0001780001167983 */ /* 0x001f680000300800 */
[----:B------:R-:W5:Y:S04]  /*21500*/  LDL.LU R23, [R1+0x17c] ;  /* 0x00017c0001177983 */ /* 0x000f680000300800 */
[----:B------:R0:W-:Y:S02]  /*21510*/  STL.64 [R1+0x1be8], R18 ;  /* 0x001be81201007387 */ /* 0x0001e40000100a00 */
[----:B0-----:R-:W-:Y:S01]  /*21520*/  MOV R18, R15 ;  /* 0x0000000f00127202 */ /* 0x001fe20000000f00 */
[----:B------:R-:W-:-:S05]  /*21530*/  IMAD.MOV.U32 R19, RZ, RZ, R14 ;  /* 0x000000ffff137224 */ /* 0x000fca00078e000e */
[----:B------:R0:W-:Y:S02]  /*21540*/  STL.64 [R1+0x1bf0], R18 ;  /* 0x001bf01201007387 */ /* 0x0001e40000100a00 */
[----:B0-----:R-:W-:Y:S02]  /*21550*/  MOV R18, R13 ;  /* 0x0000000d00127202 */ /* 0x001fe40000000f00 */
[----:B------:R-:W-:Y:S02]  /*21560*/  MOV R19, R12 ;  /* 0x0000000c00137202 */ /* 0x000fe40000000f00 */
[----:B------:R-:W0:Y:S04]  /*21570*/  LDSM.16.M88.4 R12, [R0+UR6+0x29000] ;  /* 0x02900006000c783b */ /* 0x000e280008000200 */
[----:B------:R1:W-:Y:S04]  /*21580*/  STL.64 [R1+0x1c18], R18 ;  /* 0x001c181201007387 */ /* 0x0003e80000100a00 */
[----:B------:R-:W5:Y:S04]  /*21590*/  LDL.LU R16, [R1+0x110] ;  /* 0x0001100001107983 */ /* 0x000f680000300800 */
[----:B------:R-:W5:Y:S04]  /*215a0*/  LDL.LU R17, [R1+0x114] ;  /* 0x0001140001117983 */ /* 0x000f680000300800 */
[----:B-1----:R-:W5:Y:S04]  /*215b0*/  LDL.LU R18, [R1+0x118] ;  /* 0x0001180001127983 */ /* 0x002f680000300800 */
[----:B------:R-:W5:Y:S04]  /*215c0*/  LDL.LU R19, [R1+0x11c] ;  /* 0x00011c0001137983 */ /* 0x000f680000300800 */
[----:B---3--:R-:W-:Y:S04]  /*215d0*/  STL.64 [R1+0x1bc8], R6 ;  /* 0x001bc80601007387 */ /* 0x008fe80000100a00 */
[----:B--2---:R1:W-:Y:S04]  /*215e0*/  STL.64 [R1+0x1bc0], R4 ;  /* 0x001bc00401007387 */ /* 0x0043e80000100a00 */
[----:B-1----:R-:W2:Y:S04]  /*215f0*/  LDL.LU R4, [R1+0x40] ;  /* 0x0000400001047983 */ /* 0x002ea80000300800 */
[----:B------:R-:W2:Y:S04]  /*21600*/  LDL.LU R5, [R1+0x44] ;  /* 0x0000440001057983 */ /* 0x000ea80000300800 */
[----:B------:R-:W3:Y:S04]  /*21610*/  LDL.LU R6, [R1+0x48] ;  /* 0x0000480001067983 */ /* 0x000ee80000300800 */
[----:B------:R-:W3:Y:S04]  /*21620*/  LDL.LU R7, [R1+0x4c] ;  /* 0x00004c0001077983 */ /* 0x000ee80000300800 */
[----:B---3--:R4:W-:Y:S04]  /*21630*/  STL.64 [R1+0x1be0], R6 ;  /* 0x001be00601007387 */ /* 0x0089e80000100a00 */
[----:B--2---:R1:W-:Y:S01]  /*21640*/  STL.64 [R1+0x1bd8], R4 ;  /* 0x001bd80401007387 */ /* 0x0043e20000100a00 */
[----:B----4-:R-:W-:-:S03]  /*21650*/  IMAD.MOV.U32 R6, RZ, RZ, R2 ;  /* 0x000000ffff067224 */ /* 0x010fc600078e0002 */
[----:B-1----:R-:W2:Y:S04]  /*21660*/  LDL.LU R4, [R1+0xe0] ;  /* 0x0000e00001047983 */ /* 0x002ea80000300800 */
[----:B------:R-:W2:Y:S04]  /*21670*/  LDL.LU R5, [R1+0xe4] ;  /* 0x0000e40001057983 */ /* 0x000ea80000300800 */
[----:B------:R-:W3:Y:S04]  /*21680*/  LDL.LU R2, [R1+0x1c28] ;  /* 0x001c280001027983 */ /* 0x000ee80000300800 */
[----:B------:R-:W4:Y:S01]  /*21690*/  LDL.LU R7, [R1+0xec] ;  /* 0x0000ec0001077983 */ /* 0x000f220000300800 */
[----:B-----5:R-:W-:Y:S03]  /*216a0*/  HMMA.16816.F32.BF16 R20, R8, R26, R20 ;  /* 0x0000001a0814723c */ /* 0x020fe60000041814 */
[----:B----4-:R-:W-:Y:S04]  /*216b0*/  STL.64 [R1+0x1c00], R6 ;  /* 0x001c000601007387 */ /* 0x010fe80000100a00 */
[----:B--2---:R1:W-:Y:S04]  /*216c0*/  STL.64 [R1+0x1bf8], R4 ;  /* 0x001bf80401007387 */ /* 0x0043e80000100a00 */
[----:B-1----:R-:W2:Y:S04]  /*216d0*/  LDL.LU R4, [R1+0x100] ;  /* 0x0001000001047983 */ /* 0x002ea80000300800 */
[----:B------:R-:W2:Y:S04]  /*216e0*/  LDL.LU R5, [R1+0x104] ;  /* 0x0001040001057983 */ /* 0x000ea80000300800 */
[----:B------:R-:W2:Y:S04]  /*216f0*/  LDL.LU R6, [R1+0x108] ;  /* 0x0001080001067983 */ /* 0x000ea80000300800 */
[----:B------:R1:W-:Y:S04]  /*21700*/  STL [R1+0x1890], R29 ;  /* 0x0018901d01007387 */ /* 0x0003e80000100800 */
[----:B0-----:R-:W-:Y:S04]  /*21710*/  STL [R1+0x1ae0], R15 ;  /* 0x001ae00f01007387 */ /* 0x001fe80000100800 */
[----:B------:R-:W-:Y:S01]  /*21720*/  STL.64 [R1+0x160], R20 ;  /* 0x0001601401007387 */ /* 0x000fe20000100a00 */
[----:B-1----:R-:W-:-:S03]  /*21730*/  MOV R29, R23 ;  /* 0x00000017001d7202 */ /* 0x002fc60000000f00 */
[----:B------:R0:W-:Y:S04]  /*21740*/  STL [R1+0x168], R22 ;  /* 0x0001681601007387 */ /* 0x0001e80000100800 */
[----:B0-----:R-:W4:Y:S01]  /*21750*/  LDL.LU.64 R22, [R1+0x1c20] ;  /* 0x001c200001167983 */ /* 0x001f220000300a00 */
[----:B---3--:R-:W-:-:S03]  /*21760*/  MOV R7, R2 ;  /* 0x0000000200077202 */ /* 0x008fc60000000f00 */
[----:B------:R-:W-:Y:S01]  /*21770*/  STL [R1+0x1aa8], R28 ;  /* 0x001aa81c01007387 */ /* 0x000fe20000100800 */
[----:B----4-:R-:W-:Y:S03]  /*21780*/  HMMA.16816.F32.BF16 R8, R8, R22, R16 ;  /* 0x000000160808723c */ /* 0x010fe60000041810 */
[----:B------:R-:W2:Y:S03]  /*21790*/  LDL.LU.64 R18, [R1+0x1c18] ;  /* 0x001c180001127983 */ /* 0x000ea60000300a00 */
[----:B------:R-:W-:Y:S01]  /*217a0*/  IMAD.MOV.U32 R2, RZ, RZ, R22 ;  /* 0x000000ffff027224 */ /* 0x000fe200078e0016 */
[----:B------:R-:W-:-:S15]  /*217b0*/  MOV R0, R23 ;  /* 0x0000001700007202 */ /* 0x000fde0000000f00 */
[----:B------:R-:W-:-:S01]  /*217c0*/  NOP ;  /* 0x0000000000007918 */ /* 0x000fc20000000000 */
[----:B------:R-:W-:Y:S04]  /*217d0*/  STL.64 [R1+0x150], R8 ;  /* 0x0001500801007387 */ /* 0x000fe80000100a00 */
[----:B------:R-:W-:Y:S04]  /*217e0*/  STL.64 [R1+0x158], R10 ;  /* 0x0001580a01007387 */ /* 0x000fe80000100a00 */
[----:B------:R-:W2:Y:S04]  /*217f0*/  LDL.LU.64 R22, [R1+0x1c10] ;  /* 0x001c100001167983 */ /* 0x000ea80000300a00 */
[----:B------:R-:W2:Y:S01]  /*21800*/  LDL.LU.64 R20, [R1+0x1c08] ;  /* 0x001c080001147983 */ /* 0x000ea20000300a00 */
[----:B------:R-:W-:-:S05]  /*21810*/  LOP3.LUT R15, R28, 0x60, RZ, 0x3c, !PT ;  /* 0x000000601c0f7812 */ /* 0x000fca00078e3cff */
[----:B------:R-:W0:Y:S04]  /*21820*/  LDSM.16.M88.4 R8, [R15+UR6+0x28000] ;  /* 0x028000060f08783b */ /* 0x000e280008000200 */
[----:B------:R1:W-:Y:S04]  /*21830*/  STL [R1+0x2c8], R15 ;  /* 0x0002c80f01007387 */ /* 0x0003e80000100800 */
[----:B0-----:R-:W-:Y:S04]  /*21840*/  STL [R1+0x1a74], R8 ;  /* 0x001a740801007387 */ /* 0x001fe80000100800 */
[----:B------:R-:W-:Y:S04]  /*21850*/  STL [R1+0x1a70], R9 ;  /* 0x001a700901007387 */ /* 0x000fe80000100800 */
[----:B------:R-:W-:Y:S04]  /*21860*/  STL [R1+0x1a6c], R10 ;  /* 0x001a6c0a01007387 */ /* 0x000fe80000100800 */
[----:B------:R-:W-:Y:S01]  /*21870*/  STL [R1+0x1a68], R11 ;  /* 0x001a680b01007387 */ /* 0x000fe20000100800 */
[----:B--2---:R-:W-:Y:S03]  /*21880*/  HMMA.16816.F32.BF16 R16, R20, R18, R4 ;  /* 0x000000121410723c */ /* 0x004fe60000041804 */
[----:B------:R-:W2:Y:S04]  /*21890*/  LDL.LU.64 R6, [R1+0x1c00] ;  /* 0x001c000001067983 */ /* 0x000ea80000300a00 */
[----:B------:R-:W2:-:S15]  /*218a0*/  LDL.LU.64 R4, [R1+0x1bf8] ;  /* 0x001bf80001047983 */ /* 0x000e9e0000300a00 */
[----:B------:R-:W-:-:S02]  /*218b0*/  NOP ;  /* 0x0000000000007918 */ /* 0x000fc40000000000 */
[----:B-1----:R-:W-:Y:S01]  /*218c0*/  MOV R15, R16 ;  /* 0x00000010000f7202 */ /* 0x002fe20000000f00 */
[----:B------:R-:W-:Y:S04]  /*218d0*/  STL [R1+0x114], R17 ;  /* 0x0001141101007387 */ /* 0x000fe80000100800 */
[----:B------:R0:W-:Y:S04]  /*218e0*/  STL.64 [R1+0x118], R18 ;  /* 0x0001181201007387 */ /* 0x0001e80000100a00 */
[----:B0-----:R-:W3:Y:S04]  /*218f0*/  LDL.LU.64 R18, [R1+0x1bf0] ;  /* 0x001bf00001127983 */ /* 0x001ee80000300a00 */
[----:B------:R-:W-:Y:S04]  /*21900*/  STL.64 [R1+0x1af0], R14 ;  /* 0x001af00e01007387 */ /* 0x000fe80000100a00 */
[----:B------:R0:W-:Y:S04]  /*21910*/  STL.64 [R1+0x1ae8], R12 ;  /* 0x001ae80c01007387 */ /* 0x0001e80000100a00 */
[----:B0-----:R-:W3:Y:S04]  /*21920*/  LDL.LU R12, [R1+0xf0] ;  /* 0x0000f000010c7983 */ /* 0x001ee80000300800 */
[----:B------:R-:W3:Y:S04]  /*21930*/  LDL.LU R13, [R1+0xf4] ;  /* 0x0000f400010d7983 */ /* 0x000ee80000300800 */
[----:B------:R-:W3:Y:S04]  /*21940*/  LDL.LU R14, [R1+0xf8] ;  /* 0x0000f800010e7983 */ /* 0x000ee80000300800 */
[----:B------:R-:W3:Y:S02]  /*21950*/  LDL.LU R15, [R1+0xfc] ;  /* 0x0000fc00010f7983 */ /* 0x000ee40000300800 */
[----:B---3--:R-:W-:-:S15]  /*21960*/  HMMA.16816.F32.BF16 R16, R20, R18, R12 ;  /* 0x000000121410723c */ /* 0x008fde000004180c */
[----:B------:R-:W-:-:S08]  /*21970*/  NOP ;  /* 0x0000000000007918 */ /* 0x000fd00000000000 */
[----:B------:R2:W-:Y:S01]  /*21980*/  STL.64 [R1+0x100], R16 ;  /* 0x0001001001007387 */ /* 0x0005e20000100a00 */
[----:B------:R-:W-:Y:S01]  /*21990*/  MOV R15, R18 ;  /* 0x00000012000f7202 */ /* 0x000fe20000000f00 */
[----:B------:R-:W-:Y:S02]  /*219a0*/  IMAD.MOV.U32 R14, RZ, RZ, R19 ;  /* 0x000000ffff0e7224 */ /* 0x000fe400078e0013 */
[----:B------:R-:W2:Y:S04]  /*219b0*/  LDL.LU.64 R18, [R1+0x1be8] ;  /* 0x001be80001127983 */ /* 0x000ea80000300a00 */
[----:B------:R-:W-:Y:S01]  /*219c0*/  STL.64 [R1+0x1b48], R14 ;  /* 0x001b480e01007387 */ /* 0x000fe20000100a00 */
[----:B--2---:R-:W-:Y:S03]  /*219d0*/  HMMA.16816.F32.BF16 R16, R20, R18, R4 ;  /* 0x000000121410723c */ /* 0x004fe60000041804 */
[----:B------:R-:W2:Y:S04]  /*219e0*/  LDL.LU.64 R6, [R1+0x1be0] ;  /* 0x001be00001067983 */ /* 0x000ea80000300a00 */
[----:B------:R-:W2:-:S15]  /*219f0*/  LDL.LU.64 R4, [R1+0x1bd8] ;  /* 0x001bd80001047983 */ /* 0x000e9e0000300a00 */
[----:B------:R-:W-:-:S01]  /*21a00*/  NOP ;  /* 0x0000000000007918 */ /* 0x000fc20000000000 */
[----:B------:R-:W-:Y:S04]  /*21a10*/  STL.64 [R1+0xf0], R16 ;  /* 0x0000f01001007387 */ /* 0x000fe80000100a00 */
[----:B------:R0:W-:Y:S04]  /*21a20*/  STL.64 [R1+0xf8], R18 ;  /* 0x0000f81201007387 */ /* 0x0001e80000100a00 */
[----:B0-----:R-:W2:Y:S02]  /*21a30*/  LDL.LU.64 R18, [R1+0x1bd0] ;  /* 0x001bd00001127983 */ /* 0x001ea40000300a00 */
[----:B--2---:R-:W-:Y:S02]  /*21a40*/  HMMA.16816.F32.BF16 R16, R20, R18, R4 ;  /* 0x000000121410723c */ /* 0x004fe40000041804 */
[----:B------:R-:W2:Y:S04]  /*21a50*/  LDL.LU.64 R6, [R1+0x1bc8] ;  /* 0x001bc80001067983 */ /* 0x000ea80000300a00 */
[----:B------:R-:W2:-:S15]  /*21a60*/  LDL.LU.64 R4, [R1+0x1bc0] ;  /* 0x001bc00001047983 */ /* 0x000e9e0000300a00 */
[----:B------:R-:W-:-:S02]  /*21a70*/  NOP ;  /* 0x0000000000007918 */ /* 0x000fc40000000000 */
        /* <DEDUP_REMOVED lines=16> */
[----:B0-----:R-:W3:Y:S04]  /*21b80*/  LDL.LU.64 R18, [R1+0x1b88] ;  /* 0x001b880001127983 */ /* 0x001ee80000300a00 */
[----:B------:R-:W3:Y:S01]  /*21b90*/  LDL.LU.64 R16, [R1+0x1b80] ;  /* 0x001b800001107983 */ /* 0x000ee20000300a00 */
[----:B------:R-:W-:Y:S01]  /*21ba0*/  MOV R8, R25 ;  /* 0x0000001900087202 */ /* 0x000fe20000000f00 */
[----:B------:R-:W-:Y:S01]  /*21bb0*/  IMAD.MOV.U32 R9, RZ, RZ, R24 ;  /* 0x000000ffff097224 */ /* 0x000fe200078e0018 */
[----:B------:R-:W-:-:S02]  /*21bc0*/  MOV R14, R2 ;  /* 0x00000002000e7202 */ /* 0x000fc40000000f00 */
[----:B------:R-:W-:-:S07]  /*21bd0*/  MOV R15, R0 ;  /* 0x00000000000f7202 */ /* 0x000fce0000000f00 */
[C---:B--2---:R-:W-:Y:S06]  /*21be0*/  HMMA.16816.F32.BF16 R12, R20.reuse, R14, R4 ;  /* 0x0000000e140c723c */ /* 0x044fec0000041804 */
[----:B---3--:R-:W-:Y:S01]  /*21bf0*/  HMMA.16816.F32.BF16 R24, R20, R26, R16 ;  /* 0x0000001a1418723c */ /* 0x008fe20000041810 */
[----:B------:R-:W2:Y:S04]  /*21c00*/  LDL.LU.64 R18, [R1+0x1b78] ;  /* 0x001b780001127983 */ /* 0x000ea80000300a00 */
[----:B------:R-:W2:-:S15]  /*21c10*/  LDL.LU.64 R16, [R1+0x1b70] ;  /* 0x001b700001107983 */ /* 0x000e9e0000300a00 */
[----:B------:R-:W-:-:S03]  /*21c20*/  NOP ;  /* 0x0000000000007918 */ /* 0x000fc60000000000 */
[----:B------:R-:W-:Y:S04]  /*21c30*/  STL.64 [R1+0x70], R24 ;  /* 0x0000701801007387 */ /* 0x000fe80000100a00 */
[----:B------:R0:W-:Y:S04]  /*21c40*/  STL.64 [R1+0x78], R26 ;  /* 0x0000781a01007387 */ /* 0x0001e80000100a00 */
[----:B0-----:R-:W3:Y:S04]  /*21c50*/  LDL.LU.64 R26, [R1+0x1b68] ;  /* 0x001b6800011a7983 */ /* 0x001ee80000300a00 */
[----:B------:R-:W3:Y:S04]  /*21c60*/  LDL.LU.64 R24, [R1+0x1b60] ;  /* 0x001b600001187983 */ /* 0x000ee80000300a00 */
[----:B------:R-:W2:Y:S04]  /*21c70*/  LDL.LU.64 R6, [R1+0x1b58] ;  /* 0x001b580001067983 */ /* 0x000ea80000300a00 */
[----:B------:R-:W2:Y:S04]  /*21c80*/  LDL.LU.64 R4, [R1+0x1b50] ;  /* 0x001b500001047983 */ /* 0x000ea80000300a00 */
[----:B------:R-:W-:Y:S04]  /*21c90*/  STL [R1+0x60], R12 ;  /* 0x0000600c01007387 */ /* 0x000fe80000100800 */
[----:B------:R-:W2:Y:S01]  /*21ca0*/  LDL.LU R20, [R1+0x180] ;  /* 0x0001800001147983 */ /* 0x000ea20000300800 */
[----:B------:R-:W-:Y:S01]  /*21cb0*/  IMAD.MOV.U32 R21, RZ, RZ, R3 ;  /* 0x000000ffff157224 */ /* 0x000fe200078e0003 */
[----:B------:R-:W-:-:S02]  /*21cc0*/  MOV R0, R15 ;  /* 0x0000000f00007202 */ /* 0x000fc40000000f00 */
[----:B------:R-:W-:Y:S01]  /*21cd0*/  MOV R2, R14 ;  /* 0x0000000e00027202 */ /* 0x000fe20000000f00 */
[----:B------:R-:W-:Y:S02]  /*21ce0*/  IMAD.MOV.U32 R28, RZ, RZ, R13 ;  /* 0x000000ffff1c7224 */ /* 0x000fe400078e000d */
[----:B------:R-:W-:Y:S04]  /*21cf0*/  STL [R1+0x1ac8], R0 ;  /* 0x001ac80001007387 */ /* 0x000fe80000100800 */
[----:B------:R-:W-:Y:S04]  /*21d00*/  STL [R1+0x1ac4], R2 ;  /* 0x001ac40201007387 */ /* 0x000fe80000100800 */
[----:B------:R-:W-:Y:S01]  /*21d10*/  STL [R1+0x1ac0], R28 ;  /* 0x001ac01c01007387 */ /* 0x000fe20000100800 */
[----:B--2---:R-:W-:-:S15]  /*21d20*/  HMMA.16816.F32.BF16 R4, R16, R20, R4 ;  /* 0x000000141004723c */ /* 0x004fde0000041804 */
[----:B------:R-:W-:-:S08]  /*21d30*/  NOP ;  /* 0x0000000000007918 */ /* 0x000fd00000000000 */
[----:B------:R-:W-:Y:S04]  /*21d40*/  STL.64 [R1+0x50], R4 ;  /* 0x0000500401007387 */ /* 0x000fe80000100a00 */
[----:B------:R3:W-:Y:S01]  /*21d50*/  STL [R1+0x58], R6 ;  /* 0x0000580601007387 */ /* 0x0007e20000100800 */
[----:B------:R-:W-:Y:S02]  /*21d60*/  MOV R3, R7 ;  /* 0x0000000700037202 */ /* 0x000fe40000000f00 */
[----:B---3--:R-:W-:Y:S03]  /*21d70*/  HMMA.16816.F32.BF16 R4, R16, R8, R24 ;  /* 0x000000081004723c */ /* 0x008fe60000041818 */
[----:B------:R-:W-:-:S15]  /*21d80*/  STL [R1+0x1acc], R3 ;  /* 0x001acc0301007387 */ /* 0x000fde0000100800 */
[----:B------:R-:W-:-:S06]  /*21d90*/  NOP ;  /* 0x0000000000007918 */ /* 0x000fcc0000000000 */
[----:B------:R-:W-:Y:S01]  /*21da0*/  MOV R8, R4 ;  /* 0x0000000400087202 */ /* 0x000fe20000000f00 */
[----:B------:R-:W-:Y:S01]  /*21db0*/  IMAD.MOV.U32 R9, RZ, RZ, R5 ;  /* 0x000000ffff097224 */ /* 0x000fe200078e0005 */
[----:B------:R-:W2:Y:S01]  /*21dc0*/  LDL.LU R4, [R1+0xa0] ;  /* 0x0000a00001047983 */ /* 0x000ea20000300800 */
[----:B------:R-:W-:-:S03]  /*21dd0*/  MOV R10, R6 ;  /* 0x00000006000a7202 */ /* 0x000fc60000000f00 */
[----:B------:R-:W2:Y:S01]  /*21de0*/  LDL.LU R5, [R1+0xa4] ;  /* 0x0000a40001057983 */ /* 0x000ea20000300800 */
[----:B------:R-:W-:-:S03]  /*21df0*/  MOV R11, R7 ;  /* 0x00000007000b7202 */ /* 0x000fc60000000f00 */
[----:B------:R-:W2:Y:S04]  /*21e00*/  LDL.LU R6, [R1+0xa8] ;  /* 0x0000a80001067983 */ /* 0x000ea80000300800 */
[----:B------:R-:W2:Y:S04]  /*21e10*/  LDL.LU R7, [R1+0xac] ;  /* 0x0000ac0001077983 */ /* 0x000ea80000300800 */
[----:B------:R-:W2:Y:S04]  /*21e20*/  LDL.LU.64 R12, [R1+0x1a0] ;  /* 0x0001a000010c7983 */ /* 0x000ea80000300a00 */
[----:B------:R-:W3:Y:S04]  /*21e30*/  LDL R27, [R1+0x2c8] ;  /* 0x0002c800011b7983 */ /* 0x000ee80000100800 */
[----:B---3--:R0:W-:Y:S04]  /*21e40*/  STL [R1+0x1b08], R27 ;  /* 0x001b081b01007387 */ /* 0x0081e80000100800 */
[----:B------:R-:W3:Y:S04]  /*21e50*/  LDL.LU R24, [R1+0x140] ;  /* 0x0001400001187983 */ /* 0x000ee80000300800 */
[----:B------:R-:W3:Y:S04]  /*21e60*/  LDL.LU R25, [R1+0x144] ;  /* 0x0001440001197983 */ /* 0x000ee80000300800 */
[----:B------:R-:W4:Y:S04]  /*21e70*/  LDL.LU R26, [R1+0x148] ;  /* 0x00014800011a7983 */ /* 0x000f280000300800 */
[----:B0-----:R-:W4:Y:S04]  /*21e80*/  LDL.LU R27, [R1+0x14c] ;  /* 0x00014c00011b7983 */ /* 0x001f280000300800 */
[----:B----4-:R-:W-:Y:S04]  /*21e90*/  STL.64 [R1+0x1b20], R26 ;  /* 0x001b201a01007387 */ /* 0x010fe80000100a00 */
[----:B---3--:R0:W-:Y:S04]  /*21ea0*/  STL.64 [R1+0x1b18], R24 ;  /* 0x001b181801007387 */ /* 0x0081e80000100a00 */
[----:B0-----:R-:W3:Y:S04]  /*21eb0*/  LDL R24, [R1+0x1b0] ;  /* 0x0001b00001187983 */ /* 0x001ee80000100800 */
[----:B------:R-:W3:Y:S04]  /*21ec0*/  LDL R25, [R1+0x1b4] ;  /* 0x0001b40001197983 */ /* 0x000ee80000100800 */
[----:B---3--:R0:W-:Y:S04]  /*21ed0*/  STL.64 [R1+0x1b30], R24 ;  /* 0x001b301801007387 */ /* 0x0081e80000100a00 */
[----:B0-----:R-:W3:Y:S04]  /*21ee0*/  LDL.LU.64 R24, [R1+0x1c0] ;  /* 0x0001c00001187983 */ /* 0x001ee80000300a00 */
[----:B------:R-:W-:Y:S04]  /*21ef0*/  STL [R1+0x1a84], R8 ;  /* 0x001a840801007387 */ /* 0x000fe80000100800 */
[----:B------:R0:W-:Y:S04]  /*21f00*/  STL [R1+0x1a80], R9 ;  /* 0x001a800901007387 */ /* 0x0001e80000100800 */
[----:B------:R-:W-:Y:S04]  /*21f10*/  STL [R1+0x1a7c], R10 ;  /* 0x001a7c0a01007387 */ /* 0x000fe80000100800 */
[----:B------:R-:W-:Y:S04]  /*21f20*/  STL [R1+0x1a78], R11 ;  /* 0x001a780b01007387 */ /* 0x000fe80000100800 */
[----:B0-----:R-:W4:Y:S04]  /*21f30*/  LDL.64 R8, [R1+0x1d0] ;  /* 0x0001d00001087983 */ /* 0x001f280000100a00 */
[----:B----4-:R0:W-:Y:S04]  /*21f40*/  STL.64 [R1+0x1b10], R8 ;  /* 0x001b100801007387 */ /* 0x0101e80000100a00 */
[----:B0-----:R-:W4:Y:S04]  /*21f50*/  LDL.LU.64 R8, [R1+0x1e0] ;  /* 0x0001e00001087983 */ /* 0x001f280000300a00 */
[----:B----4-:R0:W-:Y:S04]  /*21f60*/  STL.64 [R1+0x1b28], R8 ;  /* 0x001b280801007387 */ /* 0x0101e80000100a00 */
[----:B0-----:R-:W4:Y:S04]  /*21f70*/  LDL.LU R8, [R1+0x130] ;  /* 0x0001300001087983 */ /* 0x001f280000300800 */
[----:B------:R-:W4:Y:S04]  /*21f80*/  LDL.LU R9, [R1+0x134] ;  /* 0x0001340001097983 */ /* 0x000f280000300800 */
[----:B------:R-:W5:Y:S04]  /*21f90*/  LDL.LU R10, [R1+0x138] ;  /* 0x00013800010a7983 */ /* 0x000f680000300800 */
[----:B------:R-:W5:Y:S04]  /*21fa0*/  LDL.LU R11, [R1+0x13c] ;  /* 0x00013c00010b7983 */ /* 0x000f680000300800 */
[----:B-----5:R-:W-:Y:S04]  /*21fb0*/  STL.64 [R1+0x1b40], R10 ;  /* 0x001b400a01007387 */ /* 0x020fe80000100a00 */
[----:B----4-:R0:W-:Y:S04]  /*21fc0*/  STL.64 [R1+0x1b38], R8 ;  /* 0x001b380801007387 */ /* 0x0101e80000100a00 */
[----:B0-----:R-:W4:Y:S04]  /*21fd0*/  LDL.LU R8, [R1+0x120] ;  /* 0x0001200001087983 */ /* 0x001f280000300800 */
[----:B------:R-:W4:Y:S04]  /*21fe0*/  LDL.LU R9, [R1+0x124] ;  /* 0x0001240001097983 */ /* 0x000f280000300800 */
[----:B------:R-:W4:Y:S04]  /*21ff0*/  LDL.LU R10, [R1+0x128] ;  /* 0x00012800010a7983 */ /* 0x000f280000300800 */
[----:B------:R-:W4:Y:S01]  /*22000*/  LDL.LU R11, [R1+0x12c] ;  /* 0x00012c00010b7983 */ /* 0x000f220000300800 */
[----:B--2---:R-:W-:Y:S06]  /*22010*/  HMMA.16816.F32.BF16 R4, R16, R12, R4 ;  /* 0x0000000c1004723c */ /* 0x004fec0000041804 */
[----:B------:R-:W-:Y:S01]  /*22020*/  IMAD.MOV.U32 R23, RZ, RZ, R12 ;  /* 0x000000ffff177224 */ /* 0x000fe200078e000c */
[----:B------:R-:W-:Y:S01]  /*22030*/  MOV R22, R13 ;  /* 0x0000000d00167202 */ /* 0x000fe20000000f00 */
[----:B------:R-:W2:Y:S04]  /*22040*/  LDL.LU.64 R14, [R1+0x1b48] ;  /* 0x001b4800010e7983 */ /* 0x000ea80000300a00 */
[----:B------:R-:W-:Y:S04]  /*22050*/  STL.64 [R1+0x1b00], R22 ;  /* 0x001b001601007387 */ /* 0x000fe80000100a00 */
[----:B------:R0:W-:Y:S01]  /*22060*/  STL.64 [R1+0x1af8], R20 ;  /* 0x001af81401007387 */ /* 0x0001e20000100a00 */
[----:B---3--:R-:W-:-:S03]  /*22070*/  IMAD.MOV.U32 R3, RZ, RZ, R24 ;  /* 0x000000ffff037224 */ /* 0x008fc600078e0018 */
[----:B0-----:R-:W3:Y:S04]  /*22080*/  LDL.LU R20, [R1+0x160] ;  /* 0x0001600001147983 */ /* 0x001ee80000300800 */
[----:B------:R-:W3:Y:S04]  /*22090*/  LDL.LU R21, [R1+0x164] ;  /* 0x0001640001157983 */ /* 0x000ee80000300800 */
[----:B------:R-:W3:Y:S04]  /*220a0*/  LDL.LU R22, [R1+0x168] ;  /* 0x0001680001167983 */ /* 0x000ee80000300800 */
[----:B------:R-:W5:Y:S04]  /*220b0*/  LDL.LU.64 R12, [R1+0x1f0] ;  /* 0x0001f000010c7983 */ /* 0x000f680000300a00 */
[----:B------:R-:W-:Y:S04]  /*220c0*/  STL.64 [R1+0x1a50], R6 ;  /* 0x001a500601007387 */ /* 0x000fe80000100a00 */
[----:B------:R0:W-:Y:S01]  /*220d0*/  STL.64 [R1+0x1a48], R4 ;  /* 0x001a480401007387 */ /* 0x0001e20000100a00 */
[----:B------:R-:W-:-:S03]  /*220e0*/  MOV R0, R25 ;  /* 0x0000001900007202 */ /* 0x000fc60000000f00 */
[----:B0-----:R-:W5:Y:S04]  /*220f0*/  LDL.LU.64 R4, [R1+0x190] ;  /* 0x0001900001047983 */ /* 0x001f680000300a00 */
[----:B------:R-:W5:Y:S01]  /*22100*/  LDL.LU.64 R6, [R1+0x198] ;  /* 0x0001980001067983 */ /* 0x000f620000300a00 */
[----:B----4-:R-:W-:-:S15]  /*22110*/  HMMA.16816.F32.BF16 R8, R16, R24, R8 ;  /* 0x000000181008723c */ /* 0x010fde0000041808 */
[----:B------:R-:W-:-:S08]  /*22120*/  NOP ;  /* 0x0000000000007918 */ /* 0x000fd00000000000 */
[----:B------:R-:W-:Y:S04]  /*22130*/  STL.64 [R1+0x40], R8 ;  /* 0x0000400801007387 */ /* 0x000fe80000100a00 */
[----:B------:R0:W-:Y:S04]  /*22140*/  STL.64 [R1+0x48], R10 ;  /* 0x0000480a01007387 */ /* 0x0001e80000100a00 */
[----:B0-----:R-:W4:Y:S04]  /*22150*/  LDL.LU.64 R10, [R1+0x1b40] ;  /* 0x001b4000010a7983 */ /* 0x001f280000300a00 */
[----:B------:R-:W4:Y:S04]  /*22160*/  LDL.LU.64 R8, [R1+0x1b38] ;  /* 0x001b380001087983 */ /* 0x000f280000300a00 */
[----:B------:R-:W4:Y:S04]  /*22170*/  LDL.LU.64 R24, [R1+0x1b30] ;  /* 0x001b300001187983 */ /* 0x000f280000300a00 */
[----:B------:R-:W-:Y:S01]  /*22180*/  STL [R1+0x1ad0], R0 ;  /* 0x001ad00001007387 */ /* 0x000fe20000100800 */
[----:B----4-:R-:W-:Y:S03]  /*22190*/  HMMA.16816.F32.BF16 R24, R16, R24, R8 ;  /* 0x000000181018723c */ /* 0x010fe60000041808 */
[----:B------:R-:W4:-:S15]  /*221a0*/  LDL.LU.64 R8, [R1+0x1b28] ;  /* 0x001b280001087983 */ /* 0x000f1e0000300a00 */
[----:B------:R-:W-:-:S05]  /*221b0*/  NOP ;  /* 0x0000000000007918 */ /* 0x000fca0000000000 */
[----:B------:R-:W-:Y:S04]  /*221c0*/  STL.64 [R1+0x30], R24 ;  /* 0x0000301801007387 */ /* 0x000fe80000100a00 */
[----:B------:R0:W-:Y:S04]  /*221d0*/  STL.64 [R1+0x38], R26 ;  /* 0x0000381a01007387 */ /* 0x0001e80000100a00 */
[----:B0-----:R-:W2:Y:S04]  /*221e0*/  LDL.LU.64 R26, [R1+0x1b20] ;  /* 0x001b2000011a7983 */ /* 0x001ea80000300a00 */
[----:B------:R-:W2:Y:S01]  /*221f0*/  LDL.LU.64 R24, [R1+0x1b18] ;  /* 0x001b180001187983 */ /* 0x000ea20000300a00 */
[----:B------:R-:W-:-:S02]  /*22200*/  MOV R23, R29 ;  /* 0x0000001d00177202 */ /* 0x000fc40000000f00 */
[----:B----4-:R-:W-:Y:S01]  /*22210*/  MOV R2, R8 ;  /* 0x0000000800027202 */ /* 0x010fe20000000f00 */
[----:B------:R-:W-:Y:S01]  /*22220*/  IMAD.MOV.U32 R28, RZ, RZ, R9 ;  /* 0x000000ffff1c7224 */ /* 0x000fe200078e0009 */
[----:B--2---:R-:W-:Y:S01]  /*22230*/  HMMA.16816.F32.BF16 R24, R16, R8, R24 ;  /* 0x000000081018723c */ /* 0x004fe20000041818 */
[----:B------:R-:W3:-:S15]  /*22240*/  LDL.LU.64 R8, [R1+0x1b10] ;  /* 0x001b100001087983 */ /* 0x000ede0000300a00 */
[----:B------:R-:W-:-:S07]  /*22250*/  NOP ;  /* 0x0000000000007918 */ /* 0x000fce0000000000 */
[----:B------:R-:W-:Y:S04]  /*22260*/  STL.64 [R1+0x20], R24 ;  /* 0x0000201801007387 */ /* 0x000fe80000100a00 */
[----:B------:R-:W-:Y:S01]  /*22270*/  STL [R1+0x28], R26 ;  /* 0x0000281a01007387 */ /* 0x000fe20000100800 */
[----:B------:R-:W-:-:S03]  /*22280*/  MOV R29, R27 ;  /* 0x0000001b001d7202 */ /* 0x000fc60000000f00 */
[----:B------:R-:W2:Y:S01]  /*22290*/  LDL.LU R27, [R1+0x1b08] ;  /* 0x001b0800011b7983 */ /* 0x000ea20000300800 */
[----:B---3--:R-:W-:Y:S03]  /*222a0*/  HMMA.16816.F32.BF16 R20, R16, R8, R20 ;  /* 0x000000081014723c */ /* 0x008fe60000041814 */
[----:B--2---:R-:W0:Y:S03]  /*222b0*/  LDSM.16.M88.4 R24, [R27+UR6+0x29000] ;  /* 0x029000061b18783b */ /* 0x004e260008000200 */
[----:B------:R-:W-:-:S15]  /*222c0*/  MOV R0, R8 ;  /* 0x0000000800007202 */ /* 0x000fde0000000f00 */
[----:B------:R-:W-:-:S03]  /*222d0*/  NOP ;  /* 0x0000000000007918 */ /* 0x000fc60000000000 */
[----:B------:R-:W-:Y:S02]  /*222e0*/  MOV R10, R22 ;  /* 0x00000016000a7202 */ /* 0x000fe40000000f00 */
[----:B------:R-:W-:Y:S02]  /*222f0*/  MOV R11, R23 ;  /* 0x00000017000b7202 */ /* 0x000fe40000000f00 */
[----:B------:R-:W-:Y:S01]  /*22300*/  MOV R8, R20 ;  /* 0x0000001400087202 */ /* 0x000fe20000000f00 */
[----:B------:R-:W-:Y:S01]  /*22310*/  IMAD.MOV.U32 R9, RZ, RZ, R21 ;  /* 0x000000ffff097224 */ /* 0x000fe200078e0015 */
[----:B0-----:R0:W-:Y:S04]  /*22320*/  STL [R1+0x19a4], R24 ;  /* 0x0019a41801007387 */ /* 0x0011e80000100800 */
[----:B------:R1:W-:Y:S04]  /*22330*/  STL [R1+0x19a0], R25 ;  /* 0x0019a01901007387 */ /* 0x0003e80000100800 */
[----:B------:R2:W-:Y:S04]  /*22340*/  STL [R1+0x199c], R26 ;  /* 0x00199c1a01007387 */ /* 0x0005e80000100800 */
[----:B------:R3:W-:Y:S04]  /*22350*/  STL [R1+0x1998], R27 ;  /* 0x0019981b01007387 */ /* 0x0007e80000100800 */
[----:B0-----:R-:W4:Y:S04]  /*22360*/  LDL.LU R24, [R1+0x100] ;  /* 0x0001000001187983 */ /* 0x001f280000300800 */
[----:B-1----:R-:W4:Y:S04]  /*22370*/  LDL.LU R25, [R1+0x104] ;  /* 0x0001040001197983 */ /* 0x002f280000300800 */
[----:B------:R-:W4:Y:S04]  /*22380*/  LDL.LU.64 R22, [R1+0x1b00] ;  /* 0x001b000001167983 */ /* 0x000f280000300a00 */
[----:B------:R-:W4:Y:S04]  /*22390*/  LDL.LU.64 R20, [R1+0x1af8] ;  /* 0x001af80001147983 */ /* 0x000f280000300a00 */
[----:B------:R-:W-:Y:S04]  /*223a0*/  STL.64 [R1+0x1a98], R10 ;  /* 0x001a980a01007387 */ /* 0x000fe80000100a00 */
[----:B------:R0:W-:Y:S01]  /*223b0*/  STL.64 [R1+0x1a90], R8 ;  /* 0x001a900801007387 */ /* 0x0001e20000100a00 */
[----:B--2---:R-:W-:Y:S01]  /*223c0*/  MOV R26, R15 ;  /* 0x0000000f001a7202 */ /* 0x004fe20000000f00 */
[----:B---3--:R-:W-:-:S02]  /*223d0*/  IMAD.MOV.U32 R27, RZ, RZ, R14 ;  /* 0x000000ffff1b7224 */ /* 0x008fc400078e000e */
[----:B0-----:R-:W5:Y:S04]  /*223e0*/  LDL.LU R8, [R1+0x150] ;  /* 0x0001500001087983 */ /* 0x001f680000300800 */
[----:B------:R-:W5:Y:S04]  /*223f0*/  LDL.LU R9, [R1+0x154] ;  /* 0x0001540001097983 */ /* 0x000f680000300800 */
[----:B------:R-:W5:Y:S04]  /*22400*/  LDL.LU R10, [R1+0x158] ;  /* 0x00015800010a7983 */ /* 0x000f680000300800 */
[----:B------:R-:W5:Y:S04]  /*22410*/  LDL.LU R11, [R1+0x15c] ;  /* 0x00015c00010b7983 */ /* 0x000f680000300800 */
[----:B------:R-:W2:Y:S01]  /*22420*/  LDL.LU.64 R14, [R1+0x1af0] ;  /* 0x001af000010e7983 */ /* 0x000ea20000300a00 */
[----:B-----5:R-:W-:Y:S07]  /*22430*/  HMMA.16816.F32.BF16 R16, R16, R12, R8 ;  /* 0x0000000c1010723c */ /* 0x020fee0000041808 */
[----:B------:R-:W-:Y:S01]  /*22440*/  IMAD.MOV.U32 R9, RZ, RZ, R12 ;  /* 0x000000ffff097224 */ /* 0x000fe200078e000c */
[----:B------:R-:W-:-:S02]  /*22450*/  MOV R8, R13 ;  /* 0x0000000d00087202 */ /* 0x000fc40000000f00 */
[----:B------:R-:W3:Y:S04]  /*22460*/  LDL.LU.64 R12, [R1+0x1ae8] ;  /* 0x001ae800010c7983 */ /* 0x000ee80000300a00 */
[----:B------:R2:W-:Y:S02]  /*22470*/  STL.64 [R1+0x1ad8], R8 ;  /* 0x001ad80801007387 */ /* 0x0005e40000100a00 */
[----:B--2---:R-:W-:Y:S02]  /*22480*/  MOV R8, R15 ;  /* 0x0000000f00087202 */ /* 0x004fe40000000f00 */
[----:B------:R-:W3:Y:S04]  /*22490*/  LDL.LU R15, [R1+0x1ae0] ;  /* 0x001ae000010f7983 */ /* 0x000ee80000300800 */
[----:B------:R-:W3:Y:S04]  /*224a0*/  LDL.LU R9, [R1+0x114] ;  /* 0x0001140001097983 */ /* 0x000ee80000300800 */
[----:B------:R-:W3:Y:S04]  /*224b0*/  LDL.LU R10, [R1+0x118] ;  /* 0x00011800010a7983 */ /* 0x000ee80000300800 */
[----:B------:R-:W3:Y:S04]  /*224c0*/  LDL.LU R11, [R1+0x11c] ;  /* 0x00011c00010b7983 */ /* 0x000ee80000300800 */
[----:B------:R-:W-:Y:S04]  /*224d0*/  STL.64 [R1+0x1a00], R18 ;  /* 0x001a001201007387 */ /* 0x000fe80000100a00 */
[----:B------:R4:W-:Y:S02]  /*224e0*/  STL.64 [R1+0x19f8], R16 ;  /* 0x0019f81001007387 */ /* 0x0009e40000100a00 */
[----:B----4-:R-:W-:Y:S01]  /*224f0*/  IMAD.MOV.U32 R16, RZ, RZ, R23 ;  /* 0x000000ffff107224 */ /* 0x010fe200078e0017 */
[----:B------:R-:W-:-:S02]  /*22500*/  MOV R17, R22 ;  /* 0x0000001600117202 */ /* 0x000fc40000000f00 */
[C---:B---3--:R-:W-:Y:S06]  /*22510*/  HMMA.16816.F32.BF16 R20, R12.reuse, R20, R8 ;  /* 0x000000140c14723c */ /* 0x048fec0000041808 */
[----:B------:R-:W-:-:S15]  /*22520*/  HMMA.16816.F32.BF16 R8, R12, R4, R24 ;  /* 0x000000040c08723c */ /* 0x000fde0000041818 */
[----:B------:R-:W-:-:S02]  /*22530*/  NOP ;  /* 0x0000000000007918 */ /* 0x000fc40000000000 */
[----:B------:R0:W-:Y:S04]  /*22540*/  STL [R1+0x19b4], R20 ;  /* 0x0019b41401007387 */ /* 0x0001e80000100800 */
[----:B------:R1:W-:Y:S04]  /*22550*/  STL [R1+0x19b0], R21 ;  /* 0x0019b01501007387 */ /* 0x0003e80000100800 */
[----:B------:R2:W-:Y:S04]  /*22560*/  STL [R1+0x19ac], R22 ;  /* 0x0019ac1601007387 */ /* 0x0005e80000100800 */
[----:B------:R3:W-:Y:S04]  /*22570*/  STL [R1+0x19a8], R23 ;  /* 0x0019a81701007387 */ /* 0x0007e80000100800 */
[----:B0-----:R-:W4:Y:S04]  /*22580*/  LDL.LU R20, [R1+0xf0] ;  /* 0x0000f00001147983 */ /* 0x001f280000300800 */
[----:B-1----:R-:W4:Y:S04]  /*22590*/  LDL.LU R21, [R1+0xf4] ;  /* 0x0000f40001157983 */ /* 0x002f280000300800 */
[----:B--2---:R-:W4:Y:S04]  /*225a0*/  LDL.LU R22, [R1+0xf8] ;  /* 0x0000f80001167983 */ /* 0x004f280000300800 */
[----:B---3--:R-:W4:Y:S01]  /*225b0*/  LDL.LU R23, [R1+0xfc] ;  /* 0x0000fc0001177983 */ /* 0x008f220000300800 */
[----:B------:R-:W-:-:S03]  /*225c0*/  MOV R26, R8 ;  /* 0x00000008001a7202 */ /* 0x000fc60000000f00 */
[----:B------:R-:W-:Y:S01]  /*225d0*/  STL.64 [R1+0x148], R10 ;  /* 0x0001480a01007387 */ /* 0x000fe20000100a00 */
[----:B------:R-:W-:-:S03]  /*225e0*/  IMAD.MOV.U32 R27, RZ, RZ, R9 ;  /* 0x000000ffff1b7224 */ /* 0x000fc600078e0009 */
[----:B------:R-:W2:Y:S04]  /*225f0*/  LDL.LU.64 R8, [R1+0x1ad8] ;  /* 0x001ad80001087983 */ /* 0x000ea80000300a00 */
[----:B------:R-:W-:Y:S01]  /*22600*/  STL.64 [R1+0x1a60], R6 ;  /* 0x001a600601007387 */ /* 0x000fe20000100a00 */
[----:B------:R-:W-:-:S03]  /*22610*/  MOV R4, R0 ;  /* 0x0000000000047202 */ /* 0x000fc60000000f00 */
[----:B------:R-:W-:Y:S04]  /*22620*/  STL [R1+0x19bc], R27 ;  /* 0x0019bc1b01007387 */ /* 0x000fe80000100800 */
[----:B------:R-:W-:Y:S01]  /*22630*/  STL [R1+0x19b8], R26 ;  /* 0x0019b81a01007387 */ /* 0x000fe20000100800 */
[----:B----4-:R-:W-:-:S15]  /*22640*/  HMMA.16816.F32.BF16 R16, R12, R16, R20 ;  /* 0x000000100c10723c */ /* 0x010fde0000041814 */
[----:B------:R-:W-:-:S09]  /*22650*/  NOP ;  /* 0x0000000000007918 */ /* 0x000fd20000000000 */
[----:B------:R-:W-:Y:S02]  /*22660*/  MOV R22, R16 ;  /* 0x0000001000167202 */ /* 0x000fe40000000f00 */
[----:B------:R-:W-:Y:S02]  /*22670*/  MOV R23, R17 ;  /* 0x0000001100177202 */ /* 0x000fe40000000f00 */
[----:B--2---:R-:W-:Y:S01]  /*22680*/  MOV R16, R9 ;  /* 0x0000000900107202 */ /* 0x004fe20000000f00 */
[----:B------:R-:W-:-:S05]  /*22690*/  IMAD.MOV.U32 R17, RZ, RZ, R8 ;  /* 0x000000ffff117224 */ /* 0x000fca00078e0008 */
[----:B------:R-:W-:Y:S04]  /*226a0*/  STL.64 [R1+0x1aa0], R16 ;  /* 0x001aa01001007387 */ /* 0x000fe80000100a00 */
[----:B------:R-:W2:Y:S04]  /*226b0*/  LDL.LU R0, [R1+0x1ad0] ;  /* 0x001ad00001007983 */ /* 0x000ea80000300800 */
[----:B------:R-:W3:Y:S04]  /*226c0*/  LDL.LU R5, [R1+0x1d4] ;  /* 0x0001d40001057983 */ /* 0x000ee80000300800 */
[----:B---3--:R0:W-:Y:S04]  /*226d0*/  STL.64 [R1+0x1ab0], R4 ;  /* 0x001ab00401007387 */ /* 0x0081e80000100a00 */
[----:B0-----:R-:W3:Y:S04]  /*226e0*/  LDL.LU R4, [R1+0x1b0] ;  /* 0x0001b00001047983 */ /* 0x001ee80000300800 */
[----:B------:R-:W3:Y:S01]  /*226f0*/  LDL.LU R5, [R1+0x1b4] ;  /* 0x0001b40001057983 */ /* 0x000ee20000300800 */
[----:B------:R-:W-:-:S02]  /*22700*/  MOV R8, R2 ;  /* 0x0000000200087202 */ /* 0x000fc40000000f00 */
[----:B------:R-:W-:Y:S02]  /*22710*/  MOV R9, R28 ;  /* 0x0000001c00097202 */ /* 0x000fe40000000f00 */
[----:B------:R-:W-:Y:S01]  /*22720*/  MOV R25, R19 ;  /* 0x0000001300197202 */ /* 0x000fe20000000f00 */
[----:B------:R-:W-:Y:S01]  /*22730*/  IMAD.MOV.U32 R24, RZ, RZ, R18 ;  /* 0x000000ffff187224 */ /* 0x000fe200078e0012 */
[----:B---3--:R0:W-:Y:S02]  /*22740*/  STL.64 [R1+0x1ab8], R4 ;  /* 0x001ab80401007387 */ /* 0x0081e40000100a00 */
[----:B0-----:R-:W-:Y:S01]  /*22750*/  MOV R4, R3 ;  /* 0x0000000300047202 */ /* 0x001fe20000000f00 */
[----:B--2---:R-:W-:Y:S01]  /*22760*/  IMAD.MOV.U32 R5, RZ, RZ, R0 ;  /* 0x000000ffff057224 */ /* 0x004fe200078e0000 */
[----:B------:R-:W2:Y:S04]  /*22770*/  LDL.LU R3, [R1+0x1acc] ;  /* 0x001acc0001037983 */ /* 0x000ea80000300800 */
[----:B------:R-:W3:Y:S04]  /*22780*/  LDL.LU R0, [R1+0x1ac8] ;  /* 0x001ac80001007983 */ /* 0x000ee80000300800 */
[----:B------:R-:W4:Y:S04]  /*22790*/  LDL.LU R2, [R1+0x1ac4] ;  /* 0x001ac40001027983 */ /* 0x000f280000300800 */
[----:B------:R-:W5:Y:S04]  /*227a0*/  LDL.LU R28, [R1+0x1ac0] ;  /* 0x001ac000011c7983 */ /* 0x000f680000300800 */
[----:B------:R-:W2:Y:S04]  /*227b0*/  LDL.LU R16, [R1+0x80] ;  /* 0x0000800001107983 */ /* 0x000ea80000300800 */
[----:B------:R-:W2:Y:S04]  /*227c0*/  LDL.LU R17, [R1+0x84] ;  /* 0x0000840001117983 */ /* 0x000ea80000300800 */
[----:B------:R-:W2:Y:S04]  /*227d0*/  LDL.LU R18, [R1+0x88] ;  /* 0x0000880001127983 */ /* 0x000ea80000300800 */
[----:B------:R-:W2:Y:S04]  /*227e0*/  LDL.LU R19, [R1+0x8c] ;  /* 0x00008c0001137983 */ /* 0x000ea80000300800 */
[----:B------:R-:W-:Y:S04]  /*227f0*/  STL [R1+0x19cc], R25 ;  /* 0x0019cc1901007387 */ /* 0x000fe80000100800 */
[----:B------:R0:W-:Y:S04]  /*22800*/  STL [R1+0x19c8], R24 ;  /* 0x0019c81801007387 */ /* 0x0001e80000100800 */
[----:B0-----:R-:W3:Y:S04]  /*22810*/  LDL.LU R24, [R1+0xe0] ;  /* 0x0000e00001187983 */ /* 0x001ee80000300800 */
[----:B------:R-:W3:Y:S04]  /*22820*/  LDL.LU R25, [R1+0xe4] ;  /* 0x0000e40001197983 */ /* 0x000ee80000300800 */
[----:B------:R-:W3:Y:S04]  /*22830*/  LDL.LU R26, [R1+0xe8] ;  /* 0x0000e800011a7983 */ /* 0x000ee80000300800 */
[----:B------:R-:W3:Y:S04]  /*22840*/  LDL.LU R27, [R1+0xec] ;  /* 0x0000ec00011b7983 */ /* 0x000ee80000300800 */
[----:B------:R-:W-:Y:S04]  /*22850*/  STL [R1+0x19c4], R23 ;  /* 0x0019c41701007387 */ /* 0x000fe80000100800 */
[----:B------:R-:W-:Y:S01]  /*22860*/  STL [R1+0x19c0], R22 ;  /* 0x0019c01601007387 */ /* 0x000fe20000100800 */
[----:B---3--:R-:W-:-:S15]  /*22870*/  HMMA.16816.F32.BF16 R4, R12, R4, R24 ;  /* 0x000000040c04723c */ /* 0x008fde0000041818 */
[----:B------:R-:W-:-:S09]  /*22880*/  NOP ;  /* 0x0000000000007918 */ /* 0x000fd20000000000 */
[----:B------:R-:W-:Y:S01]  /*22890*/  IMAD.MOV.U32 R21, RZ, RZ, R7 ;  /* 0x000000ffff157224 */ /* 0x000fe200078e0007 */
[----:B------:R-:W-:Y:S01]  /*228a0*/  MOV R20, R6 ;  /* 0x0000000600147202 */ /* 0x000fe20000000f00 */
[----:B------:R-:W-:Y:S01]  /*228b0*/  IMAD.MOV.U32 R27, RZ, RZ, R4 ;  /* 0x000000ffff1b7224 */ /* 0x000fe200078e0004 */
[----:B------:R-:W-:Y:S02]  /*228c0*/  MOV R26, R5 ;  /* 0x00000005001a7202 */ /* 0x000fe40000000f00 */
[----:B------:R-:W3:Y:S04]  /*228d0*/  LDL.LU.64 R4, [R1+0x1ab8] ;  /* 0x001ab80001047983 */ /* 0x000ee80000300a00 */
        /* <DEDUP_REMOVED lines=8> */
[C---:B--2---:R-:W-:Y:S06]  /*22960*/  HMMA.16816.F32.BF16 R8, R12.reuse, R8, R16 ;  /* 0x000000080c08723c */ /* 0x044fec0000041810 */
[----:B---3--:R-:W-:-:S15]  /*22970*/  HMMA.16816.F32.BF16 R4, R12, R4, R20 ;  /* 0x000000040c04723c */ /* 0x008fde0000041814 */
[----:B------:R-:W-:-:S09]  /*22980*/  NOP ;  /* 0x0000000000007918 */ /* 0x000fd20000000000 */
[----:B------:R-:W-:Y:S01]  /*22990*/  MOV R22, R7 ;  /* 0x0000000700167202 */ /* 0x000fe20000000f00 */
[----:B------:R-:W-:Y:S01]  /*229a0*/  IMAD.MOV.U32 R23, RZ, RZ, R6 ;  /* 0x000000ffff177224 */ /* 0x000fe200078e0006 */
[----:B------:R-:W-:Y:S02]  /*229b0*/  MOV R25, R4 ;  /* 0x0000000400197202 */ /* 0x000fe40000000f00 */
[----:B------:R-:W-:Y:S02]  /*229c0*/  MOV R24, R5 ;  /* 0x0000000500187202 */ /* 0x000fe40000000f00 */
[----:B------:R-:W2:Y:S04]  /*229d0*/  LDL.LU.64 R4, [R1+0x1ab0] ;  /* 0x001ab00001047983 */ /* 0x000ea80000300a00 */
[----:B------:R0:W-:Y:S04]  /*229e0*/  STL [R1+0x19ec], R22 ;  /* 0x0019ec1601007387 */ /* 0x0001e80000100800 */
[----:B------:R1:W-:Y:S04]  /*229f0*/  STL [R1+0x19e8], R23 ;  /* 0x0019e81701007387 */ /* 0x0003e80000100800 */
[----:B------:R-:W2:Y:S04]  /*22a00*/  LDL.LU R20, [R1+0x70] ;  /* 0x0000700001147983 */ /* 0x000ea80000300800 */
[----:B------:R-:W2:Y:S04]  /*22a10*/  LDL.LU R21, [R1+0x74] ;  /* 0x0000740001157983 */ /* 0x000ea80000300800 */
[----:B0-----:R-:W2:Y:S04]  /*22a20*/  LDL.LU R22, [R1+0x78] ;  /* 0x0000780001167983 */ /* 0x001ea80000300800 */
[----:B-1----:R-:W2:Y:S04]  /*22a30*/  LDL.LU R23, [R1+0x7c] ;  /* 0x00007c0001177983 */ /* 0x002ea80000300800 */
[----:B------:R0:W-:Y:S04]  /*22a40*/  STL [R1+0x19e4], R24 ;  /* 0x0019e41801007387 */ /* 0x0001e80000100800 */
[----:B------:R5:W-:Y:S04]  /*22a50*/  STL [R1+0x19e0], R25 ;  /* 0x0019e01901007387 */ /* 0x000be80000100800 */
[----:B0-----:R-:W3:Y:S01]  /*22a60*/  LDL.LU R24, [R1+0x60] ;  /* 0x0000600001187983 */ /* 0x001ee20000300800 */
[----:B-----5:R-:W-:-:S03]  /*22a70*/  MOV R25, R28 ;  /* 0x0000001c00197202 */ /* 0x020fc60000000f00 */
[----:B------:R-:W5:Y:S04]  /*22a80*/  LDL.LU R28, [R1+0x1aa8] ;  /* 0x001aa800011c7983 */ /* 0x000f680000300800 */
[----:B------:R-:W3:Y:S01]  /*22a90*/  LDL.LU.64 R16, [R1+0x1aa0] ;  /* 0x001aa00001107983 */ /* 0x000ee20000300a00 */
[----:B----4-:R-:W-:Y:S01]  /*22aa0*/  IMAD.MOV.U32 R26, RZ, RZ, R2 ;  /* 0x000000ffff1a7224 */ /* 0x010fe200078e0002 */
[----:B------:R-:W-:Y:S01]  /*22ab0*/  MOV R27, R0 ;  /* 0x00000000001b7202 */ /* 0x000fe20000000f00 */
[----:B------:R-:W-:Y:S01]  /*22ac0*/  IMAD.MOV.U32 R0, RZ, RZ, R11 ;  /* 0x000000ffff007224 */ /* 0x000fe200078e000b */
[----:B------:R-:W-:Y:S01]  /*22ad0*/  MOV R2, R10 ;  /* 0x0000000a00027202 */ /* 0x000fe20000000f00 */
[----:B------:R0:W-:Y:S04]  /*22ae0*/  STL.64 [R1+0x100], R8 ;  /* 0x0001000801007387 */ /* 0x0001e80000100a00 */
[----:B------:R-:W4:Y:S04]  /*22af0*/  LDL.LU.64 R10, [R1+0x1a98] ;  /* 0x001a9800010a7983 */ /* 0x000f280000300a00 */
[----:B0-----:R-:W4:Y:S04]  /*22b00*/  LDL.LU.64 R8, [R1+0x1a90] ;  /* 0x001a900001087983 */ /* 0x001f280000300a00 */
[----:B------:R-:W-:Y:S04]  /*22b10*/  STL [R1+0x19f4], R0 ;  /* 0x0019f40001007387 */ /* 0x000fe80000100800 */
[----:B------:R-:W-:Y:S01]  /*22b20*/  STL [R1+0x19f0], R2 ;  /* 0x0019f00201007387 */ /* 0x000fe20000100800 */
[C---:B--2---:R-:W-:Y:S03]  /*22b30*/  HMMA.16816.F32.BF16 R4, R12.reuse, R4, R20 ;  /* 0x000000040c04723c */ /* 0x044fe60000041814 */
[----:B------:R-:W2:Y:S03]  /*22b40*/  LDL.LU R20, [R1+0x50] ;  /* 0x0000500001147983 */ /* 0x000ea60000300800 */
[----:B---3--:R-:W-:Y:S01]  /*22b50*/  HMMA.16816.F32.BF16 R16, R12, R16, R24 ;  /* 0x000000100c10723c */ /* 0x008fe20000041818 */
[----:B-----5:R-:W0:Y:S01]  /*22b60*/  LDSM.16.M88.4 R12, [R28+UR6+0x28080] ;  /* 0x028080061c0c783b */ /* 0x020e220008000200 */
[----:B------:R-:W-:-:S15]  /*22b70*/  MOV R23, R3 ;  /* 0x0000000300177202 */ /* 0x000fde0000000f00 */
[----:B------:R-:W-:Y:S04]  /*22b80*/  STL.64 [R1+0xf0], R4 ;  /* 0x0000f00401007387 */ /* 0x000fe80000100a00 */
[----:B------:R1:W-:Y:S04]  /*22b90*/  STL.64 [R1+0xf8], R6 ;  /* 0x0000f80601007387 */ /* 0x0003e80000100a00 */
[----:B------:R-:W2:Y:S04]  /*22ba0*/  LDL.LU R21, [R1+0x54] ;  /* 0x0000540001157983 */ /* 0x000ea80000300800 */
[----:B------:R-:W2:Y:S04]  /*22bb0*/  LDL.LU R22, [R1+0x58] ;  /* 0x0000580001167983 */ /* 0x000ea80000300800 */
[----:B------:R-:W3:Y:S04]  /*22bc0*/  LDL.LU R3, [R1+0x1a88] ;  /* 0x001a880001037983 */ /* 0x000ee80000300800 */
[----:B-1----:R-:W2:Y:S04]  /*22bd0*/  LDL.LU.64 R6, [R1+0x188] ;  /* 0x0001880001067983 */ /* 0x002ea80000300a00 */
[----:B0-----:R0:W-:Y:S04]  /*22be0*/  STL.64 [R1+0x1910], R14 ;  /* 0x0019100e01007387 */ /* 0x0011e80000100a00 */
[----:B------:R4:W-:Y:S04]  /*22bf0*/  STL.64 [R1+0xe0], R16 ;  /* 0x0000e01001007387 */ /* 0x0009e80000100a00 */
[----:B------:R1:W-:Y:S04]  /*22c00*/  STL.64 [R1+0xe8], R18 ;  /* 0x0000e81201007387 */ /* 0x0003e80000100a00 */
[----:B------:R-:W-:Y:S04]  /*22c10*/  STL.64 [R1+0x1908], R12 ;  /* 0x0019080c01007387 */ /* 0x000fe80000100a00 */
[----:B0-----:R-:W5:Y:S04]  /*22c20*/  LDL.LU R14, [R1+0x1f8] ;  /* 0x0001f800010e7983 */ /* 0x001f680000300800 */
[----:B------:R-:W5:Y:S01]  /*22c30*/  LDL.LU R15, [R1+0x1fc] ;  /* 0x0001fc00010f7983 */ /* 0x000f620000300800 */
[----:B----4-:R-:W-:Y:S01]  /*22c40*/  MOV R16, R8 ;  /* 0x0000000800107202 */ /* 0x010fe20000000f00 */
[----:B------:R-:W-:Y:S01]  /*22c50*/  IMAD.MOV.U32 R17, RZ, RZ, R9 ;  /* 0x000000ffff117224 */ /* 0x000fe200078e0009 */
[----:B-1----:R-:W-:-:S02]  /*22c60*/  MOV R18, R10 ;  /* 0x0000000a00127202 */ /* 0x002fc40000000f00 */
[----:B------:R-:W-:Y:S01]  /*22c70*/  MOV R19, R11 ;  /* 0x0000000b00137202 */ /* 0x000fe20000000f00 */
[----:B-----5:R-:W-:Y:S04]  /*22c80*/  STL.64 [R1+0x1a38], R14 ;  /* 0x001a380e01007387 */ /* 0x020fe80000100a00 */
[----:B---3--:R-:W0:Y:S04]  /*22c90*/  LDSM.16.M88.4 R12, [R3+UR6+0x80] ;  /* 0x00008006030c783b */ /* 0x008e280008000200 */
[----:B------:R-:W3:Y:S04]  /*22ca0*/  LDL.LU R8, [R1+0x1a84] ;  /* 0x001a840001087983 */ /* 0x000ee80000300800 */
[----:B0-----:R-:W-:Y:S04]  /*22cb0*/  STL.64 [R1+0x230], R12 ;  /* 0x0002300c01007387 */ /* 0x001fe80000100a00 */
[----:B------:R0:W-:Y:S04]  /*22cc0*/  STL.64 [R1+0x238], R14 ;  /* 0x0002380e01007387 */ /* 0x0001e80000100a00 */
[----:B------:R-:W4:Y:S04]  /*22cd0*/  LDL.LU R9, [R1+0x1a80] ;  /* 0x001a800001097983 */ /* 0x000f280000300800 */
[----:B------:R-:W5:Y:S04]  /*22ce0*/  LDL.LU R10, [R1+0x1a7c] ;  /* 0x001a7c00010a7983 */ /* 0x000f680000300800 */
[----:B------:R-:W2:Y:S04]  /*22cf0*/  LDL.LU R11, [R1+0x1a78] ;  /* 0x001a7800010b7983 */ /* 0x000ea80000300800 */
[----:B0-----:R-:W3:Y:S04]  /*22d00*/  LDL.LU.64 R14, [R1+0x1c8] ;  /* 0x0001c800010e7983 */ /* 0x001ee80000300a00 */
[----:B---3--:R0:W-:Y:S04]  /*22d10*/  STL.64 [R1+0x1a40], R14 ;  /* 0x001a400e01007387 */ /* 0x0081e80000100a00 */
[----:B0-----:R-:W3:Y:S01]  /*22d20*/  LDL.LU.64 R14, [R1+0x1a8] ;  /* 0x0001a800010e7983 */ /* 0x001ee20000300a00 */
[----:B------:R-:W-:Y:S01]  /*22d30*/  IMAD.MOV.U32 R12, RZ, RZ, R8 ;  /* 0x000000ffff0c7224 */ /* 0x000fe200078e0008 */
[----:B----4-:R-:W-:-:S02]  /*22d40*/  MOV R13, R9 ;  /* 0x00000009000d7202 */ /* 0x010fc40000000f00 */
[----:B---3--:R5:W-:Y:S04]  /*22d50*/  STL.64 [R1+0x1a58], R14 ;  /* 0x001a580e01007387 */ /* 0x008be80000100a00 */
[----:B------:R-:W3:Y:S04]  /*22d60*/  LDL.LU R8, [R1+0x1a74] ;  /* 0x001a740001087983 */ /* 0x000ee80000300800 */
[----:B------:R-:W3:Y:S01]  /*22d70*/  LDL.LU R9, [R1+0x1a70] ;  /* 0x001a700001097983 */ /* 0x000ee20000300800 */
[----:B-----5:R-:W-:Y:S01]  /*22d80*/  MOV R14, R10 ;  /* 0x0000000a000e7202 */ /* 0x020fe20000000f00 */
[----:B--2---:R-:W-:-:S02]  /*22d90*/  IMAD.MOV.U32 R15, RZ, RZ, R11 ;  /* 0x000000ffff0f7224 */ /* 0x004fc400078e000b */
[----:B------:R-:W3:Y:S04]  /*22da0*/  LDL.LU R10, [R1+0x1a6c] ;  /* 0x001a6c00010a7983 */ /* 0x000ee80000300800 */
[----:B------:R-:W3:Y:S04]  /*22db0*/  LDL.LU R11, [R1+0x1a68] ;  /* 0x001a6800010b7983 */ /* 0x000ee80000300800 */
[----:B------:R0:W-:Y:S04]  /*22dc0*/  STL.64 [R1+0x1a10], R18 ;  /* 0x001a101201007387 */ /* 0x0001e80000100a00 */
[----:B------:R-:W-:Y:S04]  /*22dd0*/  STL.64 [R1+0x1a08], R16 ;  /* 0x001a081001007387 */ /* 0x000fe80000100a00 */
[----:B0-----:R-:W2:Y:S04]  /*22de0*/  LDL.64 R18, [R1+0x1e8] ;  /* 0x0001e80001127983 */ /* 0x001ea80000100a00 */
[----:B--2---:R0:W-:Y:S04]  /*22df0*/  STL.64 [R1+0x1a20], R18 ;  /* 0x001a201201007387 */ /* 0x0041e80000100a00 */
[----:B0-----:R-:W2:Y:S01]  /*22e00*/  LDL.LU.64 R18, [R1+0x1b8] ;  /* 0x0001b80001127983 */ /* 0x001ea20000300a00 */
[----:B---3--:R-:W-:Y:S06]  /*22e10*/  HMMA.16816.F32.BF16 R20, R8, R6, R20 ;  /* 0x000000060814723c */ /* 0x008fec0000041814 */
[----:B------:R-:W-:Y:S01]  /*22e20*/  MOV R25, R6 ;  /* 0x0000000600197202 */ /* 0x000fe20000000f00 */
[----:B--2---:R0:W-:Y:S04]  /*22e30*/  STL.64 [R1+0x1a30], R18 ;  /* 0x001a301201007387 */ /* 0x0041e80000100a00 */
[----:B------:R-:W2:Y:S04]  /*22e40*/  LDL.LU R16, [R1+0x40] ;  /* 0x0000400001107983 */ /* 0x000ea80000300800 */
[----:B------:R-:W2:Y:S04]  /*22e50*/  LDL.LU R17, [R1+0x44] ;  /* 0x0000440001117983 */ /* 0x000ea80000300800 */
[----:B0-----:R-:W2:Y:S04]  /*22e60*/  LDL.LU R18, [R1+0x48] ;  /* 0x0000480001127983 */ /* 0x001ea80000300800 */
[----:B------:R-:W2:Y:S04]  /*22e70*/  LDL.LU R19, [R1+0x4c] ;  /* 0x00004c0001137983 */ /* 0x000ea80000300800 */
[----:B------:R0:W-:Y:S02]  /*22e80*/  STL.64 [R1+0xd0], R20 ;  /* 0x0000d01401007387 */ /* 0x0001e40000100a00 */
[----:B0-----:R-:W-:-:S02]  /*22e90*/  MOV R21, R7 ;  /* 0x0000000700157202 */ /* 0x001fc40000000f00 */
[----:B------:R-:W0:Y:S04]  /*22ea0*/  LDSM.16.M88.4 R4, [R3+UR6+0x4080] ;  /* 0x004080060304783b */ /* 0x000e280008000200 */
[----:B------:R-:W-:Y:S04]  /*22eb0*/  STL.64 [R1+0xd8], R22 ;  /* 0x0000d81601007387 */ /* 0x000fe80000100a00 */
[----:B0-----:R-:W-:Y:S04]  /*22ec0*/  STL.64 [R1+0x170], R4 ;  /* 0x0001700401007387 */ /* 0x001fe80000100a00 */
[----:B------:R-:W-:Y:S04]  /*22ed0*/  STL.64 [R1+0x178], R6 ;  /* 0x0001780601007387 */ /* 0x000fe80000100a00 */
[----:B------:R-:W0:Y:S04]  /*22ee0*/  LDSM.16.M88.4 R4, [R3+UR6+0x8080] ;  /* 0x008080060304783b */ /* 0x000e280008000200 */
[----:B0-----:R-:W-:Y:S04]  /*22ef0*/  STL.64 [R1+0x250], R4 ;  /* 0x0002500401007387 */ /* 0x001fe80000100a00 */
[----:B------:R0:W-:Y:S04]  /*22f00*/  STL.64 [R1+0x258], R6 ;  /* 0x0002580601007387 */ /* 0x0001e80000100a00 */
[----:B0-----:R-:W3:Y:S02]  /*22f10*/  LDL.LU.64 R6, [R1+0x1a60] ;  /* 0x001a600001067983 */ /* 0x001ee40000300a00 */
[----:B---3--:R-:W-:Y:S06]  /*22f20*/  HMMA.16816.F32.BF16 R12, R8, R6, R12 ;  /* 0x00000006080c723c */ /* 0x008fec000004180c */
[----:B------:R-:W-:Y:S01]  /*22f30*/  IMAD.MOV.U32 R26, RZ, RZ, R6 ;  /* 0x000000ffff1a7224 */ /* 0x000fe200078e0006 */
[----:B------:R-:W-:-:S02]  /*22f40*/  MOV R27, R7 ;  /* 0x00000007001b7202 */ /* 0x000fc40000000f00 */
[----:B------:R-:W0:-:S14]  /*22f50*/  LDSM.16.M88.4 R4, [R3+UR6+0xc080] ;  /* 0x00c080060304783b */ /* 0x000e1c0008000200 */
[----:B------:R-:W-:Y:S04]  /*22f60*/  STL.64 [R1+0xc0], R12 ;  /* 0x0000c00c01007387 */ /* 0x000fe80000100a00 */
[----:B------:R1:W-:Y:S04]  /*22f70*/  STL.64 [R1+0xc8], R14 ;  /* 0x0000c80e01007387 */ /* 0x0003e80000100a00 */
[----:B-1----:R-:W3:Y:S04]  /*22f80*/  LDL.LU.64 R14, [R1+0x1a58] ;  /* 0x001a5800010e7983 */ /* 0x002ee80000300a00 */
[----:B0-----:R-:W-:Y:S04]  /*22f90*/  STL.64 [R1+0x240], R4 ;  /* 0x0002400401007387 */ /* 0x001fe80000100a00 */
[----:B------:R-:W-:Y:S04]  /*22fa0*/  STL.64 [R1+0x248], R6 ;  /* 0x0002480601007387 */ /* 0x000fe80000100a00 */
[----:B------:R-:W0:Y:S04]  /*22fb0*/  LDSM.16.M88.4 R4, [R3+UR6+0x10080] ;  /* 0x010080060304783b */ /* 0x000e280008000200 */
        /* <DEDUP_REMOVED lines=10> */
[----:B------:R0:W-:Y:S04]  /*23060*/  STL.64 [R1+0x298], R6 ;  /* 0x0002980601007387 */ /* 0x0001e80000100a00 */
[----:B0-----:R-:W4:Y:S04]  /*23070*/  LDL.LU.64 R6, [R1+0x1a50] ;  /* 0x001a500001067983 */ /* 0x001f280000300a00 */
[----:B------:R-:W4:Y:S01]  /*23080*/  LDL.LU.64 R4, [R1+0x1a48] ;  /* 0x001a480001047983 */ /* 0x000f220000300a00 */
[----:B---3--:R-:W-:Y:S01]  /*23090*/  MOV R20, R14 ;  /* 0x0000000e00147202 */ /* 0x008fe20000000f00 */
[----:B------:R-:W-:Y:S01]  /*230a0*/  IMAD.MOV.U32 R3, RZ, RZ, R15 ;  /* 0x000000ffff037224 */ /* 0x000fe200078e000f */
[----:B----4-:R-:W-:-:S15]  /*230b0*/  HMMA.16816.F32.BF16 R4, R8, R14, R4 ;  /* 0x0000000e0804723c */ /* 0x010fde0000041804 */
[----:B------:R-:W-:-:S08]  /*230c0*/  NOP ;  /* 0x0000000000007918 */ /* 0x000fd00000000000 */
[----:B------:R-:W-:Y:S04]  /*230d0*/  STL.64 [R1+0xb0], R4 ;  /* 0x0000b00401007387 */ /* 0x000fe80000100a00 */
[----:B------:R-:W-:Y:S04]  /*230e0*/  STL.64 [R1+0xb8], R6 ;  /* 0x0000b80601007387 */ /* 0x000fe80000100a00 */
[----:B------:R-:W0:Y:S04]  /*230f0*/  LDSM.16.M88.4 R4, [R28+UR6+0x29080] ;  /* 0x029080061c04783b */ /* 0x000e280008000200 */
[----:B------:R-:W2:Y:S04]  /*23100*/  LDL.LU.64 R14, [R1+0x1a40] ;  /* 0x001a4000010e7983 */ /* 0x000ea80000300a00 */
[----:B------:R1:W-:Y:S04]  /*23110*/  STL.64 [R1+0x1a28], R20 ;  /* 0x001a281401007387 */ /* 0x0003e80000100a00 */
[----:B-1----:R-:W3:Y:S04]  /*23120*/  LDL.LU R20, [R1+0x30] ;  /* 0x0000300001147983 */ /* 0x002ee80000300800 */
[----:B------:R-:W3:Y:S04]  /*23130*/  LDL.LU R21, [R1+0x34] ;  /* 0x0000340001157983 */ /* 0x000ee80000300800 */
[----:B------:R-:W3:Y:S04]  /*23140*/  LDL.LU R22, [R1+0x38] ;  /* 0x0000380001167983 */ /* 0x000ee80000300800 */
[----:B------:R-:W3:Y:S04]  /*23150*/  LDL.LU R23, [R1+0x3c] ;  /* 0x00003c0001177983 */ /* 0x000ee80000300800 */
[----:B0-----:R0:W-:Y:S04]  /*23160*/  STL.64 [R1+0x1878], R6 ;  /* 0x0018780601007387 */ /* 0x0011e80000100a00 */
[----:B------:R1:W-:Y:S04]  /*23170*/  STL.64 [R1+0x1870], R4 ;  /* 0x0018700401007387 */ /* 0x0003e80000100a00 */
[----:B0-----:R-:W4:Y:S01]  /*23180*/  LDL.LU.64 R6, [R1+0x1d8] ;  /* 0x0001d80001067983 */ /* 0x001f220000300a00 */
[----:B--2---:R-:W-:Y:S06]  /*23190*/  HMMA.16816.F32.BF16 R16, R8, R14, R16 ;  /* 0x0000000e0810723c */ /* 0x004fec0000041810 */
[----:B------:R-:W-:Y:S01]  /*231a0*/  MOV R24, R14 ;  /* 0x0000000e00187202 */ /* 0x000fe20000000f00 */
[----:B------:R-:W-:-:S15]  /*231b0*/  IMAD.MOV.U32 R28, RZ, RZ, R15 ;  /* 0x000000ffff1c7224 */ /* 0x000fde00078e000f */
[----:B------:R-:W-:-:S02]  /*231c0*/  NOP ;  /* 0x0000000000007918 */ /* 0x000fc40000000000 */
[----:B------:R-:W-:Y:S02]  /*231d0*/  MOV R13, R18 ;  /* 0x00000012000d7202 */ /* 0x000fe40000000f00 */
[----:B------:R-:W-:Y:S01]  /*231e0*/  MOV R12, R19 ;  /* 0x00000013000c7202 */ /* 0x000fe20000000f00 */
[----:B----4-:R0:W-:Y:S04]  /*231f0*/  STL.64 [R1+0x1a18], R6 ;  /* 0x001a180601007387 */ /* 0x0101e80000100a00 */
[----:B-1----:R-:W2:Y:S04]  /*23200*/  LDL.LU R4, [R1+0x20] ;  /* 0x0000200001047983 */ /* 0x002ea80000300800 */
[----:B------:R-:W2:Y:S04]  /*23210*/  LDL.LU R5, [R1+0x24] ;  /* 0x0000240001057983 */ /* 0x000ea80000300800 */
[----:B0-----:R-:W2:Y:S04]  /*23220*/  LDL.LU R6, [R1+0x28] ;  /* 0x0000280001067983 */ /* 0x001ea80000300800 */
[----:B------:R-:W4:Y:S04]  /*23230*/  LDL.LU.64 R14, [R1+0x1a38] ;  /* 0x001a3800010e7983 */ /* 0x000f280000300a00 */
[----:B------:R-:W-:Y:S04]  /*23240*/  STL.64 [R1+0xa0], R16 ;  /* 0x0000a01001007387 */ /* 0x000fe80000100a00 */
[----:B------:R-:W3:Y:S02]  /*23250*/  LDL.LU.64 R18, [R1+0x1a30] ;  /* 0x001a300001127983 */ /* 0x000ee40000300a00 */
[----:B---3--:R-:W-:-:S15]  /*23260*/  HMMA.16816.F32.BF16 R20, R8, R18, R20 ;  /* 0x000000120814723c */ /* 0x008fde0000041814 */
[----:B------:R-:W-:-:S08]  /*23270*/  NOP ;  /* 0x0000000000007918 */ /* 0x000fd00000000000 */
[----:B------:R0:W-:Y:S04]  /*23280*/  STL.64 [R1+0x90], R20 ;  /* 0x0000901401007387 */ /* 0x0001e80000100a00 */
[----:B------:R1:W-:Y:S04]  /*23290*/  STL.64 [R1+0x98], R22 ;  /* 0x0000981601007387 */ /* 0x0003e80000100a00 */
[----:B0-----:R-:W3:Y:S01]  /*232a0*/  LDL.LU.64 R20, [R1+0x1a28] ;  /* 0x001a280001147983 */ /* 0x001ee20000300a00 */
[----:B-1----:R-:W-:Y:S01]  /*232b0*/  IMAD.MOV.U32 R22, RZ, RZ, R18 ;  /* 0x000000ffff167224 */ /* 0x002fe200078e0012 */
[----:B------:R-:W-:-:S02]  /*232c0*/  MOV R23, R19 ;  /* 0x0000001300177202 */ /* 0x000fc40000000f00 */
[----:B------:R-:W2:Y:S01]  /*232d0*/  LDL.LU.64 R18, [R1+0x1a20] ;  /* 0x001a200001127983 */ /* 0x000ea20000300a00 */
[----:B------:R-:W-:-:S07]  /*232e0*/  MOV R7, R29 ;  /* 0x0000001d00077202 */ /* 0x000fce0000000f00 */
[----:B--2---:R-:W-:Y:S06]  /*232f0*/  HMMA.16816.F32.BF16 R4, R8, R18, R4 ;  /* 0x000000120804723c */ /* 0x004fec0000041804 */
[----:B------:R-:W-:-:S15]  /*23300*/  MOV R29, R19 ;  /* 0x00000013001d7202 */ /* 0x000fde0000000f00 */
[----:B------:R-:W-:-:S02]  /*23310*/  NOP ;  /* 0x0000000000007918 */ /* 0x000fc40000000000 */
[----:B------:R-:W-:Y:S04]  /*23320*/  STL.64 [R1+0x80], R4 ;  /* 0x0000800401007387 */ /* 0x000fe80000100a00 */
[----:B------:R0:W-:Y:S04]  /*23330*/  STL.64 [R1+0x88], R6 ;  /* 0x0000880601007387 */ /* 0x0001e80000100a00 */
[----:B0-----:R-:W2:Y:S04]  /*23340*/  LDL.LU.64 R6, [R1+0x1a18] ;  /* 0x001a180001067983 */ /* 0x001ea80000300a00 */
[----:B------:R-:W2:Y:S04]  /*23350*/  LDL.LU.64 R18, [R1+0x1a10] ;  /* 0x001a100001127983 */ /* 0x000ea80000300a00 */
[----:B------:R-:W2:Y:S02]  /*23360*/  LDL.LU.64 R16, [R1+0x1a08] ;  /* 0x001a080001107983 */ /* 0x000ea40000300a00 */
[----:B--2---:R-:W-:-:S15]  /*23370*/  HMMA.16816.F32.BF16 R16, R8, R6, R16 ;  /* 0x000000060810723c */ /* 0x004fde0000041810 */
[----:B------:R-:W-:-:S08]  /*23380*/  NOP ;  /* 0x0000000000007918 */ /* 0x000fd00000000000 */
[----:B------:R-:W-:Y:S04]  /*23390*/  STL.64 [R1+0x70], R16 ;  /* 0x0000701001007387 */ /* 0x000fe80000100a00 */
[----:B------:R0:W-:Y:S04]  /*233a0*/  STL.64 [R1+0x78], R18 ;  /* 0x0000781201007387 */ /* 0x0001e80000100a00 */
[----:B0-----:R-:W2:Y:S04]  /*233b0*/  LDL.LU.64 R18, [R1+0x1a00] ;  /* 0x001a000001127983 */ /* 0x001ea80000300a00 */
[----:B------:R-:W2:Y:S01]  /*233c0*/  LDL.LU.64 R16, [R1+0x19f8] ;  /* 0x0019f80001107983 */ /* 0x000ea20000300a00 */
[----:B------:R-:W-:Y:S01]  /*233d0*/  IMAD.MOV.U32 R0, RZ, RZ, R6 ;  /* 0x000000ffff007224 */ /* 0x000fe200078e0006 */
[----:B------:R-:W-:-:S02]  /*233e0*/  MOV R2, R7 ;  /* 0x0000000700027202 */ /* 0x000fc40000000f00 */
[----:B----4-:R-:W-:Y:S04]  /*233f0*/  STL.64 [R1+0x1930], R14 ;  /* 0x0019300e01007387 */ /* 0x010fe80000100a00 */
[----:B------:R-:W-:Y:S01]  /*23400*/  STL.64 [R1+0x1928], R12 ;  /* 0x0019280c01007387 */ /* 0x000fe20000100a00 */
[----:B--2---:R-:W-:Y:S07]  /*23410*/  HMMA.16816.F32.BF16 R4, R8, R14, R16 ;  /* 0x0000000e0804723c */ /* 0x004fee0000041810 */
[----:B------:R-:W-:Y:S01]  /*23420*/  MOV R18, R0 ;  /* 0x0000000000127202 */ /* 0x000fe20000000f00 */
[----:B------:R-:W-:Y:S01]  /*23430*/  IMAD.MOV.U32 R19, RZ, RZ, R2 ;  /* 0x000000ffff137224 */ /* 0x000fe200078e0002 */
[----:B------:R-:W2:Y:S04]  /*23440*/  LDL.LU R0, [R1+0x19f4] ;  /* 0x0019f40001007983 */ /* 0x000ea80000300800 */
[----:B------:R-:W4:Y:S04]  /*23450*/  LDL.LU R2, [R1+0x19f0] ;  /* 0x0019f00001027983 */ /* 0x000f280000300800 */
[----:B------:R-:W-:Y:S06]  /*23460*/  STL.64 [R1+0x1938], R18 ;  /* 0x0019381201007387 */ /* 0x000fec0000100a00 */
[----:B------:R-:W-:Y:S04]  /*23470*/  STL.64 [R1+0x1888], R6 ;  /* 0x0018880601007387 */ /* 0x000fe80000100a00 */
[----:B------:R0:W-:Y:S04]  /*23480*/  STL.64 [R1+0x1880], R4 ;  /* 0x0018800401007387 */ /* 0x0001e80000100a00 */
[----:B0-----:R-:W5:Y:S04]  /*23490*/  LDL.LU R4, [R1+0xf0] ;  /* 0x0000f00001047983 */ /* 0x001f680000300800 */
[----:B------:R-:W5:Y:S04]  /*234a0*/  LDL.LU R5, [R1+0xf4] ;  /* 0x0000f40001057983 */ /* 0x000f680000300800 */
[----:B------:R-:W2:Y:S04]  /*234b0*/  LDL.LU R6, [R1+0xf8] ;  /* 0x0000f80001067983 */ /* 0x000ea80000300800 */
[----:B------:R-:W2:Y:S01]  /*234c0*/  LDL.LU R7, [R1+0xfc] ;  /* 0x0000fc0001077983 */ /* 0x000ea20000300800 */
[----:B------:R-:W-:-:S02]  /*234d0*/  MOV R18, R22 ;  /* 0x0000001600127202 */ /* 0x000fc40000000f00 */
[----:B------:R-:W-:Y:S02]  /*234e0*/  MOV R19, R23 ;  /* 0x0000001700137202 */ /* 0x000fe40000000f00 */
[----:B------:R-:W-:Y:S01]  /*234f0*/  MOV R10, R25 ;  /* 0x00000019000a7202 */ /* 0x000fe20000000f00 */
[----:B---3--:R-:W-:Y:S01]  /*23500*/  IMAD.MOV.U32 R11, RZ, RZ, R21 ;  /* 0x000000ffff0b7224 */ /* 0x008fe200078e0015 */
[----:B--2---:R-:W-:Y:S04]  /*23510*/  STL.64 [R1+0x1948], R6 ;  /* 0x0019480601007387 */ /* 0x004fe80000100a00 */
[----:B-----5:R-:W-:Y:S04]  /*23520*/  STL.64 [R1+0x1940], R4 ;  /* 0x0019400401007387 */ /* 0x020fe80000100a00 */
[----:B------:R-:W2:Y:S04]  /*23530*/  LDL.LU R22, [R1+0x19ec] ;  /* 0x0019ec0001167983 */ /* 0x000ea80000300800 */
[----:B------:R-:W3:Y:S04]  /*23540*/  LDL.LU R23, [R1+0x19e8] ;  /* 0x0019e80001177983 */ /* 0x000ee80000300800 */
[----:B------:R0:W-:Y:S02]  /*23550*/  STL.64 [R1+0x1950], R18 ;  /* 0x0019501201007387 */ /* 0x0001e40000100a00 */
[----:B0-----:R-:W-:Y:S01]  /*23560*/  IMAD.MOV.U32 R18, RZ, RZ, R24 ;  /* 0x000000ffff127224 */ /* 0x001fe200078e0018 */
[----:B------:R-:W-:Y:S01]  /*23570*/  MOV R19, R28 ;  /* 0x0000001c00137202 */ /* 0x000fe20000000f00 */
[----:B------:R-:W5:Y:S04]  /*23580*/  LDL.LU R24, [R1+0x19e4] ;  /* 0x0019e40001187983 */ /* 0x000f680000300800 */
[----:B------:R-:W4:Y:S04]  /*23590*/  LDL.LU R25, [R1+0x19e0] ;  /* 0x0019e00001197983 */ /* 0x000f280000300800 */
[----:B------:R-:W4:Y:S04]  /*235a0*/  LDL.LU R21, [R1+0x19dc] ;  /* 0x0019dc0001157983 */ /* 0x000f280000300800 */
[----:B------:R0:W-:Y:S02]  /*235b0*/  STL.64 [R1+0x1968], R18 ;  /* 0x0019681201007387 */ /* 0x0001e40000100a00 */
[----:B0-----:R-:W-:-:S02]  /*235c0*/  MOV R18, R20 ;  /* 0x0000001400127202 */ /* 0x001fc40000000f00 */
[----:B------:R-:W-:Y:S01]  /*235d0*/  MOV R19, R3 ;  /* 0x0000000300137202 */ /* 0x000fe20000000f00 */
[----:B------:R-:W4:Y:S04]  /*235e0*/  LDL.LU R20, [R1+0x19d8] ;  /* 0x0019d80001147983 */ /* 0x000f280000300800 */
[----:B------:R0:W-:Y:S02]  /*235f0*/  STL.64 [R1+0x1980], R18 ;  /* 0x0019801201007387 */ /* 0x0001e40000100a00 */
[----:B0-----:R-:W-:Y:S01]  /*23600*/  IMAD.MOV.U32 R18, RZ, RZ, R26 ;  /* 0x000000ffff127224 */ /* 0x001fe200078e001a */
[----:B------:R-:W-:Y:S01]  /*23610*/  MOV R19, R27 ;  /* 0x0000001b00137202 */ /* 0x000fe20000000f00 */
[----:B------:R-:W4:Y:S04]  /*23620*/  LDL.LU R26, [R1+0x19d4] ;  /* 0x0019d400011a7983 */ /* 0x000f280000300800 */
[----:B------:R-:W4:Y:S01]  /*23630*/  LDL.LU R27, [R1+0x19d0] ;  /* 0x0019d000011b7983 */ /* 0x000f220000300800 */
[----:B--2---:R-:W-:-:S02]  /*23640*/  MOV R7, R22 ;  /* 0x0000001600077202 */ /* 0x004fc40000000f00 */
[----:B---3--:R-:W-:Y:S01]  /*23650*/  MOV R6, R23 ;  /* 0x0000001700067202 */ /* 0x008fe20000000f00 */
[----:B-----5:R-:W-:Y:S01]  /*23660*/  IMAD.MOV.U32 R5, RZ, RZ, R24 ;  /* 0x000000ffff057224 */ /* 0x020fe200078e0018 */
[----:B----4-:R-:W-:Y:S02]  /*23670*/  MOV R4, R25 ;  /* 0x0000001900047202 */ /* 0x010fe40000000f00 */
[----:B------:R-:W2:Y:S04]  /*23680*/  LDL.LU R25, [R1+0x19cc] ;  /* 0x0019cc0001197983 */ /* 0x000ea80000300800 */
[----:B------:R-:W3:Y:S04]  /*23690*/  LDL.LU R24, [R1+0x19c8] ;  /* 0x0019c80001187983 */ /* 0x000ee80000300800 */
[----:B------:R-:W4:Y:S04]  /*236a0*/  LDL.LU R23, [R1+0x19c4] ;  /* 0x0019c40001177983 */ /* 0x000f280000300800 */
[----:B------:R-:W5:Y:S04]  /*236b0*/  LDL.LU R22, [R1+0x19c0] ;  /* 0x0019c00001167983 */ /* 0x000f680000300800 */
[----:B------:R-:W-:Y:S04]  /*236c0*/  STL.64 [R1+0x1960], R6 ;  /* 0x0019600601007387 */ /* 0x000fe80000100a00 */
[----:B------:R0:W-:Y:S02]  /*236d0*/  STL.64 [R1+0x1958], R4 ;  /* 0x0019580401007387 */ /* 0x0001e40000100a00 */
[----:B0-----:R-:W-:Y:S01]  /*236e0*/  MOV R5, R26 ;  /* 0x0000001a00057202 */ /* 0x001fe20000000f00 */
[----:B------:R-:W-:-:S02]  /*236f0*/  IMAD.MOV.U32 R4, RZ, RZ, R27 ;  /* 0x000000ffff047224 */ /* 0x000fc400078e001b */
[----:B------:R-:W5:Y:S04]  /*23700*/  LDL.LU R27, [R1+0x19bc] ;  /* 0x0019bc00011b7983 */ /* 0x000f680000300800 */
[----:B------:R-:W5:Y:S01]  /*23710*/  LDL.LU R26, [R1+0x19b8] ;  /* 0x0019b800011a7983 */ /* 0x000f620000300800 */
[----:B------:R-:W-:Y:S01]  /*23720*/  MOV R6, R20 ;  /* 0x0000001400067202 */ /* 0x000fe20000000f00 */
[----:B------:R-:W-:Y:S02]  /*23730*/  IMAD.MOV.U32 R7, RZ, RZ, R21 ;  /* 0x000000ffff077224 */ /* 0x000fe400078e0015 */
[----:B------:R-:W5:Y:S04]  /*23740*/  LDL.LU R20, [R1+0x19b4] ;  /* 0x0019b40001147983 */ /* 0x000f680000300800 */
[----:B------:R-:W5:Y:S04]  /*23750*/  LDL.LU R21, [R1+0x19b0] ;  /* 0x0019b00001157983 */ /* 0x000f680000300800 */
[----:B------:R2:W-:Y:S04]  /*23760*/  STL.64 [R1+0x1978], R6 ;  /* 0x0019780601007387 */ /* 0x0005e80000100a00 */
[----:B------:R4:W-:Y:S01]  /*23770*/  STL.64 [R1+0x1970], R4 ;  /* 0x0019700401007387 */ /* 0x0009e20000100a00 */
[----:B--2---:R-:W-:Y:S01]  /*23780*/  MOV R7, R25 ;  /* 0x0000001900077202 */ /* 0x004fe20000000f00 */
[----:B---3--:R-:W-:Y:S01]  /*23790*/  IMAD.MOV.U32 R6, RZ, RZ, R24 ;  /* 0x000000ffff067224 */ /* 0x008fe200078e0018 */
[----:B----4-:R-:W-:-:S02]  /*237a0*/  MOV R5, R23 ;  /* 0x0000001700057202 */ /* 0x010fc40000000f00 */
[----:B-----5:R-:W-:Y:S02]  /*237b0*/  MOV R4, R22 ;  /* 0x0000001600047202 */ /* 0x020fe40000000f00 */
[----:B------:R-:W2:Y:S04]  /*237c0*/  LDL.LU R22, [R1+0x19ac] ;  /* 0x0019ac0001167983 */ /* 0x000ea80000300800 */
[----:B------:R-:W2:Y:S04]  /*237d0*/  LDL.LU R23, [R1+0x19a8] ;  /* 0x0019a80001177983 */ /* 0x000ea80000300800 */
[----:B------:R-:W2:Y:S04]  /*237e0*/  LDL.LU R24, [R1+0x19a4] ;  /* 0x0019a40001187983 */ /* 0x000ea80000300800 */
[----:B------:R-:W2:Y:S04]  /*237f0*/  LDL.LU R25, [R1+0x19a0] ;  /* 0x0019a00001197983 */ /* 0x000ea80000300800 */
[----:B------:R-:W-:Y:S04]  /*23800*/  STL.64 [R1+0x1990], R6 ;  /* 0x0019900601007387 */ /* 0x000fe80000100a00 */
[----:B------:R0:W-:Y:S02]  /*23810*/  STL.64 [R1+0x1988], R4 ;  /* 0x0019880401007387 */ /* 0x0001e40000100a00 */
[----:B0-----:R-:W-:Y:S01]  /*23820*/  IMAD.MOV.U32 R5, RZ, RZ, R27 ;  /* 0x000000ffff057224 */ /* 0x001fe200078e001b */
[----:B------:R-:W-:-:S02]  /*23830*/  MOV R4, R26 ;  /* 0x0000001a00047202 */ /* 0x000fc40000000f00 */
[----:B------:R-:W2:Y:S04]  /*23840*/  LDL.LU R26, [R1+0x199c] ;  /* 0x00199c00011a7983 */ /* 0x000ea80000300800 */
[----:B------:R-:W2:Y:S04]  /*23850*/  LDL.LU R27, [R1+0x1998] ;  /* 0x00199800011b7983 */ /* 0x000ea80000300800 */
[----:B------:R-:W3:Y:S04]  /*23860*/  LDL.LU R6, [R1+0x148] ;  /* 0x0001480001067983 */ /* 0x000ee80000300800 */
[----:B------:R-:W3:Y:S01]  /*23870*/  LDL.LU R7, [R1+0x14c] ;  /* 0x00014c0001077983 */ /* 0x000ee20000300800 */
[----:B------:R-:W-:-:S02]  /*23880*/  MOV R15, R0 ;  /* 0x00000000000f7202 */ /* 0x000fc40000000f00 */
[----:B------:R-:W-:Y:S01]  /*23890*/  MOV R14, R2 ;  /* 0x00000002000e7202 */ /* 0x000fe20000000f00 */
[----:B------:R-:W4:Y:S04]  /*238a0*/  LDL.LU R12, [R1+0x100] ;  /* 0x00010000010c7983 */ /* 0x000f280000300800 */
[----:B------:R-:W4:Y:S01]  /*238b0*/  LDL.LU R13, [R1+0x104] ;  /* 0x00010400010d7983 */ /* 0x000f220000300800 */
[C---:B--2---:R-:W-:Y:S06]  /*238c0*/  HMMA.16816.F32.BF16 R8, R24.reuse, R10, R20 ;  /* 0x0000000a1808723c */ /* 0x044fec0000041814 */
[----:B---3--:R-:W-:Y:S01]  /*238d0*/  HMMA.16816.F32.BF16 R16, R24, R18, R4 ;  /* 0x000000121810723c */ /* 0x008fe20000041804 */
[----:B------:R-:W4:Y:S01]  /*238e0*/  LDL.LU R22, [R1+0x1e8] ;  /* 0x0001e80001167983 */ /* 0x000f220000300800 */
[----:B------:R-:W-:-:S15]  /*238f0*/  MOV R23, R29 ;  /* 0x0000001d00177202 */ /* 0x000fde0000000f00 */
[----:B------:R-:W-:-:S01]  /*23900*/  NOP ;  /* 0x0000000000007918 */ /* 0x000fc20000000000 */
[----:B------:R-:W-:Y:S01]  /*23910*/  IMAD.MOV.U32 R0, RZ, RZ, R11 ;  /* 0x000000ffff007224 */ /* 0x000fe200078e000b */
[----:B------:R-:W-:Y:S02]  /*23920*/  MOV R2, R10 ;  /* 0x0000000a00027202 */ /* 0x000fe40000000f00 */
[----:B------:R-:W-:Y:S01]  /*23930*/  MOV R3, R9 ;  /* 0x0000000900037202 */ /* 0x000fe20000000f00 */
[----:B------:R-:W-:Y:S01]  /*23940*/  IMAD.MOV.U32 R28, RZ, RZ, R8 ;  /* 0x000000ffff1c7224 */ /* 0x000fe200078e0008 */
[----:B------:R-:W2:Y:S04]  /*23950*/  LDL.LU R11, [R1+0x200] ;  /* 0x00020000010b7983 */ /* 0x000ea80000300800 */
[----:B------:R-:W-:Y:S04]  /*23960*/  STL [R1+0x18a0], R0 ;  /* 0x0018a00001007387 */ /* 0x000fe80000100800 */
[----:B------:R-:W-:Y:S04]  /*23970*/  STL [R1+0x189c], R2 ;  /* 0x00189c0201007387 */ /* 0x000fe80000100800 */
[----:B------:R-:W-:Y:S04]  /*23980*/  STL [R1+0x1898], R3 ;  /* 0x0018980301007387 */ /* 0x000fe80000100800 */
[----:B------:R-:W-:Y:S04]  /*23990*/  STL [R1+0x1894], R28 ;  /* 0x0018941c01007387 */ /* 0x000fe80000100800 */
[----:B------:R-:W3:Y:S04]  /*239a0*/  LDL.LU.64 R6, [R1+0x1990] ;  /* 0x0019900001067983 */ /* 0x000ee80000300a00 */
[----:B------:R-:W3:Y:S04]  /*239b0*/  LDL.LU.64 R4, [R1+0x1988] ;  /* 0x0019880001047983 */ /* 0x000ee80000300a00 */
[----:B------:R-:W-:Y:S04]  /*239c0*/  STL.64 [R1+0x40], R16 ;  /* 0x0000401001007387 */ /* 0x000fe80000100a00 */
[----:B------:R0:W-:Y:S01]  /*239d0*/  STL [R1+0x48], R18 ;  /* 0x0000481201007387 */ /* 0x0001e20000100800 */
[----:B------:R-:W-:-:S03]  /*239e0*/  MOV R29, R19 ;  /* 0x00000013001d7202 */ /* 0x000fc60000000f00 */
[----:B0-----:R-:W3:Y:S04]  /*239f0*/  LDL.LU.64 R18, [R1+0x1980] ;  /* 0x0019800001127983 */ /* 0x001ee80000300a00 */
[----:B------:R0:W-:Y:S01]  /*23a00*/  STL [R1+0x18a4], R29 ;  /* 0x0018a41d01007387 */ /* 0x0001e20000100800 */
[----:B---3--:R-:W-:Y:S03]  /*23a10*/  HMMA.16816.F32.BF16 R16, R24, R18, R4 ;  /* 0x000000121810723c */ /* 0x008fe60000041804 */
[----:B------:R-:W3:Y:S04]  /*23a20*/  LDL.LU.64 R6, [R1+0x1978] ;  /* 0x0019780001067983 */ /* 0x000ee80000300a00 */
[----:B------:R-:W3:-:S15]  /*23a30*/  LDL.LU.64 R4, [R1+0x1970] ;  /* 0x0019700001047983 */ /* 0x000ede0000300a00 */
[----:B------:R-:W-:-:S02]  /*23a40*/  NOP ;  /* 0x0000000000007918 */ /* 0x000fc40000000000 */
[----:B------:R-:W-:Y:S01]  /*23a50*/  MOV R3, R18 ;  /* 0x0000001200037202 */ /* 0x000fe20000000f00 */
[----:B------:R-:W-:Y:S02]  /*23a60*/  IMAD.MOV.U32 R28, RZ, RZ, R19 ;  /* 0x000000ffff1c7224 */ /* 0x000fe400078e0013 */
[----:B------:R-:W3:Y:S01]  /*23a70*/  LDL.LU.64 R18, [R1+0x1968] ;  /* 0x0019680001127983 */ /* 0x000ee20000300a00 */
[----:B------:R-:W-:Y:S01]  /*23a80*/  IMAD.MOV.U32 R0, RZ, RZ, R16 ;  /* 0x000000ffff007224 */ /* 0x000fe200078e0010 */
[----:B------:R-:W-:Y:S02]  /*23a90*/  MOV R2, R17 ;  /* 0x0000001100027202 */ /* 0x000fe40000000f00 */
[----:B------:R-:W-:Y:S04]  /*23aa0*/  STL [R1+0x18b4], R28 ;  /* 0x0018b41c01007387 */ /* 0x000fe80000100800 */
[----:B------:R-:W-:Y:S04]  /*23ab0*/  STL [R1+0x18b0], R3 ;  /* 0x0018b00301007387 */ /* 0x000fe80000100800 */
[----:B------:R-:W-:Y:S04]  /*23ac0*/  STL [R1+0x18ac], R2 ;  /* 0x0018ac0201007387 */ /* 0x000fe80000100800 */
[----:B------:R-:W-:Y:S01]  /*23ad0*/  STL [R1+0x18a8], R0 ;  /* 0x0018a80001007387 */ /* 0x000fe20000100800 */
[----:B---3--:R-:W-:Y:S03]  /*23ae0*/  HMMA.16816.F32.BF16 R16, R24, R18, R4 ;  /* 0x000000121810723c */ /* 0x008fe60000041804 */
[----:B------:R-:W3:Y:S04]  /*23af0*/  LDL.LU.64 R6, [R1+0x1960] ;  /* 0x0019600001067983 */ /* 0x000ee80000300a00 */
[----:B------:R-:W3:-:S15]  /*23b00*/  LDL.LU.64 R4, [R1+0x1958] ;  /* 0x0019580001047983 */ /* 0x000ede0000300a00 */
[----:B------:R-:W-:-:S01]  /*23b10*/  NOP ;  /* 0x0000000000007918 */ /* 0x000fc20000000000 */
[----:B------:R-:W-:Y:S04]  /*23b20*/  STL.64 [R1+0x20], R16 ;  /* 0x0000201001007387 */ /* 0x000fe80000100a00 */
[----:B------:R1:W-:Y:S01]  /*23b30*/  STL [R1+0x28], R18 ;  /* 0x0000281201007387 */ /* 0x0003e20000100800 */
[----:B0-----:R-:W-:-:S03]  /*23b40*/  MOV R29, R19 ;  /* 0x00000013001d7202 */ /* 0x001fc60000000f00 */
[----:B-1----:R-:W3:Y:S04]  /*23b50*/  LDL.LU.64 R18, [R1+0x1950] ;  /* 0x0019500001127983 */ /* 0x002ee80000300a00 */
[----:B------:R-:W-:Y:S01]  /*23b60*/  STL [R1+0x18d8], R29 ;  /* 0x0018d81d01007387 */ /* 0x000fe20000100800 */
[----:B---3--:R-:W-:Y:S03]  /*23b70*/  HMMA.16816.F32.BF16 R16, R24, R18, R4 ;  /* 0x000000121810723c */ /* 0x008fe60000041804 */
[----:B------:R-:W3:Y:S04]  /*23b80*/  LDL.LU.64 R6, [R1+0x1948] ;  /* 0x0019480001067983 */ /* 0x000ee80000300a00 */
[----:B------:R-:W3:-:S15]  /*23b90*/  LDL.LU.64 R4, [R1+0x1940] ;  /* 0x0019400001047983 */ /* 0x000ede0000300a00 */
[----:B------:R-:W-:-:S02]  /*23ba0*/  NOP ;  /* 0x0000000000007918 */ /* 0x000fc40000000000 */
[----:B------:R-:W-:Y:S02]  /*23bb0*/  MOV R2, R18 ;  /* 0x0000001200027202 */ /* 0x000fe40000000f00 */
[----:B------:R-:W-:Y:S02]  /*23bc0*/  MOV R0, R19 ;  /* 0x0000001300007202 */ /* 0x000fe40000000f00 */
[----:B------:R-:W3:Y:S01]  /*23bd0*/  LDL.LU.64 R18, [R1+0x1938] ;  /* 0x0019380001127983 */ /* 0x000ee20000300a00 */
[----:B----4-:R-:W-:Y:S01]  /*23be0*/  HMMA.16816.F32.BF16 R20, R24, R22, R12 ;  /* 0x000000161814723c */ /* 0x010fe2000004180c */
[----:B------:R-:W-:Y:S01]  /*23bf0*/  MOV R28, R16 ;  /* 0x00000010001c7202 */ /* 0x000fe20000000f00 */
[----:B------:R-:W-:Y:S01]  /*23c00*/  IMAD.MOV.U32 R3, RZ, RZ, R17 ;  /* 0x000000ffff037224 */ /* 0x000fe200078e0011 */
[----:B------:R-:W4:Y:S04]  /*23c10*/  LDL.LU.64 R14, [R1+0x1930] ;  /* 0x00193000010e7983 */ /* 0x000f280000300a00 */
[----:B------:R-:W5:-:S15]  /*23c20*/  LDL.LU.64 R12, [R1+0x1928] ;  /* 0x00192800010c7983 */ /* 0x000f5e0000300a00 */
[----:B------:R-:W-:-:S01]  /*23c30*/  NOP ;  /* 0x0000000000007918 */ /* 0x000fc20000000000 */
[----:B------:R-:W-:Y:S04]  /*23c40*/  STL.64 [R1], R20 ;  /* 0x0000001401007387 */ /* 0x000fe80000100a00 */
[----:B------:R-:W-:Y:S01]  /*23c50*/  STL [R1+0x8], R22 ;  /* 0x0000081601007387 */ /* 0x000fe20000100800 */
[----:B---3--:R-:W-:-:S15]  /*23c60*/  HMMA.16816.F32.BF16 R16, R24, R18, R4 ;  /* 0x000000121810723c */ /* 0x008fde0000041804 */
[----:B------:R-:W-:-:S08]  /*23c70*/  NOP ;  /* 0x0000000000007918 */ /* 0x000fd00000000000 */
[----:B------:R-:W-:Y:S04]  /*23c80*/  STL.64 [R1+0x17e0], R18 ;  /* 0x0017e01201007387 */ /* 0x000fe80000100a00 */
[----:B------:R0:W-:Y:S04]  /*23c90*/  STL.64 [R1+0x17d8], R16 ;  /* 0x0017d81001007387 */ /* 0x0001e80000100a00 */
[----:B0-----:R-:W3:Y:S04]  /*23ca0*/  LDL.LU R16, [R1+0x270] ;  /* 0x0002700001107983 */ /* 0x001ee80000300800 */
[----:B------:R-:W3:Y:S04]  /*23cb0*/  LDL.LU R17, [R1+0x274] ;  /* 0x0002740001117983 */ /* 0x000ee80000300800 */
[----:B---3--:R0:W-:Y:S04]  /*23cc0*/  STL.64 [R1+0x1900], R16 ;  /* 0x0019001001007387 */ /* 0x0081e80000100a00 */
[----:B------:R-:W3:Y:S04]  /*23cd0*/  LDL.LU R4, [R1+0xc0] ;  /* 0x0000c00001047983 */ /* 0x000ee80000300800 */
[----:B------:R-:W3:Y:S04]  /*23ce0*/  LDL.LU R5, [R1+0xc4] ;  /* 0x0000c40001057983 */ /* 0x000ee80000300800 */
[----:B------:R-:W4:Y:S04]  /*23cf0*/  LDL.LU R6, [R1+0xc8] ;  /* 0x0000c80001067983 */ /* 0x000f280000300800 */
[----:B------:R-:W4:Y:S04]  /*23d00*/  LDL.LU R7, [R1+0xcc] ;  /* 0x0000cc0001077983 */ /* 0x000f280000300800 */
[----:B0-----:R-:W5:Y:S04]  /*23d10*/  LDL.LU R16, [R1+0xd0] ;  /* 0x0000d00001107983 */ /* 0x001f680000300800 */
[----:B------:R-:W5:Y:S04]  /*23d20*/  LDL.LU R17, [R1+0xd4] ;  /* 0x0000d40001117983 */ /* 0x000f680000300800 */
[----:B------:R-:W3:Y:S04]  /*23d30*/  LDL.LU R18, [R1+0xd8] ;  /* 0x0000d80001127983 */ /* 0x000ee80000300800 */
[----:B------:R-:W3:Y:S01]  /*23d40*/  LDL.LU R19, [R1+0xdc] ;  /* 0x0000dc0001137983 */ /* 0x000ee20000300800 */
[----:B------:R-:W-:-:S03]  /*23d50*/  IMAD.MOV.U32 R29, RZ, RZ, R23 ;  /* 0x000000ffff1d7224 */ /* 0x000fc600078e0017 */
[----:B--2---:R-:W0:Y:S04]  /*23d60*/  LDSM.16.M88.4 R20, [R11+UR6+0x28080] ;  /* 0x028080060b14783b */ /* 0x004e280008000200 */
[----:B---3--:R-:W-:Y:S04]  /*23d70*/  STL.64 [R1+0x1920], R18 ;  /* 0x0019201201007387 */ /* 0x008fe80000100a00 */
[----:B-----5:R1:W-:Y:S04]  /*23d80*/  STL.64 [R1+0x1918], R16 ;  /* 0x0019181001007387 */ /* 0x0203e80000100a00 */
[----:B-1----:R-:W2:Y:S04]  /*23d90*/  LDL.LU R16, [R1+0xe0] ;  /* 0x0000e00001107983 */ /* 0x002ea80000300800 */
[----:B------:R-:W2:Y:S04]  /*23da0*/  LDL.LU R17, [R1+0xe4] ;  /* 0x0000e40001117983 */ /* 0x000ea80000300800 */
[----:B------:R-:W2:Y:S04]  /*23db0*/  LDL.LU R18, [R1+0xe8] ;  /* 0x0000e80001127983 */ /* 0x000ea80000300800 */
[----:B------:R-:W2:Y:S04]  /*23dc0*/  LDL.LU R19, [R1+0xec] ;  /* 0x0000ec0001137983 */ /* 0x000ea80000300800 */
[----:B----4-:R-:W-:Y:S04]  /*23dd0*/  STL.64 [R1+0x18f8], R6 ;  /* 0x0018f80601007387 */ /* 0x010fe80000100a00 */
[----:B------:R1:W-:Y:S04]  /*23de0*/  STL.64 [R1+0x18f0], R4 ;  /* 0x0018f00401007387 */ /* 0x0003e80000100a00 */
[----:B-1----:R-:W3:Y:S04]  /*23df0*/  LDL.LU.64 R4, [R1+0x230] ;  /* 0x0002300001047983 */ /* 0x002ee80000300a00 */
[----:B------:R1:W-:Y:S04]  /*23e00*/  STL [R1+0x18dc], R11 ;  /* 0x0018dc0b01007387 */ /* 0x0003e80000100800 */
[----:B------:R-:W4:Y:S04]  /*23e10*/  LDL.LU R8, [R1+0xb0] ;  /* 0x0000b00001087983 */ /* 0x000f280000300800 */
[----:B------:R-:W4:Y:S04]  /*23e20*/  LDL.LU R9, [R1+0xb4] ;  /* 0x0000b40001097983 */ /* 0x000f280000300800 */
[----:B------:R-:W5:Y:S04]  /*23e30*/  LDL.LU R10, [R1+0xb8] ;  /* 0x0000b800010a7983 */ /* 0x000f680000300800 */
[----:B-1----:R-:W5:Y:S04]  /*23e40*/  LDL.LU R11, [R1+0xbc] ;  /* 0x0000bc00010b7983 */ /* 0x002f680000300800 */
[----:B-----5:R-:W-:Y:S04]  /*23e50*/  STL.64 [R1+0x18e8], R10 ;  /* 0x0018e80a01007387 */ /* 0x020fe80000100a00 */
[----:B----4-:R1:W-:Y:S04]  /*23e60*/  STL.64 [R1+0x18e0], R8 ;  /* 0x0018e00801007387 */ /* 0x0103e80000100a00 */
[----:B-1----:R-:W4:Y:S04]  /*23e70*/  LDL.LU.64 R8, [R1+0x170] ;  /* 0x0001700001087983 */ /* 0x002f280000300a00 */
[----:B0-----:R0:W-:Y:S04]  /*23e80*/  STL [R1+0x17c4], R20 ;  /* 0x0017c41401007387 */ /* 0x0011e80000100800 */
[----:B------:R1:W-:Y:S04]  /*23e90*/  STL [R1+0x17c0], R21 ;  /* 0x0017c01501007387 */ /* 0x0003e80000100800 */
[----:B------:R5:W-:Y:S04]  /*23ea0*/  STL [R1+0x17bc], R22 ;  /* 0x0017bc1601007387 */ /* 0x000be80000100800 */
[----:B------:R2:W-:Y:S04]  /*23eb0*/  STL [R1+0x17b8], R23 ;  /* 0x0017b81701007387 */ /* 0x0005e80000100800 */
[----:B0-----:R-:W3:Y:S04]  /*23ec0*/  LDL.LU R20, [R1+0x90] ;  /* 0x0000900001147983 */ /* 0x001ee80000300800 */
[----:B-1----:R-:W3:Y:S04]  /*23ed0*/  LDL.LU R21, [R1+0x94] ;  /* 0x0000940001157983 */ /* 0x002ee80000300800 */
[----:B-----5:R-:W5:Y:S04]  /*23ee0*/  LDL.LU R22, [R1+0x98] ;  /* 0x0000980001167983 */ /* 0x020f680000300800 */
[----:B--2---:R-:W5:Y:S01]  /*23ef0*/  LDL.LU R23, [R1+0x9c] ;  /* 0x00009c0001177983 */ /* 0x004f620000300800 */
[----:B------:R-:W-:Y:S03]  /*23f00*/  HMMA.16816.F32.BF16 R24, R24, R14, R16 ;  /* 0x0000000e1818723c */ /* 0x000fe60000041810 */
[----:B-----5:R-:W-:Y:S04]  /*23f10*/  STL.64 [R1+0x18d0], R22 ;  /* 0x0018d01601007387 */ /* 0x020fe80000100a00 */
[----:B---3--:R0:W-:Y:S04]  /*23f20*/  STL.64 [R1+0x18c8], R20 ;  /* 0x0018c81401007387 */ /* 0x0081e80000100a00 */
[----:B0-----:R-:W2:Y:S04]  /*23f30*/  LDL.LU R20, [R1+0xa0] ;  /* 0x0000a00001147983 */ /* 0x001ea80000300800 */
[----:B------:R-:W2:Y:S04]  /*23f40*/  LDL.LU R21, [R1+0xa4] ;  /* 0x0000a40001157983 */ /* 0x000ea80000300800 */
[----:B------:R-:W3:Y:S04]  /*23f50*/  LDL.LU.64 R18, [R1+0x1920] ;  /* 0x0019200001127983 */ /* 0x000ee80000300a00 */
[----:B------:R-:W3:Y:S01]  /*23f60*/  LDL.LU.64 R16, [R1+0x1918] ;  /* 0x0019180001107983 */ /* 0x000ee20000300a00 */
[----:B------:R-:W-:-:S02]  /*23f70*/  MOV R22, R13 ;  /* 0x0000000d00167202 */ /* 0x000fc40000000f00 */
[----:B------:R-:W-:Y:S01]  /*23f80*/  MOV R23, R12 ;  /* 0x0000000c00177202 */ /* 0x000fe20000000f00 */
[----:B------:R-:W3:Y:S04]  /*23f90*/  LDL.LU.64 R14, [R1+0x1910] ;  /* 0x00191000010e7983 */ /* 0x000ee80000300a00 */
[----:B------:R-:W3:Y:S04]  /*23fa0*/  LDL.LU.64 R12, [R1+0x1908] ;  /* 0x00190800010c7983 */ /* 0x000ee80000300a00 */
[----:B------:R-:W-:Y:S04]  /*23fb0*/  STL.64 [R1+0x17f0], R26 ;  /* 0x0017f01a01007387 */ /* 0x000fe80000100a00 */
[----:B------:R0:W-:Y:S04]  /*23fc0*/  STL.64 [R1+0x17e8], R24 ;  /* 0x0017e81801007387 */ /* 0x0001e80000100a00 */
[----:B0-----:R-:W5:Y:S01]  /*23fd0*/  LDL.LU.64 R24, [R1+0x250] ;  /* 0x0002500001187983 */ /* 0x001f620000300a00 */
[----:B---3--:R-:W-:-:S15]  /*23fe0*/  HMMA.16816.F32.BF16 R16, R12, R4, R16 ;  /* 0x000000040c10723c */ /* 0x008fde0000041810 */
[----:B------:R-:W-:-:S08]  /*23ff0*/  NOP ;  /* 0x0000000000007918 */ /* 0x000fd00000000000 */
[----:B------:R0:W-:Y:S04]  /*24000*/  STL.64 [R1+0x150], R16 ;  /* 0x0001501001007387 */ /* 0x0001e80000100a00 */
[----:B------:R1:W-:Y:S04]  /*24010*/  STL.64 [R1+0x158], R18 ;  /* 0x0001581201007387 */ /* 0x0003e80000100a00 */
[----:B0-----:R-:W3:Y:S01]  /*24020*/  LDL.LU.64 R16, [R1+0x1900] ;  /* 0x0019000001107983 */ /* 0x001ee20000300a00 */
[----:B-1----:R-:W-:Y:S01]  /*24030*/  IMAD.MOV.U32 R19, RZ, RZ, R4 ;  /* 0x000000ffff137224 */ /* 0x002fe200078e0004 */
[----:B------:R-:W-:-:S02]  /*24040*/  MOV R18, R5 ;  /* 0x0000000500127202 */ /* 0x000fc40000000f00 */
[----:B------:R-:W4:Y:S04]  /*24050*/  LDL.LU.64 R6, [R1+0x18f8] ;  /* 0x0018f80001067983 */ /* 0x000f280000300a00 */
[----:B------:R-:W4:Y:S04]  /*24060*/  LDL.LU.64 R4, [R1+0x18f0] ;  /* 0x0018f00001047983 */ /* 0x000f280000300a00 */
[----:B------:R-:W-:Y:S01]  /*24070*/  STL.64 [R1+0x18c0], R18 ;  /* 0x0018c01201007387 */ /* 0x000fe20000100a00 */
[----:B----4-:R-:W-:Y:S03]  /*24080*/  HMMA.16816.F32.BF16 R4, R12, R8, R4 ;  /* 0x000000080c04723c */ /* 0x010fe60000041804 */
[----:B---3--:R0:W-:Y:S04]  /*24090*/  STL.64 [R1+0x18b8], R16 ;  /* 0x0018b81001007387 */ /* 0x0081e80000100a00 */
[----:B0-----:R-:W2:-:S15]  /*240a0*/  LDL.LU.64 R16, [R1+0x240] ;  /* 0x0002400001107983 */ /* 0x001e9e0000300a00 */
[----:B------:R-:W-:-:S01]  /*240b0*/  NOP ;  /* 0x0000000000007918 */ /* 0x000fc20000000000 */
[----:B------:R0:W-:Y:S04]  /*240c0*/  STL.64 [R1+0x160], R4 ;  /* 0x0001600401007387 */ /* 0x0001e80000100a00 */
[----:B------:R5:W-:Y:S04]  /*240d0*/  STL.64 [R1+0x168], R6 ;  /* 0x0001680601007387 */ /* 0x000be80000100a00 */
[----:B------:R-:W3:Y:S01]  /*240e0*/  LDL.LU.64 R10, [R1+0x18e8] ;  /* 0x0018e800010a7983 */ /* 0x000ee20000300a00 */
[----:B0-----:R-:W-:Y:S01]  /*240f0*/  MOV R5, R8 ;  /* 0x0000000800057202 */ /* 0x001fe20000000f00 */
[----:B------:R-:W-:-:S02]  /*24100*/  IMAD.MOV.U32 R4, RZ, RZ, R9 ;  /* 0x000000ffff047224 */ /* 0x000fc400078e0009 */
[----:B------:R-:W3:Y:S01]  /*24110*/  LDL.LU.64 R8, [R1+0x18e0] ;  /* 0x0018e00001087983 */ /* 0x000ee20000300a00 */
[----:B-----5:R-:W-:Y:S02]  /*24120*/  MOV R7, R24 ;  /* 0x0000001800077202 */ /* 0x020fe40000000f00 */
[----:B------:R-:W-:Y:S01]  /*24130*/  MOV R6, R25 ;  /* 0x0000001900067202 */ /* 0x000fe20000000f00 */
[----:B---3--:R-:W-:-:S15]  /*24140*/  HMMA.16816.F32.BF16 R8, R12, R24, R8 ;  /* 0x000000180c08723c */ /* 0x008fde0000041808 */
[----:B------:R-:W-:-:S08]  /*24150*/  NOP ;  /* 0x0000000000007918 */ /* 0x000fd00000000000 */
[----:B------:R-:W-:Y:S04]  /*24160*/  STL.64 [R1+0x140], R8 ;  /* 0x0001400801007387 */ /* 0x000fe80000100a00 */
[----:B------:R0:W-:Y:S04]  /*24170*/  STL.64 [R1+0x148], R10 ;  /* 0x0001480a01007387 */ /* 0x0001e80000100a00 */
[----:B0-----:R-:W3:Y:S04]  /*24180*/  LDL.LU R11, [R1+0x18dc] ;  /* 0x0018dc00010b7983 */ /* 0x001ee80000300800 */
[----:B------:R-:W4:Y:S04]  /*24190*/  LDL.LU R24, [R1] ;  /* 0x0000000001187983 */ /* 0x000f280000300800 */
[----:B------:R-:W4:Y:S04]  /*241a0*/  LDL.LU R25, [R1+0x4] ;  /* 0x0000040001197983 */ /* 0x000f280000300800 */
[----:B------:R-:W5:Y:S01]  /*241b0*/  LDL.LU R26, [R1+0x8] ;  /* 0x00000800011a7983 */ /* 0x000f620000300800 */
[----:B--2---:R-:W-:Y:S01]  /*241c0*/  HMMA.16816.F32.BF16 R20, R12, R16, R20 ;  /* 0x000000100c14723c */ /* 0x004fe20000041814 */
[----:B------:R-:W-:-:S02]  /*241d0*/  IMAD.MOV.U32 R27, RZ, RZ, R29 ;  /* 0x000000ffff1b7224 */ /* 0x000fc400078e001d */
[----:B------:R-:W2:Y:S04]  /*241e0*/  LDL.LU R29, [R1+0x18d8] ;  /* 0x0018d800011d7983 */ /* 0x000ea80000300800 */
[----:B---3--:R-:W0:Y:S04]  /*241f0*/  LDSM.16.M88.4 R8, [R11+UR6+0x29080] ;  /* 0x029080060b08783b */ /* 0x008e280008000200 */
[----:B-----5:R-:W-:Y:S04]  /*24200*/  STL.64 [R1+0x1800], R26 ;  /* 0x0018001a01007387 */ /* 0x020fe80000100a00 */
[----:B----4-:R1:W-:Y:S04]  /*24210*/  STL.64 [R1+0x17f8], R24 ;  /* 0x0017f81801007387 */ /* 0x0103e80000100a00 */
[----:B-1----:R-:W3:Y:S04]  /*24220*/  LDL.LU R24, [R1+0x260] ;  /* 0x0002600001187983 */ /* 0x002ee80000300800 */
[----:B------:R-:W3:Y:S04]  /*24230*/  LDL.LU R25, [R1+0x264] ;  /* 0x0002640001197983 */ /* 0x000ee80000300800 */
[----:B0-----:R-:W-:Y:S04]  /*24240*/  STL.64 [R1+0x1740], R10 ;  /* 0x0017400a01007387 */ /* 0x001fe80000100a00 */
[----:B------:R0:W-:Y:S04]  /*24250*/  STL.64 [R1+0x1738], R8 ;  /* 0x0017380801007387 */ /* 0x0001e80000100a00 */
[----:B0-----:R-:W4:Y:S04]  /*24260*/  LDL.LU.64 R8, [R1+0x290] ;  /* 0x0002900001087983 */ /* 0x001f280000300a00 */
[----:B------:R-:W5:Y:S04]  /*24270*/  LDL.LU.64 R10, [R1+0x298] ;  /* 0x00029800010a7983 */ /* 0x000f680000300a00 */
[----:B------:R-:W-:Y:S04]  /*24280*/  STL.64 [R1+0x130], R20 ;  /* 0x0001301401007387 */ /* 0x000fe80000100a00 */
[----:B------:R0:W-:Y:S04]  /*24290*/  STL.64 [R1+0x138], R22 ;  /* 0x0001381601007387 */ /* 0x0001e80000100a00 */
[----:B0-----:R-:W3:Y:S04]  /*242a0*/  LDL.LU.64 R22, [R1+0x18d0] ;  /* 0x0018d00001167983 */ /* 0x001ee80000300a00 */
[----:B------:R-:W3:Y:S01]  /*242b0*/  LDL.LU.64 R20, [R1+0x18c8] ;  /* 0x0018c80001147983 */ /* 0x000ee20000300a00 */
[----:B------:R-:W-:-:S02]  /*242c0*/  MOV R27, R16 ;  /* 0x00000010001b7202 */ /* 0x000fc40000000f00 */
[----:B------:R-:W-:Y:S02]  /*242d0*/  MOV R26, R17 ;  /* 0x00000011001a7202 */ /* 0x000fe40000000f00 */
[----:B---3--:R-:W-:-:S15]  /*242e0*/  HMMA.16816.F32.BF16 R16, R12, R24, R20 ;  /* 0x000000180c10723c */ /* 0x008fde0000041814 */
[----:B------:R-:W-:-:S09]  /*242f0*/  NOP ;  /* 0x0000000000007918 */ /* 0x000fd20000000000 */
[----:B------:R-:W-:Y:S01]  /*24300*/  MOV R22, R18 ;  /* 0x0000001200167202 */ /* 0x000fe20000000f00 */
[----:B------:R-:W-:Y:S02]  /*24310*/  IMAD.MOV.U32 R23, RZ, RZ, R19 ;  /* 0x000000ffff177224 */ /* 0x000fe400078e0013 */
[----:B------:R-:W-:Y:S01]  /*24320*/  IMAD.MOV.U32 R20, RZ, RZ, R16 ;  /* 0x000000ffff147224 */ /* 0x000fe200078e0010 */
[----:B------:R-:W-:Y:S01]  /*24330*/  MOV R21, R17 ;  /* 0x0000001100157202 */ /* 0x000fe20000000f00 */
[----:B------:R-:W3:Y:S04]  /*24340*/  LDL.LU.64 R18, [R1+0x18c0] ;  /* 0x0018c00001127983 */ /* 0x000ee80000300a00 */
[----:B------:R-:W2:Y:S04]  /*24350*/  LDL.LU.64 R16, [R1+0x18b8] ;  /* 0x0018b80001107983 */ /* 0x000ea80000300a00 */
[----:B------:R0:W-:Y:S02]  /*24360*/  STL.64 [R1+0x1810], R24 ;  /* 0x0018101801007387 */ /* 0x0001e40000100a00 */
[----:B0-----:R-:W-:-:S02]  /*24370*/  MOV R24, R27 ;  /* 0x0000001b00187202 */ /* 0x001fc40000000f00 */
[----:B------:R-:W-:-:S05]  /*24380*/  MOV R25, R26 ;  /* 0x0000001a00197202 */ /* 0x000fca0000000f00 */
[----:B------:R0:W-:Y:S02]  /*24390*/  STL.64 [R1+0x1828], R24 ;  /* 0x0018281801007387 */ /* 0x0001e40000100a00 */
[----:B0-----:R-:W-:Y:S01]  /*243a0*/  IMAD.MOV.U32 R24, RZ, RZ, R7 ;  /* 0x000000ffff187224 */ /* 0x001fe200078e0007 */
[----:B------:R-:W-:-:S05]  /*243b0*/  MOV R25, R6 ;  /* 0x0000000600197202 */ /* 0x000fca0000000f00 */
[----:B------:R0:W-:Y:S04]  /*243c0*/  STL.64 [R1+0x1840], R24 ;  /* 0x0018401801007387 */ /* 0x0001e80000100a00 */
[----:B0-----:R-:W2:Y:S04]  /*243d0*/  LDL.LU R24, [R1+0x80] ;  /* 0x0000800001187983 */ /* 0x001ea80000300800 */
[----:B------:R-:W2:Y:S04]  /*243e0*/  LDL.LU R25, [R1+0x84] ;  /* 0x0000840001197983 */ /* 0x000ea80000300800 */
[----:B------:R-:W2:Y:S04]  /*243f0*/  LDL.LU R26, [R1+0x88] ;  /* 0x00008800011a7983 */ /* 0x000ea80000300800 */
[----:B------:R-:W2:Y:S04]  /*24400*/  LDL.LU R27, [R1+0x8c] ;  /* 0x00008c00011b7983 */ /* 0x000ea80000300800 */
[----:B------:R-:W-:Y:S04]  /*24410*/  STL [R1+0x17d4], R23 ;  /* 0x0017d41701007387 */ /* 0x000fe80000100800 */
[----:B------:R-:W-:Y:S04]  /*24420*/  STL [R1+0x17d0], R22 ;  /* 0x0017d01601007387 */ /* 0x000fe80000100800 */
[----:B------:R-:W-:Y:S04]  /*24430*/  STL [R1+0x17cc], R21 ;  /* 0x0017cc1501007387 */ /* 0x000fe80000100800 */
[----:B------:R2:W-:Y:S02]  /*24440*/  STL [R1+0x17c8], R20 ;  /* 0x0017c81401007387 */ /* 0x0005e40000100800 */
[----:B--2---:R-:W-:Y:S07]  /*24450*/  HMMA.16816.F32.BF16 R20, R12, R16, R24 ;  /* 0x000000100c14723c */ /* 0x004fee0000041818 */
[----:B------:R-:W-:Y:S01]  /*24460*/  IMAD.MOV.U32 R25, RZ, RZ, R4 ;  /* 0x000000ffff197224 */ /* 0x000fe200078e0004 */
[----:B------:R-:W-:-:S15]  /*24470*/  MOV R24, R5 ;  /* 0x0000000500187202 */ /* 0x000fde0000000f00 */
[----:B------:R0:W-:Y:S04]  /*24480*/  STL.64 [R1+0x110], R20 ;  /* 0x0001101401007387 */ /* 0x0001e80000100a00 */
[----:B------:R-:W-:Y:S04]  /*24490*/  STL.64 [R1+0x118], R22 ;  /* 0x0001181601007387 */ /* 0x000fe80000100a00 */
[----:B------:R-:W2:Y:S04]  /*244a0*/  LDL.LU R4, [R1+0x70] ;  /* 0x0000700001047983 */ /* 0x000ea80000300800 */
[----:B------:R-:W2:Y:S04]  /*244b0*/  LDL.LU R5, [R1+0x74] ;  /* 0x0000740001057983 */ /* 0x000ea80000300800 */
[----:B------:R-:W2:Y:S04]  /*244c0*/  LDL.LU R6, [R1+0x78] ;  /* 0x0000780001067983 */ /* 0x000ea80000300800 */
[----:B------:R-:W2:Y:S04]  /*244d0*/  LDL.LU R7, [R1+0x7c] ;  /* 0x00007c0001077983 */ /* 0x000ea80000300800 */
[----:B0-----:R-:W2:Y:S04]  /*244e0*/  LDL.LU.64 R20, [R1+0x280] ;  /* 0x0002800001147983 */ /* 0x001ea80000300a00 */
[----:B------:R3:W-:Y:S04]  /*244f0*/  STL.64 [R1+0x1858], R24 ;  /* 0x0018581801007387 */ /* 0x0007e80000100a00 */
[----:B------:R0:W-:Y:S01]  /*24500*/  STL.64 [R1+0x1808], R16 ;  /* 0x0018081001007387 */ /* 0x0001e20000100a00 */
[----:B---3--:R-:W-:-:S02]  /*24510*/  MOV R24, R19 ;  /* 0x0000001300187202 */ /* 0x008fc40000000f00 */
[----:B------:R-:W-:Y:S01]  /*24520*/  MOV R25, R18 ;  /* 0x0000001200197202 */ /* 0x000fe20000000f00 */
[----:B0-----:R-:W-:Y:S01]  /*24530*/  IMAD.MOV.U32 R16, RZ, RZ, R28 ;  /* 0x000000ffff107224 */ /* 0x001fe200078e001c */
[----:B------:R-:W-:Y:S01]  /*24540*/  MOV R18, R2 ;  /* 0x0000000200127202 */ /* 0x000fe20000000f00 */
[----:B------:R-:W-:Y:S01]  /*24550*/  IMAD.MOV.U32 R19, RZ, RZ, R0 ;  /* 0x000000ffff137224 */ /* 0x000fe200078e0000 */
[----:B------:R-:W3:Y:S01]  /*24560*/  LDL.LU R28, [R1+0x18b4] ;  /* 0x0018b400011c7983 */ /* 0x000ee20000300800 */
[----:B------:R-:W-:-:S03]  /*24570*/  MOV R17, R3 ;  /* 0x0000000300117202 */ /* 0x000fc60000000f00 */
[----:B------:R-:W4:Y:S04]  /*24580*/  LDL.LU R3, [R1+0x18b0] ;  /* 0x0018b00001037983 */ /* 0x000f280000300800 */
[----:B------:R-:W5:Y:S04]  /*24590*/  LDL.LU R2, [R1+0x18ac] ;  /* 0x0018ac0001027983 */ /* 0x000f680000300800 */
[----:B------:R-:W2:Y:S04]  /*245a0*/  LDL.LU R0, [R1+0x18a8] ;  /* 0x0018a80001007983 */ /* 0x000ea80000300800 */
[----:B------:R-:W-:Y:S04]  /*245b0*/  STL.64 [R1+0x1820], R18 ;  /* 0x0018201201007387 */ /* 0x000fe80000100a00 */
[----:B------:R0:W-:Y:S04]  /*245c0*/  STL.64 [R1+0x1818], R16 ;  /* 0x0018181001007387 */ /* 0x0001e80000100a00 */
[----:B0-----:R-:W3:Y:S04]  /*245d0*/  LDL.LU R16, [R1+0x20] ;  /* 0x0000200001107983 */ /* 0x001ee80000300800 */
[----:B------:R-:W3:Y:S04]  /*245e0*/  LDL.LU R17, [R1+0x24] ;  /* 0x0000240001117983 */ /* 0x000ee80000300800 */
[----:B------:R-:W4:Y:S01]  /*245f0*/  LDL.LU R18, [R1+0x28] ;  /* 0x0000280001127983 */ /* 0x000f220000300800 */
[----:B------:R-:W-:-:S03]  /*24600*/  MOV R19, R29 ;  /* 0x0000001d00137202 */ /* 0x000fc60000000f00 */
[----:B------:R-:W5:Y:S04]  /*24610*/  LDL.LU R29, [R1+0x18a4] ;  /* 0x0018a400011d7983 */ /* 0x000f680000300800 */
[----:B----4-:R0:W-:Y:S04]  /*24620*/  STL.64 [R1+0x1838], R18 ;  /* 0x0018381201007387 */ /* 0x0101e80000100a00 */
[----:B---3--:R2:W-:Y:S01]  /*24630*/  STL.64 [R1+0x1830], R16 ;  /* 0x0018301001007387 */ /* 0x0085e20000100a00 */
[----:B0-----:R-:W-:Y:S02]  /*24640*/  MOV R18, R3 ;  /* 0x0000000300127202 */ /* 0x001fe40000000f00 */
[----:B--2---:R-:W-:-:S02]  /*24650*/  MOV R16, R0 ;  /* 0x0000000000107202 */ /* 0x004fc40000000f00 */
[----:B------:R-:W-:Y:S01]  /*24660*/  MOV R19, R28 ;  /* 0x0000001c00137202 */ /* 0x000fe20000000f00 */
[----:B------:R-:W2:Y:S01]  /*24670*/  LDL.LU R0, [R1+0x18a0] ;  /* 0x0018a00001007983 */ /* 0x000ea20000300800 */
[----:B-----5:R-:W-:-:S03]  /*24680*/  IMAD.MOV.U32 R17, RZ, RZ, R2 ;  /* 0x000000ffff117224 */ /* 0x020fc600078e0002 */
[----:B------:R-:W3:Y:S04]  /*24690*/  LDL.LU R2, [R1+0x189c] ;  /* 0x00189c0001027983 */ /* 0x000ee80000300800 */
[----:B------:R-:W4:Y:S04]  /*246a0*/  LDL.LU R3, [R1+0x1898] ;  /* 0x0018980001037983 */ /* 0x000f280000300800 */
[----:B------:R-:W5:Y:S04]  /*246b0*/  LDL.LU R28, [R1+0x1894] ;  /* 0x00189400011c7983 */ /* 0x000f680000300800 */
[----:B------:R-:W-:Y:S04]  /*246c0*/  STL.64 [R1+0x1850], R18 ;  /* 0x0018501201007387 */ /* 0x000fe80000100a00 */
[----:B------:R0:W-:Y:S04]  /*246d0*/  STL.64 [R1+0x1848], R16 ;  /* 0x0018481001007387 */ /* 0x0001e80000100a00 */
[----:B0-----:R-:W2:Y:S04]  /*246e0*/  LDL.LU R16, [R1+0x40] ;  /* 0x0000400001107983 */ /* 0x001ea80000300800 */
[----:B------:R-:W2:Y:S04]  /*246f0*/  LDL.LU R17, [R1+0x44] ;  /* 0x0000440001117983 */ /* 0x000ea80000300800 */
[----:B------:R-:W3:Y:S01]  /*24700*/  LDL.LU R18, [R1+0x48] ;  /* 0x0000480001127983 */ /* 0x000ee20000300800 */
[----:B------:R-:W-:Y:S01]  /*24710*/  HMMA.16816.F32.BF16 R4, R12, R20, R4 ;  /* 0x000000140c04723c */ /* 0x000fe20000041804 */
[----:B------:R-:W-:-:S02]  /*24720*/  IMAD.MOV.U32 R19, RZ, RZ, R29 ;  /* 0x000000ffff137224 */ /* 0x000fc400078e001d */
[----:B------:R-:W4:-:S15]  /*24730*/  LDL.LU R29, [R1+0x1890] ;  /* 0x00189000011d7983 */ /* 0x000f1e0000300800 */
[----:B------:R-:W-:-:S06]  /*24740*/  NOP ;  /* 0x0000000000007918 */ /* 0x000fcc0000000000 */
[----:B------:R-:W-:Y:S02]  /*24750*/  MOV R23, R4 ;  /* 0x0000000400177202 */ /* 0x000fe40000000f00 */
[----:B------:R-:W-:Y:S01]  /*24760*/  MOV R22, R5 ;  /* 0x0000000500167202 */ /* 0x000fe20000000f00 */
[----:B---3--:R0:W-:Y:S04]  /*24770*/  STL.64 [R1+0x1868], R18 ;  /* 0x0018681201007387 */ /* 0x0081e80000100a00 */
[----:B--2---:R5:W-:Y:S01]  /*24780*/  STL.64 [R1+0x1860], R16 ;  /* 0x0018601001007387 */ /* 0x004be20000100a00 */
[----:B0-----:R-:W-:Y:S01]  /*24790*/  IMAD.MOV.U32 R18, RZ, RZ, R2 ;  /* 0x000000ffff127224 */ /* 0x001fe200078e0002 */
[----:B------:R-:W-:Y:S02]  /*247a0*/  MOV R19, R0 ;  /* 0x0000000000137202 */ /* 0x000fe40000000f00 */
[----:B------:R-:W-:Y:S01]  /*247b0*/  MOV R2, R20 ;  /* 0x0000001400027202 */ /* 0x000fe20000000f00 */
[----:B------:R-:W-:-:S02]  /*247c0*/  IMAD.MOV.U32 R0, RZ, RZ, R21 ;  /* 0x000000ffff007224 */ /* 0x000fc400078e0015 */
[----:B------:R-:W-:Y:S01]  /*247d0*/  IMAD.MOV.U32 R21, RZ, RZ, R6 ;  /* 0x000000ffff157224 */ /* 0x000fe200078e0006 */
[----:B------:R-:W-:Y:S02]  /*247e0*/  MOV R20, R7 ;  /* 0x0000000700147202 */ /* 0x000fe40000000f00 */
[----:B------:R-:W2:Y:S04]  /*247f0*/  LDL.LU.64 R6, [R1+0x1888] ;  /* 0x0018880001067983 */ /* 0x000ea80000300a00 */
[----:B------:R-:W2:Y:S01]  /*24800*/  LDL.LU.64 R4, [R1+0x1880] ;  /* 0x0018800001047983 */ /* 0x000ea20000300a00 */
[----:B-----5:R-:W-:Y:S02]  /*24810*/  MOV R16, R28 ;  /* 0x0000001c00107202 */ /* 0x020fe40000000f00 */
[----:B----4-:R-:W-:Y:S01]  /*24820*/  MOV R17, R3 ;  /* 0x0000000300117202 */ /* 0x010fe20000000f00 */
[----:B--2---:R-:W-:Y:S01]  /*24830*/  HMMA.16816.F32.BF16 R12, R12, R8, R4 ;  /* 0x000000080c0c723c */ /* 0x004fe20000041804 */
[----:B------:R-:W2:Y:S04]  /*24840*/  LDL.LU.64 R6, [R1+0x1878] ;  /* 0x0018780001067983 */ /* 0x000ea80000300a00 */
[----:B------:R-:W2:-:S15]  /*24850*/  LDL.LU.64 R4, [R1+0x1870] ;  /* 0x0018700001047983 */ /* 0x000e9e0000300a00 */
[----:B------:R-:W-:-:S03]  /*24860*/  NOP ;  /* 0x0000000000007918 */ /* 0x000fc60000000000 */
[----:B------:R0:W-:Y:S04]  /*24870*/  STL.64 [R1+0xf0], R12 ;  /* 0x0000f00c01007387 */ /* 0x0001e80000100a00 */
[----:B------:R-:W-:Y:S01]  /*24880*/  STL.64 [R1+0xf8], R14 ;  /* 0x0000f80e01007387 */ /* 0x000fe20000100a00 */
[----:B--2---:R-:W-:Y:S03]  /*24890*/  HMMA.16816.F32.BF16 R24, R4, R24, R16 ;  /* 0x000000180418723c */ /* 0x004fe60000041810 */
[----:B------:R-:W2:Y:S04]  /*248a0*/  LDL.LU.64 R18, [R1+0x1868] ;  /* 0x0018680001127983 */ /* 0x000ea80000300a00 */
[----:B------:R-:W2:-:S15]  /*248b0*/  LDL.LU.64 R16, [R1+0x1860] ;  /* 0x0018600001107983 */ /* 0x000e9e0000300a00 */
[----:B------:R-:W-:-:S02]  /*248c0*/  NOP ;  /* 0x0000000000007918 */ /* 0x000fc40000000000 */
[----:B------:R-:W-:Y:S02]  /*248d0*/  MOV R28, R24 ;  /* 0x00000018001c7202 */ /* 0x000fe40000000f00 */
[----:B------:R-:W-:Y:S02]  /*248e0*/  MOV R3, R25 ;  /* 0x0000001900037202 */ /* 0x000fe40000000f00 */
[----:B------:R-:W2:Y:S01]  /*248f0*/  LDL.LU.64 R24, [R1+0x1858] ;  /* 0x0018580001187983 */ /* 0x000ea20000300a00 */
[----:B0-----:R-:W-:Y:S01]  /*24900*/  MOV R12, R2 ;  /* 0x00000002000c7202 */ /* 0x001fe20000000f00 */
[----:B------:R-:W-:Y:S02]  /*24910*/  IMAD.MOV.U32 R13, RZ, RZ, R0 ;  /* 0x000000ffff0d7224 */ /* 0x000fe400078e0000 */
[----:B------:R-:W-:Y:S01]  /*24920*/  IMAD.MOV.U32 R2, RZ, RZ, R26 ;  /* 0x000000ffff027224 */ /* 0x000fe200078e001a */
[----:B------:R-:W-:Y:S02]  /*24930*/  MOV R0, R27 ;  /* 0x0000001b00007202 */ /* 0x000fe40000000f00 */
[----:B--2---:R-:W-:Y:S01]  /*24940*/  HMMA.16816.F32.BF16 R24, R4, R24, R16 ;  /* 0x000000180418723c */ /* 0x004fe20000041810 */
[----:B------:R-:W2:Y:S04]  /*24950*/  LDL.LU.64 R18, [R1+0x1850] ;  /* 0x0018500001127983 */ /* 0x000ea80000300a00 */
[----:B------:R-:W2:-:S15]  /*24960*/  LDL.LU.64 R16, [R1+0x1848] ;  /* 0x0018480001107983 */ /* 0x000e9e0000300a00 */
[----:B------:R-:W-:-:S03]  /*24970*/  NOP ;  /* 0x0000000000007918 */ /* 0x000fc60000000000 */
[----:B------:R0:W-:Y:S04]  /*24980*/  STL.64 [R1+0xd0], R24 ;  /* 0x0000d01801007387 */ /* 0x0001e80000100a00 */
[----:B------:R2:W-:Y:S04]  /*24990*/  STL.64 [R1+0xd8], R26 ;  /* 0x0000d81a01007387 */ /* 0x0005e80000100a00 */
[----:B0-----:R-:W2:Y:S02]  /*249a0*/  LDL.LU.64 R24, [R1+0x1840] ;  /* 0x0018400001187983 */ /* 0x001ea40000300a00 */
[----:B--2---:R-:W-:Y:S02]  /*249b0*/  HMMA.16816.F32.BF16 R24, R4, R24, R16 ;  /* 0x000000180418723c */ /* 0x004fe40000041810 */
[----:B------:R-:W2:Y:S04]  /*249c0*/  LDL.LU.64 R18, [R1+0x1838] ;  /* 0x0018380001127983 */ /* 0x000ea80000300a00 */
[----:B------:R-:W2:-:S15]  /*249d0*/  LDL.LU.64 R16, [R1+0x1830] ;  /* 0x0018300001107983 */ /* 0x000e9e0000300a00 */
[----:B------:R-:W-:-:S02]  /*249e0*/  NOP ;  /* 0x0000000000007918 */ /* 0x000fc40000000000 */
        /* <DEDUP_REMOVED lines=11> */
[----:B------:R-:W2:-:S15]  /*24aa0*/  LDL.LU.64 R16, [R1+0x1808] ;  /* 0x0018080001107983 */ /* 0x000e9e0000300a00 */
[----:B------:R-:W-:-:S06]  /*24ab0*/  NOP ;  /* 0x0000000000007918 */ /* 0x000fcc0000000000 */
[----:B------:R-:W-:Y:S04]  /*24ac0*/  STL.64 [R1+0xa0], R24 ;  /* 0x0000a01801007387 */ /* 0x000fe80000100a00 */
[----:B------:R0:W-:Y:S04]  /*24ad0*/  STL.64 [R1+0xa8], R26 ;  /* 0x0000a81a01007387 */ /* 0x0001e80000100a00 */
[----:B0-----:R-:W2:Y:S04]  /*24ae0*/  LDL.LU.64 R26, [R1+0x1800] ;  /* 0x00180000011a7983 */ /* 0x001ea80000300a00 */
[----:B------:R-:W2:Y:S02]  /*24af0*/  LDL.LU.64 R24, [R1+0x17f8] ;  /* 0x0017f80001187983 */ /* 0x000ea40000300a00 */
[----:B--2---:R-:W-:Y:S02]  /*24b00*/  HMMA.16816.F32.BF16 R16, R4, R16, R24 ;  /* 0x000000100410723c */ /* 0x004fe40000041818 */
[----:B------:R-:W2:Y:S04]  /*24b10*/  LDL.LU.64 R26, [R1+0x17f0] ;  /* 0x0017f000011a7983 */ /* 0x000ea80000300a00 */
[----:B------:R-:W2:-:S15]  /*24b20*/  LDL.LU.64 R24, [R1+0x17e8] ;  /* 0x0017e80001187983 */ /* 0x000e9e0000300a00 */
[----:B------:R-:W-:-:S02]  /*24b30*/  NOP ;  /* 0x0000000000007918 */ /* 0x000fc40000000000 */
[----:B------:R-:W-:Y:S04]  /*24b40*/  STL.64 [R1+0x90], R16 ;  /* 0x0000901001007387 */ /* 0x000fe80000100a00 */
[----:B------:R0:W-:Y:S04]  /*24b50*/  STL.64 [R1+0x98], R18 ;  /* 0x0000981201007387 */ /* 0x0001e80000100a00 */
[----:B0-----:R-:W3:Y:S04]  /*24b60*/  LDL.LU.64 R18, [R1+0x17e0] ;  /* 0x0017e00001127983 */ /* 0x001ee80000300a00 */
[----:B------:R-:W3:Y:S02]  /*24b70*/  LDL.LU.64 R16, [R1+0x17d8] ;  /* 0x0017d80001107983 */ /* 0x000ee40000300a00 */
[----:B---3--:R-:W-:Y:S02]  /*24b80*/  HMMA.16816.F32.BF16 R12, R4, R12, R16 ;  /* 0x0000000c040c723c */ /* 0x008fe40000041810 */
[----:B------:R-:W3:-:S15]  /*24b90*/  LDL.LU R19, [R1+0x204] ;  /* 0x0002040001137983 */ /* 0x000ede0000300800 */
[----:B------:R-:W-:-:S06]  /*24ba0*/  NOP ;  /* 0x0000000000007918 */ /* 0x000fcc0000000000 */
[----:B------:R-:W-:Y:S04]  /*24bb0*/  STL.64 [R1+0x1c0], R12 ;  /* 0x0001c00c01007387 */ /* 0x000fe80000100a00 */
[----:B------:R2:W-:Y:S02]  /*24bc0*/  STL.64 [R1+0x1c8], R14 ;  /* 0x0001c80e01007387 */ /* 0x0005e40000100a00 */
[----:B--2---:R-:W-:-:S15]  /*24bd0*/  HMMA.16816.F32.BF16 R12, R4, R8, R24 ;  /* 0x00000008040c723c */ /* 0x004fde0000041818 */
[----:B------:R-:W-:-:S09]  /*24be0*/  NOP ;  /* 0x0000000000007918 */ /* 0x000fd20000000000 */
[----:B------:R-:W-:Y:S01]  /*24bf0*/  MOV R26, R15 ;  /* 0x0000000f001a7202 */ /* 0x000fe20000000f00 */
[----:B------:R-:W-:Y:S04]  /*24c00*/  STL.64 [R1+0x80], R12 ;  /* 0x0000800c01007387 */ /* 0x000fe80000100a00 */
[----:B------:R-:W-:Y:S04]  /*24c10*/  STL [R1+0x88], R14 ;  /* 0x0000880e01007387 */ /* 0x000fe80000100800 */
[----:B------:R-:W-:Y:S04]  /*24c20*/  LDSM.16.M88.4 R12, [R29+UR6+0x8080] ;  /* 0x008080061d0c783b */ /* 0x000fe80008000200 */
[----:B------:R-:W-:Y:S04]  /*24c30*/  STL [R1+0x17b0], R26 ;  /* 0x0017b01a01007387 */ /* 0x000fe80000100800 */
[----:B------:R-:W-:Y:S04]  /*24c40*/  STL.64 [R1+0x1748], R10 ;  /* 0x0017480a01007387 */ /* 0x000fe80000100a00 */
[----:B------:R-:W-:Y:S04]  /*24c50*/  LDSM.16.M88.4 R8, [R29+UR6+0x4080] ;  /* 0x004080061d08783b */ /* 0x000fe80008000200 */
[----:B---3--:R-:W0:Y:S04]  /*24c60*/  LDSM.16.M88.4 R4, [R19+UR6+0x28080] ;  /* 0x028080061304783b */ /* 0x008e280008000200 */
[----:B------:R-:W-:Y:S04]  /*24c70*/  STL [R1+0x17b4], R19 ;  /* 0x0017b41301007387 */ /* 0x000fe80000100800 */
[----:B0-----:R-:W-:Y:S04]  /*24c80*/  STL [R1+0x16d4], R4 ;  /* 0x0016d40401007387 */ /* 0x001fe80000100800 */
[----:B------:R-:W-:Y:S04]  /*24c90*/  STL [R1+0x16d0], R5 ;  /* 0x0016d00501007387 */ /* 0x000fe80000100800 */
[----:B------:R-:W-:Y:S04]  /*24ca0*/  STL [R1+0x16cc], R6 ;  /* 0x0016cc0601007387 */ /* 0x000fe80000100800 */
[----:B------:R-:W-:Y:S04]  /*24cb0*/  STL [R1+0x16c8], R7 ;  /* 0x0016c80701007387 */ /* 0x000fe80000100800 */
[----:B------:R-:W0:Y:S04]  /*24cc0*/  LDSM.16.M88.4 R4, [R29+UR6+0x80] ;  /* 0x000080061d04783b */ /* 0x000e280008000200 */
[----:B0-----:R-:W-:Y:S04]  /*24cd0*/  STL.64 [R1+0x60], R4 ;  /* 0x0000600401007387 */ /* 0x001fe80000100a00 */
[----:B------:R-:W-:Y:S04]  /*24ce0*/  STL.64 [R1+0x68], R6 ;  /* 0x0000680601007387 */ /* 0x000fe80000100a00 */
[----:B------:R-:W0:Y:S04]  /*24cf0*/  LDSM.16.M88.4 R4, [R29+UR6+0xc080] ;  /* 0x00c080061d04783b */ /* 0x000e280008000200 */
[----:B------:R-:W-:Y:S04]  /*24d00*/  STL.64 [R1+0x50], R8 ;  /* 0x0000500801007387 */ /* 0x000fe80000100a00 */
[----:B------:R-:W-:Y:S04]  /*24d10*/  STL.64 [R1+0x58], R10 ;  /* 0x0000580a01007387 */ /* 0x000fe80000100a00 */
[----:B------:R-:W1:Y:S04]  /*24d20*/  LDSM.16.M88.4 R8, [R29+UR6+0x10080] ;  /* 0x010080061d08783b */ /* 0x000e680008000200 */
[----:B------:R-:W-:Y:S04]  /*24d30*/  STL.64 [R1+0x40], R12 ;  /* 0x0000400c01007387 */ /* 0x000fe80000100a00 */
[----:B------:R-:W-:Y:S04]  /*24d40*/  STL.64 [R1+0x48], R14 ;  /* 0x0000480e01007387 */ /* 0x000fe80000100a00 */
[----:B------:R-:W2:Y:S04]  /*24d50*/  LDSM.16.M88.4 R12, [R29+UR6+0x14080] ;  /* 0x014080061d0c783b */ /* 0x000ea80008000200 */
[----:B0-----:R-:W-:Y:S04]  /*24d60*/  STL.64 [R1+0x30], R4 ;  /* 0x0000300401007387 */ /* 0x001fe80000100a00 */
[----:B------:R-:W-:Y:S04]  /*24d70*/  STL.64 [R1+0x38], R6 ;  /* 0x0000380601007387 */ /* 0x000fe80000100a00 */
[----:B------:R-:W0:Y:S04]  /*24d80*/  LDSM.16.M88.4 R4, [R29+UR6+0x18080] ;  /* 0x018080061d04783b */ /* 0x000e280008000200 */
[----:B-1----:R1:W-:Y:S04]  /*24d90*/  STL.64 [R1+0x20], R8 ;  /* 0x0000200801007387 */ /* 0x0023e80000100a00 */
[----:B------:R3:W-:Y:S04]  /*24da0*/  STL.64 [R1+0x28], R10 ;  /* 0x0000280a01007387 */ /* 0x0007e80000100a00 */
[----:B--2---:R-:W-:Y:S04]  /*24db0*/  STL.64 [R1+0x10], R12 ;  /* 0x0000100c01007387 */ /* 0x004fe80000100a00 */
[----:B------:R-:W-:Y:S04]  /*24dc0*/  STL.64 [R1+0x18], R14 ;  /* 0x0000180e01007387 */ /* 0x000fe80000100a00 */
[----:B------:R-:W2:Y:S01]  /*24dd0*/  LDSM.16.M88.4 R12, [R29+UR6+0x1c080] ;  /* 0x01c080061d0c783b */ /* 0x000ea20008000200 */
[----:B-1----:R-:W-:Y:S01]  /*24de0*/  IMAD.MOV.U32 R8, RZ, RZ, R23 ;  /* 0x000000ffff087224 */ /* 0x002fe200078e0017 */
[----:B---3--:R-:W-:-:S02]  /*24df0*/  MOV R10, R21 ;  /* 0x00000015000a7202 */ /* 0x008fc40000000f00 */
[----:B------:R-:W3:Y:S01]  /*24e00*/  LDL.LU R23, [R1+0x17d4] ;  /* 0x0017d40001177983 */ /* 0x000ee20000300800 */
[----:B------:R-:W-:Y:S01]  /*24e10*/  IMAD.MOV.U32 R11, RZ, RZ, R20 ;  /* 0x000000ffff0b7224 */ /* 0x000fe200078e0014 */
[----:B------:R-:W-:Y:S02]  /*24e20*/  MOV R9, R22 ;  /* 0x0000001600097202 */ /* 0x000fe40000000f00 */
[----:B0-----:R-:W-:Y:S04]  /*24e30*/  STL.64 [R1], R4 ;  /* 0x0000000401007387 */ /* 0x001fe80000100a00 */
[----:B------:R-:W-:Y:S04]  /*24e40*/  STL.64 [R1+0x8], R6 ;  /* 0x0000080601007387 */ /* 0x000fe80000100a00 */
[----:B------:R-:W4:Y:S04]  /*24e50*/  LDL.LU R22, [R1+0x17d0] ;  /* 0x0017d00001167983 */ /* 0x000f280000300800 */
[----:B------:R-:W5:Y:S04]  /*24e60*/  LDL.LU R21, [R1+0x17cc] ;  /* 0x0017cc0001157983 */ /* 0x000f680000300800 */
[----:B------:R-:W3:Y:S04]  /*24e70*/  LDL.LU R20, [R1+0x17c8] ;  /* 0x0017c80001147983 */ /* 0x000ee80000300800 */
[----:B------:R-:W-:Y:S04]  /*24e80*/  STL.64 [R1+0x1758], R10 ;  /* 0x0017580a01007387 */ /* 0x000fe80000100a00 */
[----:B------:R0:W-:Y:S04]  /*24e90*/  STL.64 [R1+0x1750], R8 ;  /* 0x0017500801007387 */ /* 0x0001e80000100a00 */
[----:B0-----:R-:W2:Y:S04]  /*24ea0*/  LDL.LU R8, [R1+0x110] ;  /* 0x0001100001087983 */ /* 0x001ea80000300800 */
[----:B------:R-:W2:Y:S04]  /*24eb0*/  LDL.LU R9, [R1+0x114] ;  /* 0x0001140001097983 */ /* 0x000ea80000300800 */
[----:B------:R-:W4:Y:S04]  /*24ec0*/  LDL.LU R10, [R1+0x118] ;  /* 0x00011800010a7983 */ /* 0x000f280000300800 */
[----:B------:R-:W4:Y:S04]  /*24ed0*/  LDL.LU R11, [R1+0x11c] ;  /* 0x00011c00010b7983 */ /* 0x000f280000300800 */
[----:B----4-:R0:W-:Y:S04]  /*24ee0*/  STL.64 [R1+0x1768], R10 ;  /* 0x0017680a01007387 */ /* 0x0101e80000100a00 */
[----:B--2---:R-:W-:Y:S04]  /*24ef0*/  STL.64 [R1+0x1760], R8 ;  /* 0x0017600801007387 */ /* 0x004fe80000100a00 */
[----:B0-----:R-:W2:Y:S04]  /*24f00*/  LDL.LU.64 R10, [R1+0x268] ;  /* 0x00026800010a7983 */ /* 0x001ea80000300a00 */
[----:B--2---:R0:W-:Y:S04]  /*24f10*/  STL.64 [R1+0x1778], R10 ;  /* 0x0017780a01007387 */ /* 0x0041e80000100a00 */
[----:B0-----:R-:W2:Y:S04]  /*24f20*/  LDL R10, [R1+0x248] ;  /* 0x00024800010a7983 */ /* 0x001ea80000100800 */
[----:B------:R-:W2:Y:S04]  /*24f30*/  LDL R11, [R1+0x24c] ;  /* 0x00024c00010b7983 */ /* 0x000ea80000100800 */
[----:B------:R-:W4:Y:S04]  /*24f40*/  LDL.LU R16, [R1+0x150] ;  /* 0x0001500001107983 */ /* 0x000f280000300800 */
[----:B------:R-:W4:Y:S04]  /*24f50*/  LDL.LU R17, [R1+0x154] ;  /* 0x0001540001117983 */ /* 0x000f280000300800 */
[----:B------:R-:W4:Y:S04]  /*24f60*/  LDL.LU R18, [R1+0x158] ;  /* 0x0001580001127983 */ /* 0x000f280000300800 */
[----:B------:R-:W4:Y:S04]  /*24f70*/  LDL.LU R19, [R1+0x15c] ;  /* 0x00015c0001137983 */ /* 0x000f280000300800 */
[----:B------:R-:W4:Y:S04]  /*24f80*/  LDL.64 R26, [R1+0x238] ;  /* 0x00023800011a7983 */ /* 0x000f280000100a00 */
[----:B--2---:R0:W-:Y:S04]  /*24f90*/  STL.64 [R1+0x1790], R10 ;  /* 0x0017900a01007387 */ /* 0x0041e80000100a00 */
[----:B------:R-:W2:Y:S04]  /*24fa0*/  LDL.LU R8, [R1+0x140] ;  /* 0x0001400001087983 */ /* 0x000ea80000300800 */
[----:B------:R-:W2:Y:S04]  /*24fb0*/  LDL.LU R9, [R1+0x144] ;  /* 0x0001440001097983 */ /* 0x000ea80000300800 */
[----:B0-----:R-:W5:Y:S04]  /*24fc0*/  LDL.LU R10, [R1+0x148] ;  /* 0x00014800010a7983 */ /* 0x001f680000300800 */
[----:B------:R-:W5:Y:S04]  /*24fd0*/  LDL.LU R11, [R1+0x14c] ;  /* 0x00014c00010b7983 */ /* 0x000f680000300800 */
[----:B-----5:R0:W-:Y:S04]  /*24fe0*/  STL.64 [R1+0x17a0], R10 ;  /* 0x0017a00a01007387 */ /* 0x0201e80000100a00 */
[----:B--2---:R-:W-:Y:S04]  /*24ff0*/  STL.64 [R1+0x1798], R8 ;  /* 0x0017980801007387 */ /* 0x004fe80000100a00 */
[----:B0-----:R-:W2:Y:S04]  /*25000*/  LDL.LU.64 R10, [R1+0x178] ;  /* 0x00017800010a7983 */ /* 0x001ea80000300a00 */
[----:B------:R-:W5:Y:S04]  /*25010*/  LDL.LU.64 R6, [R1+0x288] ;  /* 0x0002880001067983 */ /* 0x000f680000300a00 */
[----:B-----5:R0:W-:Y:S04]  /*25020*/  STL.64 [R1+0x17a8], R6 ;  /* 0x0017a80601007387 */ /* 0x0201e80000100a00 */
[----:B------:R-:W2:Y:S04]  /*25030*/  LDL.LU R4, [R1+0x160] ;  /* 0x0001600001047983 */ /* 0x000ea80000300800 */
[----:B------:R-:W2:Y:S04]  /*25040*/  LDL.LU R5, [R1+0x164] ;  /* 0x0001640001057983 */ /* 0x000ea80000300800 */
[----:B0-----:R-:W2:Y:S04]  /*25050*/  LDL.LU R6, [R1+0x168] ;  /* 0x0001680001067983 */ /* 0x001ea80000300800 */
[----:B------:R-:W2:Y:S04]  /*25060*/  LDL.LU R7, [R1+0x16c] ;  /* 0x00016c0001077983 */ /* 0x000ea80000300800 */
[----:B------:R-:W-:Y:S04]  /*25070*/  STL [R1+0x1514], R14 ;  /* 0x0015140e01007387 */ /* 0x000fe80000100800 */
[----:B------:R0:W-:Y:S04]  /*25080*/  STL [R1+0x1510], R15 ;  /* 0x0015100f01007387 */ /* 0x0001e80000100800 */
[----:B------:R3:W-:Y:S04]  /*25090*/  STL.64 [R1+0x1730], R12 ;  /* 0x0017300c01007387 */ /* 0x0007e80000100a00 */
[----:B0-----:R-:W5:Y:S01]  /*250a0*/  LDL.LU.64 R14, [R1+0x278] ;  /* 0x00027800010e7983 */ /* 0x001f620000300a00 */
[----:B---3--:R-:W-:-:S02]  /*250b0*/  MOV R12, R20 ;  /* 0x00000014000c7202 */ /* 0x008fc40000000f00 */
[----:B------:R-:W-:Y:S01]  /*250c0*/  MOV R13, R21 ;  /* 0x00000015000d7202 */ /* 0x000fe20000000f00 */
[----:B-----5:R0:W-:Y:S04]  /*250d0*/  STL.64 [R1+0x1770], R14 ;  /* 0x0017700e01007387 */ /* 0x0201e80000100a00 */
[----:B------:R-:W4:Y:S04]  /*250e0*/  LDL.LU R20, [R1+0x17c4] ;  /* 0x0017c40001147983 */ /* 0x000f280000300800 */
[----:B------:R-:W4:Y:S01]  /*250f0*/  LDL.LU R21, [R1+0x17c0] ;  /* 0x0017c00001157983 */ /* 0x000f220000300800 */
[----:B0-----:R-:W-:Y:S01]  /*25100*/  IMAD.MOV.U32 R14, RZ, RZ, R22 ;  /* 0x000000ffff0e7224 */ /* 0x001fe200078e0016 */
[----:B------:R-:W-:-:S02]  /*25110*/  MOV R15, R23 ;  /* 0x00000017000f7202 */ /* 0x000fc40000000f00 */
[----:B------:R-:W4:Y:S04]  /*25120*/  LDL.LU R22, [R1+0x17bc] ;  /* 0x0017bc0001167983 */ /* 0x000f280000300800 */
[----:B------:R-:W4:Y:S04]  /*25130*/  LDL.LU R23, [R1+0x17b8] ;  /* 0x0017b80001177983 */ /* 0x000f280000300800 */
[----:B------:R-:W-:Y:S04]  /*25140*/  STL.64 [R1+0x1788], R14 ;  /* 0x0017880e01007387 */ /* 0x000fe80000100a00 */
[----:B------:R0:W-:Y:S04]  /*25150*/  STL.64 [R1+0x1780], R12 ;  /* 0x0017800c01007387 */ /* 0x0001e80000100a00 */
[----:B0-----:R-:W3:Y:S04]  /*25160*/  LDL.LU R12, [R1+0x130] ;  /* 0x00013000010c7983 */ /* 0x001ee80000300800 */
[----:B------:R-:W3:Y:S04]  /*25170*/  LDL.LU R13, [R1+0x134] ;  /* 0x00013400010d7983 */ /* 0x000ee80000300800 */
[----:B------:R-:W3:Y:S04]  /*25180*/  LDL.LU R14, [R1+0x138] ;  /* 0x00013800010e7983 */ /* 0x000ee80000300800 */
[----:B------:R-:W3:Y:S01]  /*25190*/  LDL.LU R15, [R1+0x13c] ;  /* 0x00013c00010f7983 */ /* 0x000ee20000300800 */
[----:B----4-:R-:W-:-:S15]  /*251a0*/  HMMA.16816.F32.BF16 R16, R20, R26, R16 ;  /* 0x0000001a1410723c */ /* 0x010fde0000041810 */
[----:B------:R-:W-:-:S08]  /*251b0*/  NOP ;  /* 0x0000000000007918 */ /* 0x000fd00000000000 */
[----:B------:R-:W-:Y:S04]  /*251c0*/  STL.64 [R1+0x70], R16 ;  /* 0x0000701001007387 */ /* 0x000fe80000100a00 */
[----:B------:R0:W-:Y:S04]  /*251d0*/  STL.64 [R1+0x78], R18 ;  /* 0x0000781201007387 */ /* 0x0001e80000100a00 */
[----:B0-----:R-:W4:Y:S01]  /*251e0*/  LDL.LU R19, [R1+0x17b4] ;  /* 0x0017b40001137983 */ /* 0x001f220000300800 */
[----:B--2---:R-:W-:Y:S03]  /*251f0*/  HMMA.16816.F32.BF16 R4, R20, R10, R4 ;  /* 0x0000000a1404723c */ /* 0x004fe60000041804 */
[----:B------:R-:W2:Y:S04]  /*25200*/  LDL.LU R26, [R1+0x17b0] ;  /* 0x0017b000011a7983 */ /* 0x000ea80000300800 */
[----:B----4-:R-:W0:Y:S04]  /*25210*/  LDSM.16.M88.4 R16, [R19+UR6+0x29080] ;  /* 0x029080061310783b */ /* 0x010e280008000200 */
[----:B0-----:R-:W-:Y:S04]  /*25220*/  STL [R1+0x1624], R16 ;  /* 0x0016241001007387 */ /* 0x001fe80000100800 */
[----:B------:R-:W-:Y:S04]  /*25230*/  STL [R1+0x1620], R17 ;  /* 0x0016201101007387 */ /* 0x000fe80000100800 */
[----:B------:R0:W-:Y:S04]  /*25240*/  STL [R1+0x161c], R18 ;  /* 0x00161c1201007387 */ /* 0x0001e80000100800 */
[----:B------:R1:W-:Y:S04]  /*25250*/  STL [R1+0x1618], R19 ;  /* 0x0016181301007387 */ /* 0x0003e80000100800 */
[----:B0-----:R-:W4:Y:S04]  /*25260*/  LDL.LU R18, [R1+0x258] ;  /* 0x0002580001127983 */ /* 0x001f280000300800 */
[----:B-1----:R-:W4:Y:S04]  /*25270*/  LDL.LU R19, [R1+0x25c] ;  /* 0x00025c0001137983 */ /* 0x002f280000300800 */
[----:B------:R0:W-:Y:S04]  /*25280*/  STL.64 [R1+0x220], R4 ;  /* 0x0002200401007387 */ /* 0x0001e80000100a00 */
[----:B------:R1:W-:Y:S01]  /*25290*/  STL.64 [R1+0x228], R6 ;  /* 0x0002280601007387 */ /* 0x0003e20000100a00 */
[----:B0-----:R-:W-:-:S03]  /*252a0*/  MOV R5, R10 ;  /* 0x0000000a00057202 */ /* 0x001fc60000000f00 */
[----:B-1----:R-:W5:Y:S01]  /*252b0*/  LDL.LU.64 R6, [R1+0x17a8] ;  /* 0x0017a80001067983 */ /* 0x002f620000300a00 */
[----:B------:R-:W-:-:S03]  /*252c0*/  IMAD.MOV.U32 R4, RZ, RZ, R11 ;  /* 0x000000ffff047224 */ /* 0x000fc600078e000b */
[----:B------:R-:W4:Y:S04]  /*252d0*/  LDL.LU.64 R10, [R1+0x17a0] ;  /* 0x0017a000010a7983 */ /* 0x000f280000300a00 */
[----:B------:R-:W4:Y:S02]  /*252e0*/  LDL.LU.64 R8, [R1+0x1798] ;  /* 0x0017980001087983 */ /* 0x000f240000300a00 */
[----:B----4-:R-:W-:-:S15]  /*252f0*/  HMMA.16816.F32.BF16 R8, R20, R18, R8 ;  /* 0x000000121408723c */ /* 0x010fde0000041808 */
[----:B------:R-:W-:-:S08]  /*25300*/  NOP ;  /* 0x0000000000007918 */ /* 0x000fd00000000000 */
[----:B------:R-:W-:Y:S04]  /*25310*/  STL.64 [R1+0x210], R8 ;  /* 0x0002100801007387 */ /* 0x000fe80000100a00 */
[----:B------:R0:W-:Y:S04]  /*25320*/  STL.64 [R1+0x218], R10 ;  /* 0x0002180a01007387 */ /* 0x0001e80000100a00 */
[----:B0-----:R-:W3:Y:S04]  /*25330*/  LDL.LU.64 R10, [R1+0x1790] ;  /* 0x00179000010a7983 */ /* 0x001ee80000300a00 */
[----:B------:R-:W-:Y:S01]  /*25340*/  STL [R1+0x1718], R19 ;  /* 0x0017181301007387 */ /* 0x000fe20000100800 */
[----:B---3--:R-:W-:Y:S03]  /*25350*/  HMMA.16816.F32.BF16 R8, R20, R10, R12 ;  /* 0x0000000a1408723c */ /* 0x008fe6000004180c */
[----:B------:R-:W3:Y:S04]  /*25360*/  LDL.LU.64 R14, [R1+0x1788] ;  /* 0x00178800010e7983 */ /* 0x000ee80000300a00 */
[----:B------:R-:W3:-:S15]  /*25370*/  LDL.LU.64 R12, [R1+0x1780] ;  /* 0x00178000010c7983 */ /* 0x000ede0000300a00 */
[----:B------:R-:W-:-:S01]  /*25380*/  NOP ;  /* 0x0000000000007918 */ /* 0x000fc20000000000 */
[----:B------:R-:W-:Y:S04]  /*25390*/  STL.64 [R1+0x200], R8 ;  /* 0x0002000801007387 */ /* 0x000fe80000100a00 */
[----:B------:R0:W-:Y:S04]  /*253a0*/  STL.64 [R1+0x208], R10 ;  /* 0x0002080a01007387 */ /* 0x0001e80000100a00 */
[----:B0-----:R-:W3:Y:S02]  /*253b0*/  LDL.LU.64 R10, [R1+0x1778] ;  /* 0x00177800010a7983 */ /* 0x001ee40000300a00 */
[----:B---3--:R-:W-:Y:S06]  /*253c0*/  HMMA.16816.F32.BF16 R12, R20, R10, R12 ;  /* 0x0000000a140c723c */ /* 0x008fec000004180c */
[----:B------:R-:W-:-:S02]  /*253d0*/  MOV R17, R10 ;  /* 0x0000000a00117202 */ /* 0x000fc40000000f00 */
[----:B------:R-:W-:-:S15]  /*253e0*/  MOV R16, R11 ;  /* 0x0000000b00107202 */ /* 0x000fde0000000f00 */
[----:B------:R-:W-:Y:S04]  /*253f0*/  STL.64 [R1+0x1f0], R12 ;  /* 0x0001f00c01007387 */ /* 0x000fe80000100a00 */
[----:B------:R0:W-:Y:S04]  /*25400*/  STL.64 [R1+0x1f8], R14 ;  /* 0x0001f80e01007387 */ /* 0x0001e80000100a00 */
[----:B0-----:R-:W3:Y:S04]  /*25410*/  LDL.LU.64 R14, [R1+0x1770] ;  /* 0x00177000010e7983 */ /* 0x001ee80000300a00 */
[----:B------:R-:W3:Y:S04]  /*25420*/  LDL.LU.64 R10, [R1+0x1768] ;  /* 0x00176800010a7983 */ /* 0x000ee80000300a00 */
[----:B------:R-:W3:Y:S02]  /*25430*/  LDL.LU.64 R8, [R1+0x1760] ;  /* 0x0017600001087983 */ /* 0x000ee40000300a00 */
[----:B---3--:R-:W-:-:S15]  /*25440*/  HMMA.16816.F32.BF16 R8, R20, R14, R8 ;  /* 0x0000000e1408723c */ /* 0x008fde0000041808 */
[----:B------:R-:W-:-:S08]  /*25450*/  NOP ;  /* 0x0000000000007918 */ /* 0x000fd00000000000 */
[----:B------:R-:W-:Y:S04]  /*25460*/  STL.64 [R1+0x1e0], R8 ;  /* 0x0001e00801007387 */ /* 0x000fe80000100a00 */
[----:B------:R0:W-:Y:S04]  /*25470*/  STL.64 [R1+0x1e8], R10 ;  /* 0x0001e80a01007387 */ /* 0x0001e80000100a00 */
[----:B0-----:R-:W3:Y:S04]  /*25480*/  LDL.LU.64 R10, [R1+0x1758] ;  /* 0x00175800010a7983 */ /* 0x001ee80000300a00 */
[----:B------:R-:W3:Y:S01]  /*25490*/  LDL.LU.64 R8, [R1+0x1750] ;  /* 0x0017500001087983 */ /* 0x000ee20000300a00 */
[----:B------:R-:W-:Y:S01]  /*254a0*/  IMAD.MOV.U32 R19, RZ, RZ, R14 ;  /* 0x000000ffff137224 */ /* 0x000fe200078e000e */
[----:B-----5:R-:W-:-:S02]  /*254b0*/  MOV R25, R6 ;  /* 0x0000000600197202 */ /* 0x020fc40000000f00 */
[----:B------:R-:W-:Y:S02]  /*254c0*/  MOV R24, R7 ;  /* 0x0000000700187202 */ /* 0x000fe40000000f00 */
[----:B------:R0:W-:Y:S04]  /*254d0*/  STL.64 [R1+0x1728], R18 ;  /* 0x0017281201007387 */ /* 0x0001e80000100a00 */
[----:B------:R-:W-:Y:S04]  /*254e0*/  STL.64 [R1+0x1720], R16 ;  /* 0x0017201001007387 */ /* 0x000fe80000100a00 */
[----:B------:R-:W4:Y:S04]  /*254f0*/  LDL.LU R12, [R1+0xd0] ;  /* 0x0000d000010c7983 */ /* 0x000f280000300800 */
[----:B------:R-:W4:Y:S01]  /*25500*/  LDL.LU R13, [R1+0xd4] ;  /* 0x0000d400010d7983 */ /* 0x000f220000300800 */
[----:B------:R-:W-:-:S03]  /*25510*/  MOV R29, R15 ;  /* 0x0000000f001d7202 */ /* 0x000fc60000000f00 */
[----:B------:R-:W4:Y:S04]  /*25520*/  LDL.LU R14, [R1+0xd8] ;  /* 0x0000d800010e7983 */ /* 0x000f280000300800 */
[----:B------:R-:W4:Y:S01]  /*25530*/  LDL.LU R15, [R1+0xdc] ;  /* 0x0000dc00010f7983 */ /* 0x000f220000300800 */
[----:B0-----:R-:W-:Y:S01]  /*25540*/  MOV R18, R5 ;  /* 0x0000000500127202 */ /* 0x001fe20000000f00 */
[----:B------:R-:W-:Y:S01]  /*25550*/  IMAD.MOV.U32 R19, RZ, RZ, R4 ;  /* 0x000000ffff137224 */ /* 0x000fe200078e0004 */
[----:B---3--:R-:W-:-:S15]  /*25560*/  HMMA.16816.F32.BF16 R8, R20, R6, R8 ;  /* 0x000000061408723c */ /* 0x008fde0000041808 */
[----:B------:R-:W-:-:S09]  /*25570*/  NOP ;  /* 0x0000000000007918 */ /* 0x000fd20000000000 */
[----:B------:R-:W-:Y:S01]  /*25580*/  MOV R6, R10 ;  /* 0x0000000a00067202 */ /* 0x000fe20000000f00 */
[----:B------:R-:W-:Y:S02]  /*25590*/  IMAD.MOV.U32 R7, RZ, RZ, R11 ;  /* 0x000000ffff077224 */ /* 0x000fe400078e000b */
[----:B------:R-:W-:Y:S01]  /*255a0*/  IMAD.MOV.U32 R4, RZ, RZ, R8 ;  /* 0x000000ffff047224 */ /* 0x000fe200078e0008 */
[----:B------:R-:W-:Y:S01]  /*255b0*/  MOV R5, R9 ;  /* 0x0000000900057202 */ /* 0x000fe20000000f00 */
[----:B------:R-:W3:Y:S04]  /*255c0*/  LDL.LU.64 R10, [R1+0x1748] ;  /* 0x00174800010a7983 */ /* 0x000ee80000300a00 */
[----:B------:R-:W-:Y:S04]  /*255d0*/  STL.64 [R1+0x16e0], R6 ;  /* 0x0016e00601007387 */ /* 0x000fe80000100a00 */
[----:B------:R0:W-:Y:S04]  /*255e0*/  STL.64 [R1+0x16d8], R4 ;  /* 0x0016d80401007387 */ /* 0x0001e80000100a00 */
[----:B0-----:R-:W3:Y:S04]  /*255f0*/  LDL.LU R4, [R1+0xf0] ;  /* 0x0000f00001047983 */ /* 0x001ee80000300800 */
[----:B------:R-:W3:Y:S04]  /*25600*/  LDL.LU R5, [R1+0xf4] ;  /* 0x0000f40001057983 */ /* 0x000ee80000300800 */
[----:B------:R-:W3:Y:S04]  /*25610*/  LDL.LU R6, [R1+0xf8] ;  /* 0x0000f80001067983 */ /* 0x000ee80000300800 */
[----:B------:R-:W3:Y:S02]  /*25620*/  LDL.LU R7, [R1+0xfc] ;  /* 0x0000fc0001077983 */ /* 0x000ee40000300800 */
[----:B---3--:R-:W-:Y:S07]  /*25630*/  HMMA.16816.F32.BF16 R20, R20, R10, R4 ;  /* 0x0000000a1414723c */ /* 0x008fee0000041804 */
[----:B------:R-:W-:-:S02]  /*25640*/  MOV R5, R10 ;  /* 0x0000000a00057202 */ /* 0x000fc40000000f00 */
[----:B------:R-:W-:-:S14]  /*25650*/  MOV R4, R11 ;  /* 0x0000000b00047202 */ /* 0x000fdc0000000f00 */
[----:B------:R-:W-:Y:S04]  /*25660*/  STL.64 [R1+0x1b0], R20 ;  /* 0x0001b01401007387 */ /* 0x000fe80000100a00 */
[----:B------:R0:W-:Y:S04]  /*25670*/  STL.64 [R1+0x1b8], R22 ;  /* 0x0001b81601007387 */ /* 0x0001e80000100a00 */
[----:B------:R-:W3:Y:S04]  /*25680*/  LDL.LU.64 R10, [R1+0x1740] ;  /* 0x00174000010a7983 */ /* 0x000ee80000300a00 */
[----:B------:R-:W3:Y:S04]  /*25690*/  LDL.LU.64 R8, [R1+0x1738] ;  /* 0x0017380001087983 */ /* 0x000ee80000300a00 */
[----:B0-----:R-:W3:Y:S01]  /*256a0*/  LDL.LU R22, [R1+0x238] ;  /* 0x0002380001167983 */ /* 0x001ee20000300800 */
[----:B------:R-:W-:-:S03]  /*256b0*/  IMAD.MOV.U32 R23, RZ, RZ, R27 ;  /* 0x000000ffff177224 */ /* 0x000fc600078e001b */
[----:B------:R-:W2:Y:S04]  /*256c0*/  LDL.LU R27, [R1+0x2c8] ;  /* 0x0002c800011b7983 */ /* 0x000ea80000300800 */
[----:B--2---:R0:W-:Y:S04]  /*256d0*/  STL.64 [R1+0x1710], R26 ;  /* 0x0017101a01007387 */ /* 0x0041e80000100a00 */
[----:B------:R1:W-:Y:S01]  /*256e0*/  STL.64 [R1+0x1708], R24 ;  /* 0x0017081801007387 */ /* 0x0003e20000100a00 */
[----:B0-----:R-:W-:Y:S01]  /*256f0*/  IMAD.MOV.U32 R26, RZ, RZ, R2 ;  /* 0x000000ffff1a7224 */ /* 0x001fe200078e0002 */
[----:B-1----:R-:W-:-:S02]  /*25700*/  MOV R24, R28 ;  /* 0x0000001c00187202 */ /* 0x002fc40000000f00 */
[----:B------:R-:W-:Y:S02]  /*25710*/  MOV R25, R3 ;  /* 0x0000000300197202 */ /* 0x000fe40000000f00 */
[----:B------:R-:W-:-:S07]  /*25720*/  MOV R27, R0 ;  /* 0x00000000001b7202 */ /* 0x000fce0000000f00 */
[C---:B---3--:R-:W-:Y:S06]  /*25730*/  HMMA.16816.F32.BF16 R20, R8.reuse, R22, R24 ;  /* 0x000000160814723c */ /* 0x048fec0000041818 */
[----:B----4-:R-:W-:Y:S01]  /*25740*/  HMMA.16816.F32.BF16 R16, R8, R18, R12 ;  /* 0x000000120810723c */ /* 0x010fe2000004180c */
[----:B------:R-:W2:Y:S04]  /*25750*/  LDL.LU R24, [R1+0xc0] ;  /* 0x0000c00001187983 */ /* 0x000ea80000300800 */
[----:B------:R-:W2:Y:S04]  /*25760*/  LDL.LU R25, [R1+0xc4] ;  /* 0x0000c40001197983 */ /* 0x000ea80000300800 */
[----:B------:R-:W2:Y:S04]  /*25770*/  LDL.LU R26, [R1+0xc8] ;  /* 0x0000c800011a7983 */ /* 0x000ea80000300800 */
[----:B------:R-:W2:Y:S05]  /*25780*/  LDL.LU R27, [R1+0xcc] ;  /* 0x0000cc00011b7983 */ /* 0x000eaa0000300800 */
[----:B------:R-:W-:-:S02]  /*25790*/  MOV R0, R23 ;  /* 0x0000001700007202 */ /* 0x000fc40000000f00 */
[----:B------:R-:W-:Y:S01]  /*257a0*/  MOV R2, R22 ;  /* 0x0000001600027202 */ /* 0x000fe20000000f00 */
[----:B------:R-:W-:Y:S01]  /*257b0*/  IMAD.MOV.U32 R3, RZ, RZ, R21 ;  /* 0x000000ffff037224 */ /* 0x000fe200078e0015 */
[----:B------:R-:W-:Y:S01]  /*257c0*/  MOV R28, R20 ;  /* 0x00000014001c7202 */ /* 0x000fe20000000f00 */
[----:B------:R-:W3:Y:S04]  /*257d0*/  LDL.LU R22, [R1+0x248] ;  /* 0x0002480001167983 */ /* 0x000ee80000300800 */
[----:B------:R-:W3:Y:S04]  /*257e0*/  LDL.LU R23, [R1+0x24c] ;  /* 0x00024c0001177983 */ /* 0x000ee80000300800 */
[----:B------:R-:W-:Y:S04]  /*257f0*/  STL [R1+0x1634], R0 ;  /* 0x0016340001007387 */ /* 0x000fe80000100800 */
[----:B------:R-:W-:Y:S04]  /*25800*/  STL [R1+0x1630], R2 ;  /* 0x0016300201007387 */ /* 0x000fe80000100800 */
[----:B------:R-:W-:Y:S04]  /*25810*/  STL [R1+0x162c], R3 ;  /* 0x00162c0301007387 */ /* 0x000fe80000100800 */
[----:B------:R-:W-:Y:S04]  /*25820*/  STL [R1+0x1628], R28 ;  /* 0x0016281c01007387 */ /* 0x000fe80000100800 */
[----:B------:R-:W4:Y:S01]  /*25830*/  LDL.LU.64 R12, [R1+0x1730] ;  /* 0x00173000010c7983 */ /* 0x000f220000300a00 */
[----:B------:R-:W-:-:S03]  /*25840*/  IMAD.MOV.U32 R14, RZ, RZ, R18 ;  /* 0x000000ffff0e7224 */ /* 0x000fc600078e0012 */
[----:B------:R0:W-:Y:S01]  /*25850*/  STL.64 [R1+0x190], R16 ;  /* 0x0001901001007387 */ /* 0x0001e20000100a00 */
[----:B------:R-:W-:-:S03]  /*25860*/  MOV R15, R19 ;  /* 0x00000013000f7202 */ /* 0x000fc60000000f00 */
[----:B------:R-:W5:Y:S01]  /*25870*/  LDL.LU.64 R18, [R1+0x1728] ;  /* 0x0017280001127983 */ /* 0x000f620000300a00 */
[----:B------:R-:W-:-:S03]  /*25880*/  IMAD.MOV.U32 R7, RZ, RZ, R29 ;  /* 0x000000ffff077224 */ /* 0x000fc600078e001d */
[----:B0-----:R-:W2:Y:S01]  /*25890*/  LDL.LU.64 R16, [R1+0x1720] ;  /* 0x0017200001107983 */ /* 0x001ea20000300a00 */
[----:B-----5:R-:W-:-:S03]  /*258a0*/  MOV R6, R19 ;  /* 0x0000001300067202 */ /* 0x020fc60000000f00 */
[----:B------:R-:W5:Y:S04]  /*258b0*/  LDL.LU R19, [R1+0x1718] ;  /* 0x0017180001137983 */ /* 0x000f680000300800 */
[----:B------:R-:W-:Y:S04]  /*258c0*/  STL.64 [R1+0x16f0], R6 ;  /* 0x0016f00601007387 */ /* 0x000fe80000100a00 */
[----:B------:R0:W-:Y:S04]  /*258d0*/  STL [R1+0x1644], R14 ;  /* 0x0016440e01007387 */ /* 0x0001e80000100800 */
[----:B------:R1:W-:Y:S04]  /*258e0*/  STL [R1+0x1640], R15 ;  /* 0x0016400f01007387 */ /* 0x0003e80000100800 */
[----:B----4-:R4:W-:Y:S01]  /*258f0*/  STL.64 [R1+0x1688], R12 ;  /* 0x0016880c01007387 */ /* 0x0109e20000100a00 */
[----:B0-----:R-:W-:Y:S01]  /*25900*/  IMAD.MOV.U32 R14, RZ, RZ, R5 ;  /* 0x000000ffff0e7224 */ /* 0x001fe200078e0005 */
[----:B-1----:R-:W-:-:S05]  /*25910*/  MOV R15, R4 ;  /* 0x00000004000f7202 */ /* 0x002fca0000000f00 */
[----:B------:R0:W-:Y:S04]  /*25920*/  STL.64 [R1+0x16e8], R14 ;  /* 0x0016e80e01007387 */ /* 0x0001e80000100a00 */
[----:B----4-:R-:W4:Y:S04]  /*25930*/  LDL.LU R12, [R1+0x90] ;  /* 0x00009000010c7983 */ /* 0x010f280000300800 */
[----:B------:R-:W4:Y:S04]  /*25940*/  LDL.LU R13, [R1+0x94] ;  /* 0x00009400010d7983 */ /* 0x000f280000300800 */
[----:B0-----:R-:W3:Y:S04]  /*25950*/  LDL.LU R14, [R1+0x98] ;  /* 0x00009800010e7983 */ /* 0x001ee80000300800 */
[----:B------:R-:W3:Y:S01]  /*25960*/  LDL.LU R15, [R1+0x9c] ;  /* 0x00009c00010f7983 */ /* 0x000ee20000300800 */
[----:B--2---:R-:W-:-:S02]  /*25970*/  MOV R7, R16 ;  /* 0x0000001000077202 */ /* 0x004fc40000000f00 */
[----:B------:R-:W-:Y:S01]  /*25980*/  MOV R6, R17 ;  /* 0x0000001100067202 */ /* 0x000fe20000000f00 */
[----:B-----5:R-:W-:-:S15]  /*25990*/  HMMA.16816.F32.BF16 R24, R8, R18, R24 ;  /* 0x000000120818723c */ /* 0x020fde0000041818 */
[----:B------:R-:W-:-:S09]  /*259a0*/  NOP ;  /* 0x0000000000007918 */ /* 0x000fd20000000000 */
[----:B------:R-:W-:Y:S01]  /*259b0*/  IMAD.MOV.U32 R19, RZ, RZ, R25 ;  /* 0x000000ffff137224 */ /* 0x000fe200078e0019 */
[----:B------:R-:W-:Y:S01]  /*259c0*/  MOV R18, R24 ;  /* 0x0000001800127202 */ /* 0x000fe20000000f00 */
[----:B---3--:R-:W-:Y:S04]  /*259d0*/  STL.64 [R1+0x1700], R14 ;  /* 0x0017000e01007387 */ /* 0x008fe80000100a00 */
[----:B----4-:R0:W-:Y:S04]  /*259e0*/  STL.64 [R1+0x16f8], R12 ;  /* 0x0016f80c01007387 */ /* 0x0101e80000100a00 */
[----:B0-----:R-:W2:Y:S04]  /*259f0*/  LDL.LU R12, [R1+0xa0] ;  /* 0x0000a000010c7983 */ /* 0x001ea80000300800 */
[----:B------:R-:W2:Y:S04]  /*25a00*/  LDL.LU R13, [R1+0xa4] ;  /* 0x0000a400010d7983 */ /* 0x000ea80000300800 */
[----:B------:R-:W2:Y:S04]  /*25a10*/  LDL.LU R14, [R1+0xa8] ;  /* 0x0000a800010e7983 */ /* 0x000ea80000300800 */
[----:B------:R-:W2:Y:S04]  /*25a20*/  LDL.LU R15, [R1+0xac] ;  /* 0x0000ac00010f7983 */ /* 0x000ea80000300800 */
[----:B------:R0:W-:Y:S04]  /*25a30*/  STL.64 [R1+0x188], R26 ;  /* 0x0001881a01007387 */ /* 0x0001e80000100a00 */
[----:B0-----:R-:W3:Y:S04]  /*25a40*/  LDL.LU.64 R26, [R1+0x1710] ;  /* 0x00171000011a7983 */ /* 0x001ee80000300a00 */
[----:B------:R-:W4:Y:S04]  /*25a50*/  LDL.LU.64 R24, [R1+0x1708] ;  /* 0x0017080001187983 */ /* 0x000f280000300a00 */
[----:B------:R-:W-:Y:S04]  /*25a60*/  STL [R1+0x163c], R19 ;  /* 0x00163c1301007387 */ /* 0x000fe80000100800 */
[----:B------:R0:W-:Y:S04]  /*25a70*/  STL [R1+0x1638], R18 ;  /* 0x0016381201007387 */ /* 0x0001e80000100800 */
[----:B------:R-:W5:Y:S04]  /*25a80*/  LDL.LU R16, [R1+0xb0] ;  /* 0x0000b00001107983 */ /* 0x000f680000300800 */
[----:B------:R-:W5:Y:S04]  /*25a90*/  LDL.LU R17, [R1+0xb4] ;  /* 0x0000b40001117983 */ /* 0x000f680000300800 */
[----:B0-----:R-:W5:Y:S04]  /*25aa0*/  LDL.LU R18, [R1+0xb8] ;  /* 0x0000b80001127983 */ /* 0x001f680000300800 */
[----:B------:R-:W5:Y:S02]  /*25ab0*/  LDL.LU R19, [R1+0xbc] ;  /* 0x0000bc0001137983 */ /* 0x000f640000300800 */
[----:B-----5:R-:W-:-:S15]  /*25ac0*/  HMMA.16816.F32.BF16 R20, R8, R22, R16 ;  /* 0x000000160814723c */ /* 0x020fde0000041810 */
[----:B------:R-:W-:-:S09]  /*25ad0*/  NOP ;  /* 0x0000000000007918 */ /* 0x000fd20000000000 */
[----:B------:R-:W-:Y:S02]  /*25ae0*/  MOV R3, R20 ;  /* 0x0000001400037202 */ /* 0x000fe40000000f00 */
[----:B------:R-:W-:Y:S01]  /*25af0*/  MOV R28, R21 ;  /* 0x00000015001c7202 */ /* 0x000fe20000000f00 */
[----:B------:R-:W-:Y:S01]  /*25b00*/  IMAD.MOV.U32 R16, RZ, RZ, R22 ;  /* 0x000000ffff107224 */ /* 0x000fe200078e0016 */
[----:B------:R-:W-:Y:S02]  /*25b10*/  MOV R17, R23 ;  /* 0x0000001700117202 */ /* 0x000fe40000000f00 */
[----:B---3--:R-:W0:Y:S01]  /*25b20*/  LDSM.16.M88.4 R20, [R27+UR6+0x28080] ;  /* 0x028080061b14783b */ /* 0x008e220008000200 */
[----:B--2---:R-:W-:Y:S03]  /*25b30*/  HMMA.16816.F32.BF16 R4, R8, R6, R12 ;  /* 0x000000060804723c */ /* 0x004fe6000004180c */
[----:B------:R1:W-:Y:S04]  /*25b40*/  STL.64 [R1+0x16a0], R16 ;  /* 0x0016a01001007387 */ /* 0x0003e80000100a00 */
[----:B-1----:R-:W2:Y:S04]  /*25b50*/  LDL.LU R16, [R1+0x80] ;  /* 0x0000800001107983 */ /* 0x002ea80000300800 */
[----:B------:R-:W2:Y:S04]  /*25b60*/  LDL.LU R17, [R1+0x84] ;  /* 0x0000840001117983 */ /* 0x000ea80000300800 */
[----:B------:R-:W2:Y:S04]  /*25b70*/  LDL.LU R18, [R1+0x88] ;  /* 0x0000880001127983 */ /* 0x000ea80000300800 */
[----:B------:R-:W-:Y:S04]  /*25b80*/  STL [R1+0x164c], R28 ;  /* 0x00164c1c01007387 */ /* 0x000fe80000100800 */
[----:B------:R-:W-:Y:S04]  /*25b90*/  STL [R1+0x1648], R3 ;  /* 0x0016480301007387 */ /* 0x000fe80000100800 */
[----:B0-----:R-:W-:Y:S04]  /*25ba0*/  STL [R1+0x15b4], R20 ;  /* 0x0015b41401007387 */ /* 0x001fe80000100800 */
[----:B------:R-:W-:Y:S04]  /*25bb0*/  STL [R1+0x15b0], R21 ;  /* 0x0015b01501007387 */ /* 0x000fe80000100800 */
[----:B------:R-:W-:Y:S04]  /*25bc0*/  STL [R1+0x15ac], R22 ;  /* 0x0015ac1601007387 */ /* 0x000fe80000100800 */
[----:B------:R-:W-:Y:S04]  /*25bd0*/  STL [R1+0x15a8], R23 ;  /* 0x0015a81701007387 */ /* 0x000fe80000100800 */
[----:B------:R-:W3:Y:S04]  /*25be0*/  LDL.LU.64 R14, [R1+0x1700] ;  /* 0x00170000010e7983 */ /* 0x000ee80000300a00 */
[----:B------:R-:W3:Y:S04]  /*25bf0*/  LDL.LU.64 R12, [R1+0x16f8] ;  /* 0x0016f800010c7983 */ /* 0x000ee80000300a00 */
[----:B------:R-:W-:Y:S04]  /*25c00*/  STL.64 [R1+0x160], R4 ;  /* 0x0001600401007387 */ /* 0x000fe80000100a00 */
[----:B------:R0:W-:Y:S04]  /*25c10*/  STL.64 [R1+0x168], R6 ;  /* 0x0001680601007387 */ /* 0x0001e80000100a00 */
[----:B0-----:R-:W3:Y:S01]  /*25c20*/  LDL.LU.64 R6, [R1+0x16f0] ;  /* 0x0016f00001067983 */ /* 0x001ee20000300a00 */
[----:B------:R-:W-:Y:S01]  /*25c30*/  MOV R19, R26 ;  /* 0x0000001a00137202 */ /* 0x000fe20000000f00 */
[----:B----4-:R-:W-:Y:S01]  /*25c40*/  IMAD.MOV.U32 R22, RZ, RZ, R25 ;  /* 0x000000ffff167224 */ /* 0x010fe200078e0019 */
[----:B------:R-:W-:-:S02]  /*25c50*/  MOV R23, R24 ;  /* 0x0000001800177202 */ /* 0x000fc40000000f00 */
[----:B------:R-:W0:Y:S01]  /*25c60*/  LDSM.16.M88.4 R24, [R27+UR6+0x29080] ;  /* 0x029080061b18783b */ /* 0x000e220008000200 */
[----:B---3--:R-:W-:Y:S03]  /*25c70*/  HMMA.16816.F32.BF16 R4, R8, R6, R12 ;  /* 0x000000060804723c */ /* 0x008fe6000004180c */
[----:B------:R-:W2:-:S15]  /*25c80*/  LDL.LU.64 R14, [R1+0x16e8] ;  /* 0x0016e800010e7983 */ /* 0x000e9e0000300a00 */
[----:B------:R-:W-:-:S05]  /*25c90*/  NOP ;  /* 0x0000000000007918 */ /* 0x000fca0000000000 */
[----:B------:R-:W-:Y:S04]  /*25ca0*/  STL.64 [R1+0x150], R4 ;  /* 0x0001500401007387 */ /* 0x000fe80000100a00 */
[----:B------:R1:W-:Y:S01]  /*25cb0*/  STL [R1+0x158], R6 ;  /* 0x0001580601007387 */ /* 0x0003e20000100800 */
[----:B------:R-:W-:-:S03]  /*25cc0*/  MOV R29, R7 ;  /* 0x00000007001d7202 */ /* 0x000fc60000000f00 */
[----:B-1----:R-:W3:Y:S04]  /*25cd0*/  LDL.LU.64 R6, [R1+0x16e0] ;  /* 0x0016e00001067983 */ /* 0x002ee80000300a00 */
[----:B------:R-:W4:Y:S04]  /*25ce0*/  LDL.LU.64 R4, [R1+0x16d8] ;  /* 0x0016d80001047983 */ /* 0x000f280000300a00 */
[----:B0-----:R-:W-:Y:S04]  /*25cf0*/  STL.64 [R1+0x14f0], R26 ;  /* 0x0014f01a01007387 */ /* 0x001fe80000100a00 */
[----:B------:R0:W-:Y:S04]  /*25d00*/  STL.64 [R1+0x14e8], R24 ;  /* 0x0014e81801007387 */ /* 0x0001e80000100a00 */
[----:B0-----:R-:W5:Y:S04]  /*25d10*/  LDL.LU R24, [R1+0x1c0] ;  /* 0x0001c00001187983 */ /* 0x001f680000300800 */
[----:B------:R-:W5:Y:S04]  /*25d20*/  LDL.LU R25, [R1+0x1c4] ;  /* 0x0001c40001197983 */ /* 0x000f680000300800 */
[----:B------:R-:W5:Y:S04]  /*25d30*/  LDL.LU R26, [R1+0x1c8] ;  /* 0x0001c800011a7983 */ /* 0x000f680000300800 */
[----:B------:R-:W5:Y:S01]  /*25d40*/  LDL.LU R27, [R1+0x1cc] ;  /* 0x0001cc00011b7983 */ /* 0x000f620000300800 */
[C---:B--2---:R-:W-:Y:S06]  /*25d50*/  HMMA.16816.F32.BF16 R12, R8.reuse, R14, R16 ;  /* 0x0000000e080c723c */ /* 0x044fec0000041810 */
[----:B-----5:R-:W-:Y:S01]  /*25d60*/  HMMA.16816.F32.BF16 R20, R8, R22, R24 ;  /* 0x000000160814723c */ /* 0x020fe20000041818 */
[----:B------:R-:W2:-:S15]  /*25d70*/  LDL.LU R8, [R1+0x10] ;  /* 0x0000100001087983 */ /* 0x000e9e0000300800 */
[----:B------:R-:W-:-:S07]  /*25d80*/  NOP ;  /* 0x0000000000007918 */ /* 0x000fce0000000000 */
[----:B------:R-:W-:Y:S04]  /*25d90*/  STL.64 [R1+0x1c0], R20 ;  /* 0x0001c01401007387 */ /* 0x000fe80000100a00 */
[----:B------:R-:W-:Y:S04]  /*25da0*/  STL.64 [R1+0x1c8], R22 ;  /* 0x0001c81601007387 */ /* 0x000fe80000100a00 */
[----:B------:R-:W-:Y:S04]  /*25db0*/  STL.64 [R1+0x140], R12 ;  /* 0x0001400c01007387 */ /* 0x000fe80000100a00 */
[----:B------:R-:W-:Y:S04]  /*25dc0*/  STL.64 [R1+0x148], R14 ;  /* 0x0001480e01007387 */ /* 0x000fe80000100a00 */
[----:B------:R-:W2:Y:S04]  /*25dd0*/  LDL.LU R9, [R1+0x14] ;  /* 0x0000140001097983 */ /* 0x000ea80000300800 */
[----:B--2---:R-:W-:Y:S04]  /*25de0*/  STL.64 [R1+0x1670], R8 ;  /* 0x0016700801007387 */ /* 0x004fe80000100a00 */
[----:B------:R-:W2:Y:S04]  /*25df0*/  LDL.LU R24, [R1+0x1b0] ;  /* 0x0001b00001187983 */ /* 0x000ea80000300800 */
[----:B------:R-:W2:Y:S04]  /*25e00*/  LDL.LU R25, [R1+0x1b4] ;  /* 0x0001b40001197983 */ /* 0x000ea80000300800 */
[----:B------:R-:W5:Y:S04]  /*25e10*/  LDL.LU R26, [R1+0x1b8] ;  /* 0x0001b800011a7983 */ /* 0x000f680000300800 */
[----:B------:R-:W5:Y:S04]  /*25e20*/  LDL.LU R27, [R1+0x1bc] ;  /* 0x0001bc00011b7983 */ /* 0x000f680000300800 */
[----:B------:R-:W3:Y:S04]  /*25e30*/  LDL.LU.64 R16, [R1+0x50] ;  /* 0x0000500001107983 */ /* 0x000ee80000300a00 */
[----:B---3--:R0:W-:Y:S04]  /*25e40*/  STL.64 [R1+0x16b0], R16 ;  /* 0x0016b01001007387 */ /* 0x0081e80000100a00 */
[----:B0-----:R-:W3:Y:S04]  /*25e50*/  LDL.LU.64 R16, [R1+0x60] ;  /* 0x0000600001107983 */ /* 0x001ee80000300a00 */
[----:B------:R-:W4:Y:S04]  /*25e60*/  LDL.LU.64 R20, [R1+0x40] ;  /* 0x0000400001147983 */ /* 0x000f280000300a00 */
[----:B----4-:R0:W-:Y:S04]  /*25e70*/  STL.64 [R1+0x16a8], R20 ;  /* 0x0016a81401007387 */ /* 0x0101e80000100a00 */
[----:B0-----:R-:W4:Y:S04]  /*25e80*/  LDL.LU R20, [R1+0x220] ;  /* 0x0002200001147983 */ /* 0x001f280000300800 */
[----:B------:R-:W4:Y:S04]  /*25e90*/  LDL.LU R21, [R1+0x224] ;  /* 0x0002240001157983 */ /* 0x000f280000300800 */
[----:B------:R-:W2:Y:S04]  /*25ea0*/  LDL.LU R22, [R1+0x228] ;  /* 0x0002280001167983 */ /* 0x000ea80000300800 */
[----:B------:R-:W2:Y:S04]  /*25eb0*/  LDL.LU R23, [R1+0x22c] ;  /* 0x00022c0001177983 */ /* 0x000ea80000300800 */
[----:B--2---:R-:W-:Y:S04]  /*25ec0*/  STL.64 [R1+0x16c0], R22 ;  /* 0x0016c01601007387 */ /* 0x004fe80000100a00 */
[----:B----4-:R0:W-:Y:S04]  /*25ed0*/  STL.64 [R1+0x16b8], R20 ;  /* 0x0016b81401007387 */ /* 0x0101e80000100a00 */
[----:B0-----:R-:W2:Y:S04]  /*25ee0*/  LDL.LU R20, [R1+0x70] ;  /* 0x0000700001147983 */ /* 0x001ea80000300800 */
[----:B------:R-:W2:Y:S04]  /*25ef0*/  LDL.LU R21, [R1+0x74] ;  /* 0x0000740001157983 */ /* 0x000ea80000300800 */
[----:B------:R-:W2:Y:S04]  /*25f00*/  LDL.LU R22, [R1+0x78] ;  /* 0x0000780001167983 */ /* 0x000ea80000300800 */
[----:B------:R-:W2:Y:S04]  /*25f10*/  LDL.LU R23, [R1+0x7c] ;  /* 0x00007c0001177983 */ /* 0x000ea80000300800 */
[----:B------:R-:W4:Y:S04]  /*25f20*/  LDL.LU R8, [R1+0x1f0] ;  /* 0x0001f00001087983 */ /* 0x000f280000300800 */
[----:B------:R-:W4:Y:S04]  /*25f30*/  LDL.LU R9, [R1+0x1f4] ;  /* 0x0001f40001097983 */ /* 0x000f280000300800 */
[----:B------:R-:W5:Y:S04]  /*25f40*/  LDL.LU R10, [R1+0x1f8] ;  /* 0x0001f800010a7983 */ /* 0x000f680000300800 */
[----:B------:R-:W5:Y:S04]  /*25f50*/  LDL.LU R11, [R1+0x1fc] ;  /* 0x0001fc00010b7983 */ /* 0x000f680000300800 */
[----:B------:R-:W3:Y:S04]  /*25f60*/  LDL.LU R12, [R1+0x200] ;  /* 0x00020000010c7983 */ /* 0x000ee80000300800 */
[----:B------:R-:W3:Y:S04]  /*25f70*/  LDL.LU R13, [R1+0x204] ;  /* 0x00020400010d7983 */ /* 0x000ee80000300800 */
[----:B------:R-:W2:Y:S04]  /*25f80*/  LDL.LU R14, [R1+0x208] ;  /* 0x00020800010e7983 */ /* 0x000ea80000300800 */
[----:B------:R-:W2:Y:S04]  /*25f90*/  LDL.LU R15, [R1+0x20c] ;  /* 0x00020c00010f7983 */ /* 0x000ea80000300800 */
[----:B--2---:R-:W-:Y:S04]  /*25fa0*/  STL.64 [R1+0x1698], R14 ;  /* 0x0016980e01007387 */ /* 0x004fe80000100a00 */
[----:B---3--:R0:W-:Y:S04]  /*25fb0*/  STL.64 [R1+0x1690], R12 ;  /* 0x0016900c01007387 */ /* 0x0081e80000100a00 */
[----:B0-----:R-:W2:Y:S04]  /*25fc0*/  LDL.LU R12, [R1+0x210] ;  /* 0x00021000010c7983 */ /* 0x001ea80000300800 */
[----:B------:R-:W2:Y:S04]  /*25fd0*/  LDL.LU R13, [R1+0x214] ;  /* 0x00021400010d7983 */ /* 0x000ea80000300800 */
[----:B------:R-:W2:Y:S04]  /*25fe0*/  LDL.LU R14, [R1+0x218] ;  /* 0x00021800010e7983 */ /* 0x000ea80000300800 */
[----:B------:R-:W2:Y:S04]  /*25ff0*/  LDL.LU R15, [R1+0x21c] ;  /* 0x00021c00010f7983 */ /* 0x000ea80000300800 */
[----:B-----5:R-:W-:Y:S04]  /*26000*/  STL.64 [R1+0x1680], R10 ;  /* 0x0016800a01007387 */ /* 0x020fe80000100a00 */
[----:B----4-:R0:W-:Y:S04]  /*26010*/  STL.64 [R1+0x1678], R8 ;  /* 0x0016780801007387 */ /* 0x0101e80000100a00 */
[----:B0-----:R-:W3:Y:S04]  /*26020*/  LDL.LU.64 R8, [R1+0x30] ;  /* 0x0000300001087983 */ /* 0x001ee80000300a00 */
[----:B------:R-:W-:Y:S04]  /*26030*/  STL.64 [R1+0x1658], R26 ;  /* 0x0016581a01007387 */ /* 0x000fe80000100a00 */
[----:B------:R0:W-:Y:S02]  /*26040*/  STL.64 [R1+0x1650], R24 ;  /* 0x0016501801007387 */ /* 0x0001e40000100a00 */
[----:B0-----:R-:W-:Y:S01]  /*26050*/  IMAD.MOV.U32 R24, RZ, RZ, R4 ;  /* 0x000000ffff187224 */ /* 0x001fe200078e0004 */
[----:B------:R-:W-:Y:S01]  /*26060*/  MOV R25, R5 ;  /* 0x0000000500197202 */ /* 0x000fe20000000f00 */
[----:B------:R-:W4:Y:S04]  /*26070*/  LDL.LU R4, [R1+0x16d4] ;  /* 0x0016d40001047983 */ /* 0x000f280000300800 */
[----:B------:R-:W4:Y:S01]  /*26080*/  LDL.LU R5, [R1+0x16d0] ;  /* 0x0016d00001057983 */ /* 0x000f220000300800 */
[----:B------:R-:W-:Y:S01]  /*26090*/  MOV R26, R6 ;  /* 0x00000006001a7202 */ /* 0x000fe20000000f00 */
[----:B------:R-:W-:-:S02]  /*260a0*/  IMAD.MOV.U32 R27, RZ, RZ, R7 ;  /* 0x000000ffff1b7224 */ /* 0x000fc400078e0007 */
[----:B------:R-:W4:Y:S04]  /*260b0*/  LDL.LU R6, [R1+0x16cc] ;  /* 0x0016cc0001067983 */ /* 0x000f280000300800 */
[----:B------:R-:W4:Y:S04]  /*260c0*/  LDL.LU R7, [R1+0x16c8] ;  /* 0x0016c80001077983 */ /* 0x000f280000300800 */
[----:B------:R-:W-:Y:S04]  /*260d0*/  STL.64 [R1+0x1668], R26 ;  /* 0x0016681a01007387 */ /* 0x000fe80000100a00 */
[----:B------:R0:W-:Y:S01]  /*260e0*/  STL.64 [R1+0x1660], R24 ;  /* 0x0016601801007387 */ /* 0x0001e20000100a00 */
[----:B------:R-:W-:-:S02]  /*260f0*/  MOV R28, R16 ;  /* 0x00000010001c7202 */ /* 0x000fc40000000f00 */
[----:B------:R-:W-:Y:S01]  /*26100*/  MOV R3, R17 ;  /* 0x0000001100037202 */ /* 0x000fe20000000f00 */
[----:B0-----:R-:W5:Y:S04]  /*26110*/  LDL.LU R24, [R1+0x1e0] ;  /* 0x0001e00001187983 */ /* 0x001f680000300800 */
[----:B------:R-:W5:Y:S04]  /*26120*/  LDL.LU R25, [R1+0x1e4] ;  /* 0x0001e40001197983 */ /* 0x000f680000300800 */
[----:B------:R-:W5:Y:S04]  /*26130*/  LDL.LU R26, [R1+0x1e8] ;  /* 0x0001e800011a7983 */ /* 0x000f680000300800 */
[----:B------:R-:W5:Y:S01]  /*26140*/  LDL.LU R27, [R1+0x1ec] ;  /* 0x0001ec00011b7983 */ /* 0x000f620000300800 */
[----:B----4-:R-:W-:-:S15]  /*26150*/  HMMA.16816.F32.BF16 R20, R4, R16, R20 ;  /* 0x000000100414723c */ /* 0x010fde0000041814 */
[----:B------:R-:W-:-:S08]  /*26160*/  NOP ;  /* 0x0000000000007918 */ /* 0x000fd00000000000 */
[----:B------:R-:W-:Y:S04]  /*26170*/  STL.64 [R1+0x130], R20 ;  /* 0x0001301401007387 */ /* 0x000fe80000100a00 */
[----:B------:R0:W-:Y:S04]  /*26180*/  STL.64 [R1+0x138], R22 ;  /* 0x0001381601007387 */ /* 0x0001e80000100a00 */
[----:B0-----:R-:W4:Y:S04]  /*26190*/  LDL.LU.64 R22, [R1+0x16c0] ;  /* 0x0016c00001167983 */ /* 0x001f280000300a00 */
[----:B------:R-:W4:Y:S04]  /*261a0*/  LDL.LU.64 R20, [R1+0x16b8] ;  /* 0x0016b80001147983 */ /* 0x000f280000300a00 */
[----:B------:R-:W4:Y:S02]  /*261b0*/  LDL.LU.64 R16, [R1+0x16b0] ;  /* 0x0016b00001107983 */ /* 0x000f240000300a00 */
[----:B----4-:R-:W-:-:S15]  /*261c0*/  HMMA.16816.F32.BF16 R20, R4, R16, R20 ;  /* 0x000000100414723c */ /* 0x010fde0000041814 */
[----:B------:R-:W-:-:S08]  /*261d0*/  NOP ;  /* 0x0000000000007918 */ /* 0x000fd00000000000 */
[----:B------:R0:W-:Y:S04]  /*261e0*/  STL.64 [R1+0x120], R20 ;  /* 0x0001201401007387 */ /* 0x0001e80000100a00 */
[----:B------:R1:W-:Y:S04]  /*261f0*/  STL.64 [R1+0x128], R22 ;  /* 0x0001281601007387 */ /* 0x0003e80000100a00 */
[----:B0-----:R-:W2:Y:S01]  /*26200*/  LDL.LU.64 R20, [R1+0x16a8] ;  /* 0x0016a80001147983 */ /* 0x001ea20000300a00 */
[----:B------:R-:W-:Y:S01]  /*26210*/  IMAD.MOV.U32 R0, RZ, RZ, R16 ;  /* 0x000000ffff007224 */ /* 0x000fe200078e0010 */
[----:B------:R-:W-:-:S02]  /*26220*/  MOV R2, R17 ;  /* 0x0000001100027202 */ /* 0x000fc40000000f00 */
[----:B------:R-:W4:Y:S01]  /*26230*/  LDL.LU.64 R16, [R1+0x16a0] ;  /* 0x0016a00001107983 */ /* 0x000f220000300a00 */
[----:B--2---:R-:W-:Y:S06]  /*26240*/  HMMA.16816.F32.BF16 R12, R4, R20, R12 ;  /* 0x00000014040c723c */ /* 0x004fec000004180c */
[----:B------:R-:W-:Y:S01]  /*26250*/  MOV R19, R20 ;  /* 0x0000001400137202 */ /* 0x000fe20000000f00 */
[----:B------:R-:W-:-:S15]  /*26260*/  IMAD.MOV.U32 R18, RZ, RZ, R21 ;  /* 0x000000ffff127224 */ /* 0x000fde00078e0015 */
[----:B------:R-:W-:-:S02]  /*26270*/  NOP ;  /* 0x0000000000007918 */ /* 0x000fc40000000000 */
[----:B-1----:R-:W-:Y:S01]  /*26280*/  IMAD.MOV.U32 R22, RZ, RZ, R14 ;  /* 0x000000ffff167224 */ /* 0x002fe200078e000e */
[----:B------:R-:W-:Y:S02]  /*26290*/  MOV R23, R15 ;  /* 0x0000000f00177202 */ /* 0x000fe40000000f00 */
[----:B------:R-:W-:Y:S02]  /*262a0*/  MOV R20, R12 ;  /* 0x0000000c00147202 */ /* 0x000fe40000000f00 */
[----:B------:R-:W-:Y:S01]  /*262b0*/  MOV R21, R13 ;  /* 0x0000000d00157202 */ /* 0x000fe20000000f00 */
[----:B------:R-:W3:Y:S04]  /*262c0*/  LDL.LU.64 R14, [R1+0x1698] ;  /* 0x00169800010e7983 */ /* 0x000ee80000300a00 */
[----:B------:R-:W3:Y:S04]  /*262d0*/  LDL.LU.64 R12, [R1+0x1690] ;  /* 0x00169000010c7983 */ /* 0x000ee80000300a00 */
[----:B------:R-:W-:Y:S04]  /*262e0*/  STL.64 [R1+0x15c0], R22 ;  /* 0x0015c01601007387 */ /* 0x000fe80000100a00 */
[----:B------:R0:W-:Y:S04]  /*262f0*/  STL.64 [R1+0x15b8], R20 ;  /* 0x0015b81401007387 */ /* 0x0001e80000100a00 */
[----:B0-----:R-:W2:Y:S01]  /*26300*/  LDL.LU.64 R20, [R1+0x20] ;  /* 0x0000200001147983 */ /* 0x001ea20000300a00 */
[----:B---3--:R-:W-:-:S15]  /*26310*/  HMMA.16816.F32.BF16 R12, R4, R8, R12 ;  /* 0x00000008040c723c */ /* 0x008fde000004180c */
[----:B------:R-:W-:-:S08]  /*26320*/  NOP ;  /* 0x0000000000007918 */ /* 0x000fd00000000000 */
[----:B------:R0:W-:Y:S04]  /*26330*/  STL.64 [R1+0x100], R12 ;  /* 0x0001000c01007387 */ /* 0x0001e80000100a00 */
[----:B------:R1:W-:Y:S04]  /*26340*/  STL.64 [R1+0x108], R14 ;  /* 0x0001080e01007387 */ /* 0x0003e80000100a00 */
[----:B0-----:R-:W3:Y:S01]  /*26350*/  LDL.LU.64 R12, [R1+0x1688] ;  /* 0x00168800010c7983 */ /* 0x001ee20000300a00 */
[----:B-1----:R-:W-:Y:S01]  /*26360*/  MOV R14, R8 ;  /* 0x00000008000e7202 */ /* 0x002fe20000000f00 */
[----:B------:R-:W-:-:S02]  /*26370*/  IMAD.MOV.U32 R15, RZ, RZ, R9 ;  /* 0x000000ffff0f7224 */ /* 0x000fc400078e0009 */
[----:B------:R-:W2:Y:S04]  /*26380*/  LDL.LU.64 R10, [R1+0x1680] ;  /* 0x00168000010a7983 */ /* 0x000ea80000300a00 */
[----:B------:R-:W2:Y:S02]  /*26390*/  LDL.LU.64 R8, [R1+0x1678] ;  /* 0x0016780001087983 */ /* 0x000ea40000300a00 */
[----:B--2---:R-:W-:-:S15]  /*263a0*/  HMMA.16816.F32.BF16 R8, R4, R20, R8 ;  /* 0x000000140408723c */ /* 0x004fde0000041808 */
[----:B------:R-:W-:-:S08]  /*263b0*/  NOP ;  /* 0x0000000000007918 */ /* 0x000fd00000000000 */
[----:B------:R0:W-:Y:S04]  /*263c0*/  STL.64 [R1+0xf0], R8 ;  /* 0x0000f00801007387 */ /* 0x0001e80000100a00 */
[----:B------:R1:W-:Y:S04]  /*263d0*/  STL.64 [R1+0xf8], R10 ;  /* 0x0000f80a01007387 */ /* 0x0003e80000100a00 */
[----:B0-----:R-:W5:Y:S01]  /*263e0*/  LDL.LU.64 R8, [R1+0x1670] ;  /* 0x0016700001087983 */ /* 0x001f620000300a00 */
[----:B-1----:R-:W-:Y:S02]  /*263f0*/  MOV R11, R20 ;  /* 0x00000014000b7202 */ /* 0x002fe40000000f00 */
[----:B------:R-:W-:Y:S01]  /*26400*/  MOV R10, R21 ;  /* 0x00000015000a7202 */ /* 0x000fe20000000f00 */
[----:B-----5:R-:W-:-:S15]  /*26410*/  HMMA.16816.F32.BF16 R24, R4, R8, R24 ;  /* 0x000000080418723c */ /* 0x020fde0000041818 */
[----:B------:R-:W-:-:S09]  /*26420*/  NOP ;  /* 0x0000000000007918 */ /* 0x000fd20000000000 */
[----:B------:R-:W-:Y:S01]  /*26430*/  IMAD.MOV.U32 R23, RZ, RZ, R24 ;  /* 0x000000ffff177224 */ /* 0x000fe200078e0018 */
[----:B------:R-:W-:Y:S02]  /*26440*/  MOV R22, R25 ;  /* 0x0000001900167202 */ /* 0x000fe40000000f00 */
[----:B------:R-:W-:Y:S01]  /*26450*/  MOV R21, R26 ;  /* 0x0000001a00157202 */ /* 0x000fe20000000f00 */
[----:B------:R-:W-:Y:S02]  /*26460*/  IMAD.MOV.U32 R20, RZ, RZ, R27 ;  /* 0x000000ffff147224 */ /* 0x000fe400078e001b */
[----:B------:R-:W2:Y:S04]  /*26470*/  LDL.LU.64 R26, [R1+0x1668] ;  /* 0x00166800011a7983 */ /* 0x000ea80000300a00 */
[----:B------:R-:W2:Y:S04]  /*26480*/  LDL.LU.64 R24, [R1+0x1660] ;  /* 0x0016600001187983 */ /* 0x000ea80000300a00 */
[----:B------:R-:W-:Y:S04]  /*26490*/  STL.64 [R1+0x15e8], R22 ;  /* 0x0015e81601007387 */ /* 0x000fe80000100a00 */
[----:B------:R0:W-:Y:S04]  /*264a0*/  STL.64 [R1+0x15e0], R20 ;  /* 0x0015e01401007387 */ /* 0x0001e80000100a00 */
[----:B0-----:R-:W2:Y:S04]  /*264b0*/  LDL R20, [R1] ;  /* 0x0000000001147983 */ /* 0x001ea80000100800 */
[----:B------:R-:W2:Y:S04]  /*264c0*/  LDL R21, [R1+0x4] ;  /* 0x0000040001157983 */ /* 0x000ea80000100800 */
[----:B------:R0:W-:Y:S01]  /*264d0*/  STL.64 [R1+0x15d8], R8 ;  /* 0x0015d80801007387 */ /* 0x0001e20000100a00 */
[----:B--2---:R-:W-:Y:S03]  /*264e0*/  HMMA.16816.F32.BF16 R20, R4, R20, R24 ;  /* 0x000000140414723c */ /* 0x004fe60000041818 */
[----:B------:R-:W3:Y:S04]  /*264f0*/  LDL.LU.64 R26, [R1+0x1658] ;  /* 0x00165800011a7983 */ /* 0x000ee80000300a00 */
[----:B------:R-:W3:Y:S01]  /*26500*/  LDL.LU.64 R24, [R1+0x1650] ;  /* 0x0016500001187983 */ /* 0x000ee20000300a00 */
[----:B0-----:R-:W-:Y:S01]  /*26510*/  IMAD.MOV.U32 R8, RZ, RZ, R14 ;  /* 0x000000ffff087224 */ /* 0x001fe200078e000e */
[----:B------:R-:W-:-:S14]  /*26520*/  MOV R9, R15 ;  /* 0x0000000f00097202 */ /* 0x000fdc0000000f00 */
[----:B------:R-:W-:Y:S04]  /*26530*/  STL.64 [R1+0xd0], R20 ;  /* 0x0000d01401007387 */ /* 0x000fe80000100a00 */
[----:B------:R-:W-:Y:S01]  /*26540*/  STL.64 [R1+0xd8], R22 ;  /* 0x0000d81601007387 */ /* 0x000fe20000100a00 */
[----:B---3--:R-:W-:Y:S07]  /*26550*/  HMMA.16816.F32.BF16 R24, R4, R12, R24 ;  /* 0x0000000c0418723c */ /* 0x008fee0000041818 */
[----:B------:R-:W-:-:S02]  /*26560*/  MOV R4, R28 ;  /* 0x0000001c00047202 */ /* 0x000fc40000000f00 */
[----:B------:R-:W-:Y:S01]  /*26570*/  MOV R5, R3 ;  /* 0x0000000300057202 */ /* 0x000fe20000000f00 */
[----:B------:R-:W2:Y:S04]  /*26580*/  LDL.LU R28, [R1+0x164c] ;  /* 0x00164c00011c7983 */ /* 0x000ea80000300800 */
[----:B------:R-:W3:Y:S04]  /*26590*/  LDL.LU R3, [R1+0x1648] ;  /* 0x0016480001037983 */ /* 0x000ee80000300800 */
[----:B------:R-:W-:Y:S04]  /*265a0*/  STL.64 [R1+0x1610], R12 ;  /* 0x0016100c01007387 */ /* 0x000fe80000100a00 */
[----:B------:R-:W5:Y:S04]  /*265b0*/  LDL.LU R14, [R1+0x1644] ;  /* 0x00164400010e7983 */ /* 0x000f680000300800 */
[----:B------:R-:W5:Y:S04]  /*265c0*/  LDL.LU R15, [R1+0x1640] ;  /* 0x00164000010f7983 */ /* 0x000f680000300800 */
[----:B------:R0:W-:Y:S02]  /*265d0*/  STL.64 [R1+0x15f0], R8 ;  /* 0x0015f00801007387 */ /* 0x0001e40000100a00 */
[----:B0-----:R-:W-:Y:S01]  /*265e0*/  MOV R8, R19 ;  /* 0x0000001300087202 */ /* 0x001fe20000000f00 */
[----:B------:R-:W-:Y:S01]  /*265f0*/  IMAD.MOV.U32 R9, RZ, RZ, R18 ;  /* 0x000000ffff097224 */ /* 0x000fe200078e0012 */
[----:B------:R-:W5:Y:S04]  /*26600*/  LDL.LU R19, [R1+0x163c] ;  /* 0x00163c0001137983 */ /* 0x000f680000300800 */
[----:B------:R-:W5:Y:S04]  /*26610*/  LDL.LU R18, [R1+0x1638] ;  /* 0x0016380001127983 */ /* 0x000f680000300800 */
[----:B------:R-:W5:Y:S04]  /*26620*/  LDL.LU R12, [R1+0x190] ;  /* 0x00019000010c7983 */ /* 0x000f680000300800 */
[----:B------:R-:W5:Y:S04]  /*26630*/  LDL.LU R13, [R1+0x194] ;  /* 0x00019400010d7983 */ /* 0x000f680000300800 */
[----:B------:R0:W-:Y:S01]  /*26640*/  STL.64 [R1+0x1608], R8 ;  /* 0x0016080801007387 */ /* 0x0001e20000100a00 */
[----:B----4-:R-:W-:Y:S01]  /*26650*/  MOV R22, R16 ;  /* 0x0000001000167202 */ /* 0x010fe20000000f00 */
[----:B------:R-:W-:Y:S01]  /*26660*/  IMAD.MOV.U32 R23, RZ, RZ, R17 ;  /* 0x000000ffff177224 */ /* 0x000fe200078e0011 */
[----:B0-----:R-:W-:-:S02]  /*26670*/  MOV R8, R0 ;  /* 0x0000000000087202 */ /* 0x001fc40000000f00 */
[----:B------:R-:W-:Y:S01]  /*26680*/  MOV R9, R2 ;  /* 0x0000000200097202 */ /* 0x000fe20000000f00 */
[----:B------:R-:W4:Y:S04]  /*26690*/  LDL.LU R0, [R1+0x1634] ;  /* 0x0016340001007983 */ /* 0x000f280000300800 */
[----:B------:R-:W4:Y:S01]  /*266a0*/  LDL.LU R2, [R1+0x1630] ;  /* 0x0016300001027983 */ /* 0x000f220000300800 */
[----:B--2---:R-:W-:Y:S01]  /*266b0*/  MOV R21, R28 ;  /* 0x0000001c00157202 */ /* 0x004fe20000000f00 */
[----:B---3--:R-:W-:Y:S02]  /*266c0*/  IMAD.MOV.U32 R20, RZ, RZ, R3 ;  /* 0x000000ffff147224 */ /* 0x008fe400078e0003 */
[----:B------:R-:W2:Y:S04]  /*266d0*/  LDL.LU R3, [R1+0x162c] ;  /* 0x00162c0001037983 */ /* 0x000ea80000300800 */
[----:B------:R-:W3:Y:S04]  /*266e0*/  LDL.LU R28, [R1+0x1628] ;  /* 0x00162800011c7983 */ /* 0x000ee80000300800 */
[----:B------:R-:W3:Y:S04]  /*266f0*/  LDL.LU R16, [R1+0x1624] ;  /* 0x0016240001107983 */ /* 0x000ee80000300800 */
[----:B------:R-:W3:Y:S04]  /*26700*/  LDL.LU R17, [R1+0x1620] ;  /* 0x0016200001117983 */ /* 0x000ee80000300800 */
[----:B------:R-:W-:Y:S04]  /*26710*/  STL.64 [R1+0x1600], R22 ;  /* 0x0016001601007387 */ /* 0x000fe80000100a00 */
[----:B------:R5:W-:Y:S02]  /*26720*/  STL.64 [R1+0x15f8], R20 ;  /* 0x0015f81401007387 */ /* 0x000be40000100a00 */
[----:B-----5:R-:W-:-:S02]  /*26730*/  MOV R20, R18 ;  /* 0x0000001200147202 */ /* 0x020fc40000000f00 */
[----:B------:R-:W-:Y:S01]  /*26740*/  MOV R21, R19 ;  /* 0x0000001300157202 */ /* 0x000fe20000000f00 */
[----:B------:R-:W5:Y:S04]  /*26750*/  LDL.LU R18, [R1+0x161c] ;  /* 0x00161c0001127983 */ /* 0x000f680000300800 */
[----:B------:R-:W5:Y:S04]  /*26760*/  LDL.LU R19, [R1+0x1618] ;  /* 0x0016180001137983 */ /* 0x000f680000300800 */
[----:B------:R-:W5:Y:S04]  /*26770*/  LDL.LU R22, [R1+0x188] ;  /* 0x0001880001167983 */ /* 0x000f680000300800 */
[----:B------:R-:W5:Y:S04]  /*26780*/  LDL.LU R23, [R1+0x18c] ;  /* 0x00018c0001177983 */ /* 0x000f680000300800 */
[----:B------:R4:W-:Y:S04]  /*26790*/  STL.64 [R1+0x1500], R26 ;  /* 0x0015001a01007387 */ /* 0x0009e80000100a00 */
[----:B------:R2:W-:Y:S01]  /*267a0*/  STL.64 [R1+0x14f8], R24 ;  /* 0x0014f81801007387 */ /* 0x0005e20000100a00 */
[----:B----4-:R-:W-:Y:S01]  /*267b0*/  MOV R26, R2 ;  /* 0x00000002001a7202 */ /* 0x010fe20000000f00 */
[----:B------:R-:W-:Y:S01]  /*267c0*/  IMAD.MOV.U32 R27, RZ, RZ, R0 ;  /* 0x000000ffff1b7224 */ /* 0x000fe200078e0000 */
[----:B--2---:R-:W-:Y:S01]  /*267d0*/  MOV R25, R3 ;  /* 0x0000000300197202 */ /* 0x004fe20000000f00 */
[----:B---3--:R-:W-:-:S07]  /*267e0*/  IMAD.MOV.U32 R24, RZ, RZ, R28 ;  /* 0x000000ffff187224 */ /* 0x008fce00078e001c */
[----:B-----5:R-:W-:-:S15]  /*267f0*/  HMMA.16816.F32.BF16 R4, R16, R4, R24 ;  /* 0x000000041004723c */ /* 0x020fde0000041818 */
[----:B------:R-:W-:-:S09]  /*26800*/  NOP ;  /* 0x0000000000007918 */ /* 0x000fd20000000000 */
[----:B------:R-:W-:Y:S02]  /*26810*/  MOV R3, R7 ;  /* 0x0000000700037202 */ /* 0x000fe40000000f00 */
[----:B------:R-:W-:Y:S01]  /*26820*/  MOV R0, R4 ;  /* 0x0000000400007202 */ /* 0x000fe20000000f00 */
[----:B------:R-:W-:Y:S01]  /*26830*/  IMAD.MOV.U32 R28, RZ, RZ, R6 ;  /* 0x000000ffff1c7224 */ /* 0x000fe200078e0006 */
[----:B------:R-:W-:Y:S01]  /*26840*/  MOV R2, R5 ;  /* 0x0000000500027202 */ /* 0x000fe20000000f00 */
[----:B------:R-:W2:Y:S04]  /*26850*/  LDL.LU R4, [R1+0x150] ;  /* 0x0001500001047983 */ /* 0x000ea80000300800 */
[----:B------:R-:W2:Y:S04]  /*26860*/  LDL.LU R5, [R1+0x154] ;  /* 0x0001540001057983 */ /* 0x000ea80000300800 */
[----:B------:R-:W2:Y:S04]  /*26870*/  LDL.LU R6, [R1+0x158] ;  /* 0x0001580001067983 */ /* 0x000ea80000300800 */
[----:B------:R-:W-:Y:S04]  /*26880*/  STL [R1+0x1524], R3 ;  /* 0x0015240301007387 */ /* 0x000fe80000100800 */
[----:B------:R-:W-:Y:S04]  /*26890*/  STL [R1+0x1520], R28 ;  /* 0x0015201c01007387 */ /* 0x000fe80000100800 */
[----:B------:R-:W-:Y:S01]  /*268a0*/  STL [R1+0x151c], R2 ;  /* 0x00151c0201007387 */ /* 0x000fe20000100800 */
[----:B------:R-:W-:-:S03]  /*268b0*/  MOV R7, R29 ;  /* 0x0000001d00077202 */ /* 0x000fc60000000f00 */
[----:B------:R-:W-:Y:S04]  /*268c0*/  STL [R1+0x1518], R0 ;  /* 0x0015180001007387 */ /* 0x000fe80000100800 */
[----:B------:R-:W3:Y:S01]  /*268d0*/  LDL.LU R29, [R1+0x2b0] ;  /* 0x0002b000011d7983 */ /* 0x000ee20000300800 */
[----:B------:R-:W-:Y:S01]  /*268e0*/  MOV R24, R11 ;  /* 0x0000000b00187202 */ /* 0x000fe20000000f00 */
[----:B------:R-:W-:Y:S02]  /*268f0*/  IMAD.MOV.U32 R25, RZ, RZ, R10 ;  /* 0x000000ffff197224 */ /* 0x000fe400078e000a */
[----:B------:R-:W-:Y:S01]  /*26900*/  HMMA.16816.F32.BF16 R8, R16, R8, R12 ;  /* 0x000000081008723c */ /* 0x000fe2000004180c */
[----:B---3--:R-:W-:Y:S04]  /*26910*/  STL [R1+0x1528], R29 ;  /* 0x0015281d01007387 */ /* 0x008fe80000100800 */
[----:B------:R-:W3:-:S15]  /*26920*/  LDL.LU.64 R12, [R1+0x1610] ;  /* 0x00161000010c7983 */ /* 0x000ede0000300a00 */
[----:B------:R-:W-:-:S03]  /*26930*/  NOP ;  /* 0x0000000000007918 */ /* 0x000fc60000000000 */
[----:B------:R0:W-:Y:S04]  /*26940*/  STL.64 [R1+0xa0], R8 ;  /* 0x0000a00801007387 */ /* 0x0001e80000100a00 */
[----:B0-----:R-:W4:Y:S01]  /*26950*/  LDL.LU.64 R8, [R1+0x1608] ;  /* 0x0016080001087983 */ /* 0x001f220000300a00 */
[----:B------:R-:W-:Y:S01]  /*26960*/  MOV R14, R10 ;  /* 0x0000000a000e7202 */ /* 0x000fe20000000f00 */
[----:B------:R-:W-:-:S05]  /*26970*/  IMAD.MOV.U32 R15, RZ, RZ, R11 ;  /* 0x000000ffff0f7224 */ /* 0x000fca00078e000b */
[----:B------:R0:W-:Y:S04]  /*26980*/  STL [R1+0x1530], R15 ;  /* 0x0015300f01007387 */ /* 0x0001e80000100800 */
[----:B------:R1:W-:Y:S01]  /*26990*/  STL [R1+0x152c], R14 ;  /* 0x00152c0e01007387 */ /* 0x0003e20000100800 */
[----:B----4-:R-:W-:Y:S03]  /*269a0*/  HMMA.16816.F32.BF16 R8, R16, R8, R20 ;  /* 0x000000081008723c */ /* 0x010fe60000041814 */
[----:B------:R-:W4:Y:S04]  /*269b0*/  LDL.LU.64 R22, [R1+0x1600] ;  /* 0x0016000001167983 */ /* 0x000f280000300a00 */
[----:B------:R-:W4:-:S15]  /*269c0*/  LDL.LU.64 R20, [R1+0x15f8] ;  /* 0x0015f80001147983 */ /* 0x000f1e0000300a00 */
[----:B------:R-:W-:-:S02]  /*269d0*/  NOP ;  /* 0x0000000000007918 */ /* 0x000fc40000000000 */
[----:B------:R-:W-:Y:S02]  /*269e0*/  MOV R3, R8 ;  /* 0x0000000800037202 */ /* 0x000fe40000000f00 */
[----:B------:R-:W-:Y:S02]  /*269f0*/  MOV R28, R9 ;  /* 0x00000009001c7202 */ /* 0x000fe40000000f00 */
[----:B------:R-:W4:Y:S01]  /*26a00*/  LDL.LU.64 R8, [R1+0x15f0] ;  /* 0x0015f00001087983 */ /* 0x000f220000300a00 */
[----:B------:R-:W-:Y:S01]  /*26a10*/  IMAD.MOV.U32 R2, RZ, RZ, R10 ;  /* 0x000000ffff027224 */ /* 0x000fe200078e000a */
[----:B------:R-:W-:-:S05]  /*26a20*/  MOV R0, R11 ;  /* 0x0000000b00007202 */ /* 0x000fca0000000f00 */
[----:B------:R-:W-:Y:S04]  /*26a30*/  STL [R1+0x1540], R0 ;  /* 0x0015400001007387 */ /* 0x000fe80000100800 */
[----:B------:R-:W-:Y:S04]  /*26a40*/  STL [R1+0x153c], R2 ;  /* 0x00153c0201007387 */ /* 0x000fe80000100800 */
[----:B------:R-:W-:Y:S04]  /*26a50*/  STL [R1+0x1538], R28 ;  /* 0x0015381c01007387 */ /* 0x000fe80000100800 */
[----:B------:R-:W-:Y:S01]  /*26a60*/  STL [R1+0x1534], R3 ;  /* 0x0015340301007387 */ /* 0x000fe20000100800 */
[----:B----4-:R-:W-:Y:S03]  /*26a70*/  HMMA.16816.F32.BF16 R8, R16, R8, R20 ;  /* 0x000000081008723c */ /* 0x010fe60000041814 */
[----:B------:R-:W4:Y:S04]  /*26a80*/  LDL.LU.64 R22, [R1+0x15e8] ;  /* 0x0015e80001167983 */ /* 0x000f280000300a00 */
[----:B------:R-:W5:-:S15]  /*26a90*/  LDL.LU.64 R20, [R1+0x15e0] ;  /* 0x0015e00001147983 */ /* 0x000f5e0000300a00 */
[----:B------:R-:W-:-:S02]  /*26aa0*/  NOP ;  /* 0x0000000000007918 */ /* 0x000fc40000000000 */
[----:B0-----:R-:W-:Y:S01]  /*26ab0*/  MOV R15, R9 ;  /* 0x00000009000f7202 */ /* 0x001fe20000000f00 */
[----:B-1----:R-:W-:Y:S01]  /*26ac0*/  IMAD.MOV.U32 R14, RZ, RZ, R10 ;  /* 0x000000ffff0e7224 */ /* 0x002fe200078e000a */
[----:B------:R0:W-:Y:S04]  /*26ad0*/  STL [R1+0x80], R8 ;  /* 0x0000800801007387 */ /* 0x0001e80000100800 */
[----:B0-----:R-:W2:Y:S04]  /*26ae0*/  LDL.LU.64 R8, [R1+0x15d8] ;  /* 0x0015d80001087983 */ /* 0x001ea80000300a00 */
[----:B------:R-:W-:Y:S04]  /*26af0*/  STL.64 [R1+0x15d0], R14 ;  /* 0x0015d00e01007387 */ /* 0x000fe80000100a00 */
[----:B---3--:R0:W-:Y:S04]  /*26b00*/  STL.64 [R1+0x15c8], R12 ;  /* 0x0015c80c01007387 */ /* 0x0081e80000100a00 */
[----:B0-----:R-:W3:Y:S04]  /*26b10*/  LDL.LU R12, [R1+0x160] ;  /* 0x00016000010c7983 */ /* 0x001ee80000300800 */
[----:B------:R-:W3:Y:S04]  /*26b20*/  LDL.LU R13, [R1+0x164] ;  /* 0x00016400010d7983 */ /* 0x000ee80000300800 */
[----:B------:R-:W3:Y:S04]  /*26b30*/  LDL.LU R14, [R1+0x168] ;  /* 0x00016800010e7983 */ /* 0x000ee80000300800 */
[----:B------:R-:W3:Y:S01]  /*26b40*/  LDL.LU R15, [R1+0x16c] ;  /* 0x00016c00010f7983 */ /* 0x000ee20000300800 */
[----:B------:R-:W-:Y:S01]  /*26b50*/  MOV R29, R11 ;  /* 0x0000000b001d7202 */ /* 0x000fe20000000f00 */
[C---:B---3--:R-:W-:Y:S06]  /*26b60*/  HMMA.16816.F32.BF16 R24, R16.reuse, R24, R12 ;  /* 0x000000181018723c */ /* 0x048fec000004180c */
[----:B--2---:R-:W-:-:S15]  /*26b70*/  HMMA.16816.F32.BF16 R8, R16, R8, R4 ;  /* 0x000000081008723c */ /* 0x004fde0000041804 */
[----:B------:R-:W-:-:S03]  /*26b80*/  NOP ;  /* 0x0000000000007918 */ /* 0x000fc60000000000 */
[----:B------:R-:W-:Y:S02]  /*26b90*/  MOV R3, R27 ;  /* 0x0000001b00037202 */ /* 0x000fe40000000f00 */
[----:B------:R-:W-:Y:S01]  /*26ba0*/  MOV R28, R26 ;  /* 0x0000001a001c7202 */ /* 0x000fe20000000f00 */
[----:B-----5:R-:W-:Y:S02]  /*26bb0*/  IMAD.MOV.U32 R27, RZ, RZ, R20 ;  /* 0x000000ffff1b7224 */ /* 0x020fe400078e0014 */
[----:B------:R-:W-:Y:S01]  /*26bc0*/  IMAD.MOV.U32 R2, RZ, RZ, R25 ;  /* 0x000000ffff027224 */ /* 0x000fe200078e0019 */
[----:B------:R-:W-:Y:S01]  /*26bd0*/  MOV R26, R21 ;  /* 0x00000015001a7202 */ /* 0x000fe20000000f00 */
[----:B------:R-:W2:Y:S01]  /*26be0*/  LDL.LU R20, [R1+0x140] ;  /* 0x0001400001147983 */ /* 0x000ea20000300800 */
[----:B------:R-:W-:Y:S02]  /*26bf0*/  MOV R0, R24 ;  /* 0x0000001800007202 */ /* 0x000fe40000000f00 */
[----:B----4-:R-:W-:Y:S01]  /*26c00*/  MOV R25, R22 ;  /* 0x0000001600197202 */ /* 0x010fe20000000f00 */
[----:B------:R-:W2:Y:S01]  /*26c10*/  LDL.LU R21, [R1+0x144] ;  /* 0x0001440001157983 */ /* 0x000ea20000300800 */
[----:B------:R-:W-:-:S03]  /*26c20*/  IMAD.MOV.U32 R24, RZ, RZ, R23 ;  /* 0x000000ffff187224 */ /* 0x000fc600078e0017 */
[----:B------:R-:W2:Y:S04]  /*26c30*/  LDL.LU R22, [R1+0x148] ;  /* 0x0001480001167983 */ /* 0x000ea80000300800 */
[----:B------:R-:W2:Y:S04]  /*26c40*/  LDL.LU R23, [R1+0x14c] ;  /* 0x00014c0001177983 */ /* 0x000ea80000300800 */
[----:B------:R-:W3:Y:S04]  /*26c50*/  LDL.LU R4, [R1] ;  /* 0x0000000001047983 */ /* 0x000ee80000300800 */
[----:B------:R-:W3:Y:S04]  /*26c60*/  LDL.LU R5, [R1+0x4] ;  /* 0x0000040001057983 */ /* 0x000ee80000300800 */
[----:B------:R-:W3:Y:S04]  /*26c70*/  LDL.LU R12, [R1+0x1c0] ;  /* 0x0001c000010c7983 */ /* 0x000ee80000300800 */
[----:B------:R-:W3:Y:S04]  /*26c80*/  LDL.LU R13, [R1+0x1c4] ;  /* 0x0001c400010d7983 */ /* 0x000ee80000300800 */
[----:B------:R-:W3:Y:S04]  /*26c90*/  LDL.LU R14, [R1+0x1c8] ;  /* 0x0001c800010e7983 */ /* 0x000ee80000300800 */
[----:B------:R-:W3:Y:S04]  /*26ca0*/  LDL.LU R15, [R1+0x1cc] ;  /* 0x0001cc00010f7983 */ /* 0x000ee80000300800 */
[----:B------:R-:W-:Y:S04]  /*26cb0*/  STL.64 [R1+0x1550], R26 ;  /* 0x0015501a01007387 */ /* 0x000fe80000100a00 */
[----:B------:R0:W-:Y:S04]  /*26cc0*/  STL.64 [R1+0x1548], R24 ;  /* 0x0015481801007387 */ /* 0x0001e80000100a00 */
[----:B0-----:R-:W4:Y:S04]  /*26cd0*/  LDL.LU R24, [R1+0xf0] ;  /* 0x0000f00001187983 */ /* 0x001f280000300800 */
[----:B------:R-:W4:Y:S04]  /*26ce0*/  LDL.LU R25, [R1+0xf4] ;  /* 0x0000f40001197983 */ /* 0x000f280000300800 */
[----:B------:R-:W5:Y:S04]  /*26cf0*/  LDL.LU R26, [R1+0xf8] ;  /* 0x0000f800011a7983 */ /* 0x000f680000300800 */
[----:B------:R-:W5:Y:S04]  /*26d00*/  LDL.LU R27, [R1+0xfc] ;  /* 0x0000fc00011b7983 */ /* 0x000f680000300800 */
[----:B-----5:R0:W-:Y:S04]  /*26d10*/  STL.64 [R1+0x1560], R26 ;  /* 0x0015601a01007387 */ /* 0x0201e80000100a00 */
[----:B----4-:R-:W-:Y:S04]  /*26d20*/  STL.64 [R1+0x1558], R24 ;  /* 0x0015581801007387 */ /* 0x010fe80000100a00 */
[----:B0-----:R-:W4:Y:S04]  /*26d30*/  LDL.LU.64 R26, [R1+0x38] ;  /* 0x00003800011a7983 */ /* 0x001f280000300a00 */
[----:B----4-:R0:W-:Y:S04]  /*26d40*/  STL.64 [R1+0x1570], R26 ;  /* 0x0015701a01007387 */ /* 0x0101e80000100a00 */
[----:B0-----:R-:W4:Y:S04]  /*26d50*/  LDL.LU.64 R26, [R1+0x48] ;  /* 0x00004800011a7983 */ /* 0x001f280000300a00 */
[----:B----4-:R0:W-:Y:S04]  /*26d60*/  STL.64 [R1+0x1580], R26 ;  /* 0x0015801a01007387 */ /* 0x0101e80000100a00 */
[----:B0-----:R-:W4:Y:S04]  /*26d70*/  LDL.LU.64 R26, [R1+0x58] ;  /* 0x00005800011a7983 */ /* 0x001f280000300a00 */
[----:B----4-:R0:W-:Y:S04]  /*26d80*/  STL.64 [R1+0x1590], R26 ;  /* 0x0015901a01007387 */ /* 0x0101e80000100a00 */
[----:B0-----:R-:W4:Y:S04]  /*26d90*/  LDL.LU.64 R26, [R1+0x68] ;  /* 0x00006800011a7983 */ /* 0x001f280000300a00 */
[----:B------:R0:W-:Y:S04]  /*26da0*/  STL.64 [R1+0x1478], R10 ;  /* 0x0014780a01007387 */ /* 0x0001e80000100a00 */
[----:B------:R1:W-:Y:S04]  /*26db0*/  STL.64 [R1+0x1470], R8 ;  /* 0x0014700801007387 */ /* 0x0003e80000100a00 */
[----:B0-----:R-:W5:Y:S04]  /*26dc0*/  LDL.LU R10, [R1+0x28] ;  /* 0x00002800010a7983 */ /* 0x001f680000300800 */
[----:B------:R-:W5:Y:S04]  /*26dd0*/  LDL.LU R11, [R1+0x2c] ;  /* 0x00002c00010b7983 */ /* 0x000f680000300800 */
[----:B-----5:R0:W-:Y:S04]  /*26de0*/  STL.64 [R1+0x1588], R10 ;  /* 0x0015880a01007387 */ /* 0x0201e80000100a00 */
[----:B-1----:R-:W5:Y:S04]  /*26df0*/  LDL.LU R8, [R1+0x120] ;  /* 0x0001200001087983 */ /* 0x002f680000300800 */
[----:B------:R-:W5:Y:S04]  /*26e00*/  LDL.LU R9, [R1+0x124] ;  /* 0x0001240001097983 */ /* 0x000f680000300800 */
[----:B0-----:R-:W2:Y:S04]  /*26e10*/  LDL.LU R10, [R1+0x128] ;  /* 0x00012800010a7983 */ /* 0x001ea80000300800 */
[----:B------:R-:W2:Y:S01]  /*26e20*/  LDL.LU R11, [R1+0x12c] ;  /* 0x00012c00010b7983 */ /* 0x000ea20000300800 */
[C---:B---3--:R-:W-:Y:S03]  /*26e30*/  HMMA.16816.F32.BF16 R4, R16.reuse, R4, R12 ;  /* 0x000000041004723c */ /* 0x048fe6000004180c */
[----:B--2---:R-:W-:Y:S04]  /*26e40*/  STL.64 [R1+0x15a0], R10 ;  /* 0x0015a00a01007387 */ /* 0x004fe80000100a00 */
[----:B-----5:R0:W-:Y:S04]  /*26e50*/  STL.64 [R1+0x1598], R8 ;  /* 0x0015980801007387 */ /* 0x0201e80000100a00 */
[----:B0-----:R-:W2:Y:S04]  /*26e60*/  LDL.LU R8, [R1+0x130] ;  /* 0x0001300001087983 */ /* 0x001ea80000300800 */
[----:B------:R-:W2:Y:S04]  /*26e70*/  LDL.LU R9, [R1+0x134] ;  /* 0x0001340001097983 */ /* 0x000ea80000300800 */
[----:B------:R-:W2:Y:S04]  /*26e80*/  LDL.LU R10, [R1+0x138] ;  /* 0x00013800010a7983 */ /* 0x000ea80000300800 */
[----:B------:R-:W2:Y:S04]  /*26e90*/  LDL.LU R11, [R1+0x13c] ;  /* 0x00013c00010b7983 */ /* 0x000ea80000300800 */
[----:B------:R-:W3:Y:S04]  /*26ea0*/  LDL.LU.64 R14, [R1+0x15d0] ;  /* 0x0015d000010e7983 */ /* 0x000ee80000300a00 */
[----:B------:R-:W5:Y:S04]  /*26eb0*/  LDL.LU.64 R12, [R1+0x15c8] ;  /* 0x0015c800010c7983 */ /* 0x000f680000300a00 */
[----:B------:R0:W-:Y:S04]  /*26ec0*/  STL.64 [R1+0x1468], R6 ;  /* 0x0014680601007387 */ /* 0x0001e80000100a00 */
[----:B------:R-:W-:Y:S04]  /*26ed0*/  STL.64 [R1+0x1460], R4 ;  /* 0x0014600401007387 */ /* 0x000fe80000100a00 */
[----:B0-----:R-:W2:Y:S04]  /*26ee0*/  LDL.LU R6, [R1+0x18] ;  /* 0x0000180001067983 */ /* 0x001ea80000300800 */
[----:B------:R-:W2:Y:S01]  /*26ef0*/  LDL.LU R7, [R1+0x1c] ;  /* 0x00001c0001077983 */ /* 0x000ea20000300800 */
[----:B-----5:R-:W-:Y:S03]  /*26f00*/  HMMA.16816.F32.BF16 R16, R16, R12, R20 ;  /* 0x0000000c1010723c */ /* 0x020fe60000041814 */
[----:B------:R-:W5:Y:S04]  /*26f10*/  LDL.LU.64 R22, [R1+0x15c0] ;  /* 0x0015c00001167983 */ /* 0x000f680000300a00 */
[----:B------:R-:W4:Y:S04]  /*26f20*/  LDL.LU.64 R20, [R1+0x15b8] ;  /* 0x0015b80001147983 */ /* 0x000f280000300a00 */
[----:B---3--:R5:W-:Y:S01]  /*26f30*/  STL.64 [R1+0x1578], R14 ;  /* 0x0015780e01007387 */ /* 0x008be20000100a00 */
[----:B----4-:R-:W-:-:S02]  /*26f40*/  MOV R12, R20 ;  /* 0x00000014000c7202 */ /* 0x010fc40000000f00 */
[----:B------:R-:W-:Y:S01]  /*26f50*/  MOV R13, R21 ;  /* 0x00000015000d7202 */ /* 0x000fe20000000f00 */
[----:B------:R-:W2:Y:S04]  /*26f60*/  LDL.LU R20, [R1+0x15b4] ;  /* 0x0015b40001147983 */ /* 0x000ea80000300800 */
[----:B------:R-:W2:Y:S01]  /*26f70*/  LDL.LU R21, [R1+0x15b0] ;  /* 0x0015b00001157983 */ /* 0x000ea20000300800 */
[----:B-----5:R-:W-:Y:S01]  /*26f80*/  IMAD.MOV.U32 R14, RZ, RZ, R22 ;  /* 0x000000ffff0e7224 */ /* 0x020fe200078e0016 */
[----:B------:R-:W-:Y:S02]  /*26f90*/  MOV R15, R23 ;  /* 0x00000017000f7202 */ /* 0x000fe40000000f00 */
[----:B------:R-:W2:Y:S04]  /*26fa0*/  LDL.LU R22, [R1+0x15ac] ;  /* 0x0015ac0001167983 */ /* 0x000ea80000300800 */
[----:B------:R-:W2:Y:S04]  /*26fb0*/  LDL.LU R23, [R1+0x15a8] ;  /* 0x0015a80001177983 */ /* 0x000ea80000300800 */
[----:B------:R0:W-:Y:S04]  /*26fc0*/  STL.64 [R1+0x1458], R18 ;  /* 0x0014581201007387 */ /* 0x0001e80000100a00 */
[----:B------:R1:W-:Y:S04]  /*26fd0*/  STL.64 [R1+0x1450], R16 ;  /* 0x0014501001007387 */ /* 0x0003e80000100a00 */
[----:B0-----:R-:W3:Y:S04]  /*26fe0*/  LDL.LU R18, [R1+0x8] ;  /* 0x0000080001127983 */ /* 0x001ee80000300800 */
[----:B------:R-:W3:Y:S01]  /*26ff0*/  LDL.LU R19, [R1+0xc] ;  /* 0x00000c0001137983 */ /* 0x000ee20000300800 */
[----:B------:R-:W-:Y:S01]  /*27000*/  MOV R5, R26 ;  /* 0x0000001a00057202 */ /* 0x000fe20000000f00 */
[----:B------:R-:W-:Y:S01]  /*27010*/  IMAD.MOV.U32 R4, RZ, RZ, R27 ;  /* 0x000000ffff047224 */ /* 0x000fe200078e001b */
[C---:B--2---:R-:W-:Y:S01]  /*27020*/  HMMA.16816.F32.BF16 R8, R20.reuse, R26, R8 ;  /* 0x0000001a1408723c */ /* 0x044fe20000041808 */
[----:B---3--:R0:W-:Y:S04]  /*27030*/  STL.64 [R1+0x1568], R18 ;  /* 0x0015681201007387 */ /* 0x0081e80000100a00 */
[----:B-1----:R-:W2:Y:S04]  /*27040*/  LDL.LU R16, [R1+0x100] ;  /* 0x0001000001107983 */ /* 0x002ea80000300800 */
[----:B------:R-:W2:Y:S04]  /*27050*/  LDL.LU R17, [R1+0x104] ;  /* 0x0001040001117983 */ /* 0x000ea80000300800 */
[----:B0-----:R-:W2:Y:S04]  /*27060*/  LDL.LU R18, [R1+0x108] ;  /* 0x0001080001127983 */ /* 0x001ea80000300800 */
[----:B------:R-:W2:Y:S06]  /*27070*/  LDL.LU R19, [R1+0x10c] ;  /* 0x00010c0001137983 */ /* 0x000eac0000300800 */
[----:B------:R-:W-:Y:S04]  /*27080*/  STL.64 [R1+0x240], R8 ;  /* 0x0002400801007387 */ /* 0x000fe80000100a00 */
[----:B------:R0:W-:Y:S04]  /*27090*/  STL.64 [R1+0x248], R10 ;  /* 0x0002480a01007387 */ /* 0x0001e80000100a00 */
[----:B0-----:R-:W3:Y:S04]  /*270a0*/  LDL.LU.64 R10, [R1+0x15a0] ;  /* 0x0015a000010a7983 */ /* 0x001ee80000300a00 */
[----:B------:R-:W3:Y:S04]  /*270b0*/  LDL.LU.64 R8, [R1+0x1598] ;  /* 0x0015980001087983 */ /* 0x000ee80000300a00 */
[----:B------:R-:W3:Y:S02]  /*270c0*/  LDL.LU.64 R26, [R1+0x1590] ;  /* 0x00159000011a7983 */ /* 0x000ee40000300a00 */
[----:B---3--:R-:W-:-:S15]  /*270d0*/  HMMA.16816.F32.BF16 R8, R20, R26, R8 ;  /* 0x0000001a1408723c */ /* 0x008fde0000041808 */
[----:B------:R-:W-:-:S08]  /*270e0*/  NOP ;  /* 0x0000000000007918 */ /* 0x000fd00000000000 */
[----:B------:R0:W-:Y:S04]  /*270f0*/  STL.64 [R1+0x230], R8 ;  /* 0x0002300801007387 */ /* 0x0001e80000100a00 */
[----:B------:R1:W-:Y:S01]  /*27100*/  STL.64 [R1+0x238], R10 ;  /* 0x0002380a01007387 */ /* 0x0003e20000100a00 */
[----:B0-----:R-:W-:-:S03]  /*27110*/  MOV R9, R26 ;  /* 0x0000001a00097202 */ /* 0x001fc60000000f00 */
[----:B-1----:R-:W3:Y:S01]  /*27120*/  LDL.LU.64 R10, [R1+0x1588] ;  /* 0x00158800010a7983 */ /* 0x002ee20000300a00 */
[----:B------:R-:W-:-:S03]  /*27130*/  MOV R8, R27 ;  /* 0x0000001b00087202 */ /* 0x000fc60000000f00 */
[----:B------:R-:W4:Y:S02]  /*27140*/  LDL.LU.64 R26, [R1+0x1580] ;  /* 0x00158000011a7983 */ /* 0x000f240000300a00 */
[----:B----4-:R-:W-:-:S15]  /*27150*/  HMMA.16816.F32.BF16 R12, R20, R26, R12 ;  /* 0x0000001a140c723c */ /* 0x010fde000004180c */
[----:B------:R-:W-:-:S08]  /*27160*/  NOP ;  /* 0x0000000000007918 */ /* 0x000fd00000000000 */
[----:B------:R0:W-:Y:S04]  /*27170*/  STL.64 [R1+0x270], R12 ;  /* 0x0002700c01007387 */ /* 0x0001e80000100a00 */
[----:B------:R1:W-:Y:S01]  /*27180*/  STL.64 [R1+0x278], R14 ;  /* 0x0002780e01007387 */ /* 0x0003e20000100a00 */
[----:B0-----:R-:W-:-:S03]  /*27190*/  IMAD.MOV.U32 R13, RZ, RZ, R26 ;  /* 0x000000ffff0d7224 */ /* 0x001fc600078e001a */
[----:B-1----:R-:W4:Y:S01]  /*271a0*/  LDL.LU.64 R14, [R1+0x1578] ;  /* 0x00157800010e7983 */ /* 0x002f220000300a00 */
[----:B------:R-:W-:-:S03]  /*271b0*/  MOV R12, R27 ;  /* 0x0000001b000c7202 */ /* 0x000fc60000000f00 */
[----:B------:R-:W2:Y:S02]  /*271c0*/  LDL.LU.64 R26, [R1+0x1570] ;  /* 0x00157000011a7983 */ /* 0x000ea40000300a00 */
[----:B--2---:R-:W-:-:S15]  /*271d0*/  HMMA.16816.F32.BF16 R16, R20, R26, R16 ;  /* 0x0000001a1410723c */ /* 0x004fde0000041810 */
[----:B------:R-:W-:-:S08]  /*271e0*/  NOP ;  /* 0x0000000000007918 */ /* 0x000fd00000000000 */
[----:B------:R0:W-:Y:S04]  /*271f0*/  STL.64 [R1+0x2f0], R16 ;  /* 0x0002f01001007387 */ /* 0x0001e80000100a00 */
[----:B------:R1:W-:Y:S01]  /*27200*/  STL.64 [R1+0x2f8], R18 ;  /* 0x0002f81201007387 */ /* 0x0003e20000100a00 */
[----:B0-----:R-:W-:-:S03]  /*27210*/  MOV R17, R26 ;  /* 0x0000001a00117202 */ /* 0x001fc60000000f00 */
[----:B-1----:R-:W2:Y:S01]  /*27220*/  LDL.LU.64 R18, [R1+0x1568] ;  /* 0x0015680001127983 */ /* 0x002ea20000300a00 */
[----:B------:R-:W-:-:S03]  /*27230*/  IMAD.MOV.U32 R16, RZ, RZ, R27 ;  /* 0x000000ffff107224 */ /* 0x000fc600078e001b */
[----:B------:R-:W3:Y:S04]  /*27240*/  LDL.LU.64 R26, [R1+0x1560] ;  /* 0x00156000011a7983 */ /* 0x000ee80000300a00 */
[----:B------:R-:W3:Y:S02]  /*27250*/  LDL.LU.64 R24, [R1+0x1558] ;  /* 0x0015580001187983 */ /* 0x000ee40000300a00 */
[----:B---3--:R-:W-:-:S15]  /*27260*/  HMMA.16816.F32.BF16 R24, R20, R10, R24 ;  /* 0x0000000a1418723c */ /* 0x008fde0000041818 */
[----:B------:R-:W-:-:S08]  /*27270*/  NOP ;  /* 0x0000000000007918 */ /* 0x000fd00000000000 */
[----:B------:R-:W-:Y:S04]  /*27280*/  STL.64 [R1+0x300], R24 ;  /* 0x0003001801007387 */ /* 0x000fe80000100a00 */
[----:B------:R0:W-:Y:S04]  /*27290*/  STL.64 [R1+0x308], R26 ;  /* 0x0003081a01007387 */ /* 0x0001e80000100a00 */
[----:B0-----:R-:W3:Y:S04]  /*272a0*/  LDL.LU.64 R26, [R1+0x1550] ;  /* 0x00155000011a7983 */ /* 0x001ee80000300a00 */
[----:B------:R-:W3:Y:S04]  /*272b0*/  LDL.LU.64 R24, [R1+0x1548] ;  /* 0x0015480001187983 */ /* 0x000ee80000300a00 */
[----:B------:R0:W-:Y:S02]  /*272c0*/  STL.64 [R1+0x1488], R10 ;  /* 0x0014880a01007387 */ /* 0x0001e40000100a00 */
[----:B0-----:R-:W-:-:S02]  /*272d0*/  MOV R10, R17 ;  /* 0x00000011000a7202 */ /* 0x001fc40000000f00 */
[----:B------:R-:W-:-:S05]  /*272e0*/  MOV R11, R16 ;  /* 0x00000010000b7202 */ /* 0x000fca0000000f00 */
[----:B------:R0:W-:Y:S02]  /*272f0*/  STL.64 [R1+0x14a0], R10 ;  /* 0x0014a00a01007387 */ /* 0x0001e40000100a00 */
[----:B0-----:R-:W-:Y:S01]  /*27300*/  IMAD.MOV.U32 R10, RZ, RZ, R13 ;  /* 0x000000ffff0a7224 */ /* 0x001fe200078e000d */
[----:B------:R-:W-:Y:S01]  /*27310*/  MOV R11, R12 ;  /* 0x0000000c000b7202 */ /* 0x000fe20000000f00 */
[----:B------:R-:W-:Y:S01]  /*27320*/  UIADD3 UR4, UR4, 0x80, URZ ;  /* 0x0000008004047890 */ /* 0x000fe2000fffe03f */
[----:B------:R-:W0:Y:S08]  /*27330*/  LDC R13, c[0x0][0x264] ;  /* 0x00009900ff0d7b82 */ /* 0x000e300000000800 */
[----:B------:R-:W1:Y:S01]  /*27340*/  LDC R12, c[0x0][0x254] ;  /* 0x00009500ff0c7b82 */ /* 0x000e620000000800 */
[----:B------:R5:W-:Y:S02]  /*27350*/  STL.64 [R1+0x14b8], R10 ;  /* 0x0014b80a01007387 */ /* 0x000be40000100a00 */
[----:B-----5:R-:W-:Y:S01]  /*27360*/  MOV R10, R9 ;  /* 0x00000009000a7202 */ /* 0x020fe20000000f00 */
[----:B------:R-:W-:-:S05]  /*27370*/  IMAD.MOV.U32 R11, RZ, RZ, R8 ;  /* 0x000000ffff0b7224 */ /* 0x000fca00078e0008 */
[----:B------:R5:W-:Y:S02]  /*27380*/  STL.64 [R1+0x14d0], R10 ;  /* 0x0014d00a01007387 */ /* 0x000be40000100a00 */
[----:B-----5:R-:W-:Y:S02]  /*27390*/  MOV R11, R4 ;  /* 0x00000004000b7202 */ /* 0x020fe40000000f00 */
[----:B------:R-:W-:Y:S01]  /*273a0*/  MOV R10, R5 ;  /* 0x00000005000a7202 */ /* 0x000fe20000000f00 */
[----:B------:R-:W-:Y:S01]  /*273b0*/  IMAD.MOV.U32 R4, RZ, RZ, R0 ;  /* 0x000000ffff047224 */ /* 0x000fe200078e0000 */
[----:B------:R-:W-:Y:S01]  /*273c0*/  MOV R5, R2 ;  /* 0x0000000200057202 */ /* 0x000fe20000000f00 */
[----:B---3--:R-:W-:-:S15]  /*273d0*/  HMMA.16816.F32.BF16 R24, R20, R6, R24 ;  /* 0x000000061418723c */ /* 0x008fde0000041818 */
[----:B------:R-:W-:-:S08]  /*273e0*/  NOP ;  /* 0x0000000000007918 */ /* 0x000fd00000000000 */
[----:B------:R3:W-:Y:S04]  /*273f0*/  STL.64 [R1+0x310], R24 ;  /* 0x0003101801007387 */ /* 0x0007e80000100a00 */
[----:B------:R5:W-:Y:S04]  /*27400*/  STL.64 [R1+0x318], R26 ;  /* 0x0003181a01007387 */ /* 0x000be80000100a00 */
[----:B---3--:R-:W2:Y:S04]  /*27410*/  LDL.LU R24, [R1+0xd0] ;  /* 0x0000d00001187983 */ /* 0x008ea80000300800 */
[----:B------:R-:W2:Y:S04]  /*27420*/  LDL.LU R25, [R1+0xd4] ;  /* 0x0000d40001197983 */ /* 0x000ea80000300800 */
[----:B-----5:R-:W2:Y:S04]  /*27430*/  LDL.LU R26, [R1+0xd8] ;  /* 0x0000d800011a7983 */ /* 0x020ea80000300800 */
[----:B------:R-:W2:Y:S04]  /*27440*/  LDL.LU R27, [R1+0xdc] ;  /* 0x0000dc00011b7983 */ /* 0x000ea80000300800 */
[----:B------:R3:W-:Y:S04]  /*27450*/  STL.64 [R1+0x1480], R6 ;  /* 0x0014800601007387 */ /* 0x0007e80000100a00 */
[----:B------:R-:W5:Y:S04]  /*27460*/  LDL.LU R0, [R1+0x1540] ;  /* 0x0015400001007983 */ /* 0x000f680000300800 */
[----:B------:R-:W2:Y:S01]  /*27470*/  LDL.LU R2, [R1+0x153c] ;  /* 0x00153c0001027983 */ /* 0x000ea20000300800 */
[----:B---3--:R-:W-:Y:S01]  /*27480*/  MOV R6, R28 ;  /* 0x0000001c00067202 */ /* 0x008fe20000000f00 */
[----:B------:R-:W-:-:S02]  /*27490*/  IMAD.MOV.U32 R7, RZ, RZ, R3 ;  /* 0x000000ffff077224 */ /* 0x000fc400078e0003 */
[----:B------:R-:W3:Y:S04]  /*274a0*/  LDL.LU R28, [R1+0x1538] ;  /* 0x00153800011c7983 */ /* 0x000ee80000300800 */
[----:B------:R-:W3:Y:S04]  /*274b0*/  LDL.LU R3, [R1+0x1534] ;  /* 0x0015340001037983 */ /* 0x000ee80000300800 */
[----:B------:R-:W-:Y:S04]  /*274c0*/  STL.64 [R1+0x1498], R6 ;  /* 0x0014980601007387 */ /* 0x000fe80000100a00 */
[----:B------:R4:W-:Y:S04]  /*274d0*/  STL.64 [R1+0x1490], R4 ;  /* 0x0014900401007387 */ /* 0x0009e80000100a00 */
[----:B----4-:R-:W4:Y:S01]  /*274e0*/  LDL.LU R4, [R1+0x80] ;  /* 0x0000800001047983 */ /* 0x010f220000300800 */
[----:B------:R-:W-:Y:S01]  /*274f0*/  MOV R6, R14 ;  /* 0x0000000e00067202 */ /* 0x000fe20000000f00 */
[----:B------:R-:W-:Y:S01]  /*27500*/  IMAD.MOV.U32 R7, RZ, RZ, R29 ;  /* 0x000000ffff077224 */ /* 0x000fe200078e001d */
[----:B------:R-:W-:-:S02]  /*27510*/  MOV R5, R15 ;  /* 0x0000000f00057202 */ /* 0x000fc40000000f00 */
[----:B------:R-:W3:Y:S04]  /*27520*/  LDL.LU R15, [R1+0x1530] ;  /* 0x00153000010f7983 */ /* 0x000ee80000300800 */
[----:B------:R-:W3:Y:S04]  /*27530*/  LDL.LU R14, [R1+0x152c] ;  /* 0x00152c00010e7983 */ /* 0x000ee80000300800 */
[----:B------:R-:W3:Y:S04]  /*27540*/  LDL.LU R29, [R1+0x1528] ;  /* 0x00152800011d7983 */ /* 0x000ee80000300800 */
[----:B------:R5:W-:Y:S02]  /*27550*/  STL.64 [R1+0x14b0], R6 ;  /* 0x0014b00601007387 */ /* 0x000be40000100a00 */
[----:B-----5:R-:W-:Y:S01]  /*27560*/  MOV R7, R0 ;  /* 0x0000000000077202 */ /* 0x020fe20000000f00 */
[----:B--2---:R-:W-:Y:S01]  /*27570*/  IMAD.MOV.U32 R6, RZ, RZ, R2 ;  /* 0x000000ffff067224 */ /* 0x004fe200078e0002 */
[----:B----4-:R3:W-:Y:S02]  /*27580*/  STL.64 [R1+0x14a8], R4 ;  /* 0x0014a80401007387 */ /* 0x0107e40000100a00 */
[----:B---3--:R-:W-:-:S02]  /*27590*/  MOV R4, R3 ;  /* 0x0000000300047202 */ /* 0x008fc40000000f00 */
[----:B------:R-:W-:Y:S01]  /*275a0*/  MOV R5, R28 ;  /* 0x0000001c00057202 */ /* 0x000fe20000000f00 */
[----:B------:R-:W2:Y:S04]  /*275b0*/  LDL.LU R3, [R1+0x1524] ;  /* 0x0015240001037983 */ /* 0x000ea80000300800 */
[----:B------:R-:W3:Y:S04]  /*275c0*/  LDL.LU R28, [R1+0x1520] ;  /* 0x00152000011c7983 */ /* 0x000ee80000300800 */
[----:B------:R-:W4:Y:S04]  /*275d0*/  LDL.LU R2, [R1+0x151c] ;  /* 0x00151c0001027983 */ /* 0x000f280000300800 */
[----:B------:R-:W5:Y:S04]  /*275e0*/  LDL.LU R0, [R1+0x1518] ;  /* 0x0015180001007983 */ /* 0x000f680000300800 */
[----:B------:R-:W-:Y:S04]  /*275f0*/  STL.64 [R1+0x14c8], R6 ;  /* 0x0014c80601007387 */ /* 0x000fe80000100a00 */
[----:B------:R0:W-:Y:S04]  /*27600*/  STL.64 [R1+0x14c0], R4 ;  /* 0x0014c00401007387 */ /* 0x0001e80000100a00 */
[----:B0-----:R-:W2:Y:S04]  /*27610*/  LDL.LU R4, [R1+0xa0] ;  /* 0x0000a00001047983 */ /* 0x001ea80000300800 */
[----:B------:R-:W2:Y:S01]  /*27620*/  LDL.LU R5, [R1+0xa4] ;  /* 0x0000a40001057983 */ /* 0x000ea20000300800 */
[----:B------:R-:W-:Y:S01]  /*27630*/  HMMA.16816.F32.BF16 R24, R20, R18, R24 ;  /* 0x000000121418723c */ /* 0x000fe20000041818 */
[----:B------:R-:W-:Y:S01]  /*27640*/  MOV R6, R14 ;  /* 0x0000000e00067202 */ /* 0x000fe20000000f00 */
[----:B------:R-:W-:Y:S01]  /*27650*/  IMAD.MOV.U32 R7, RZ, RZ, R15 ;  /* 0x000000ffff077224 */ /* 0x000fe200078e000f */
[----:B------:R-:W4:Y:S04]  /*27660*/  LDL.LU R14, [R1+0x1514] ;  /* 0x00151400010e7983 */ /* 0x000f280000300800 */
[----:B------:R-:W4:Y:S04]  /*27670*/  LDL.LU R15, [R1+0x1510] ;  /* 0x00151000010f7983 */ /* 0x000f280000300800 */
[----:B------:R3:W-:Y:S02]  /*27680*/  STL.64 [R1+0x14e0], R6 ;  /* 0x0014e00601007387 */ /* 0x0007e40000100a00 */
[----:B---3--:R-:W-:-:S02]  /*27690*/  IMAD.MOV.U32 R6, RZ, RZ, R28 ;  /* 0x000000ffff067224 */ /* 0x008fc400078e001c */
[----:B--2---:R5:W-:Y:S02]  /*276a0*/  STL.64 [R1+0x14d8], R4 ;  /* 0x0014d80401007387 */ /* 0x004be40000100a00 */
[----:B-----5:R-:W-:Y:S02]  /*276b0*/  MOV R4, R0 ;  /* 0x0000000000047202 */ /* 0x020fe40000000f00 */
[----:B----4-:R-:W-:Y:S01]  /*276c0*/  MOV R5, R2 ;  /* 0x0000000200057202 */ /* 0x010fe20000000f00 */
[----:B------:R-:W2:Y:S04]  /*276d0*/  LDL.LU R0, [R1+0x150c] ;  /* 0x00150c0001007983 */ /* 0x000ea80000300800 */
[----:B------:R-:W1:Y:S04]  /*276e0*/  LDL.LU R2, [R1+0x1508] ;  /* 0x0015080001027983 */ /* 0x000e680000300800 */
[----:B------:R-:W3:Y:S04]  /*276f0*/  LDL.LU R28, [R1+0x530] ;  /* 0x00053000011c7983 */ /* 0x000ee80000300800 */
[----:B------:R-:W-:Y:S04]  /*27700*/  STL.64 [R1+0x320], R24 ;  /* 0x0003201801007387 */ /* 0x000fe80000100a00 */
[----:B------:R0:W-:Y:S04]  /*27710*/  STL.64 [R1+0x328], R26 ;  /* 0x0003281a01007387 */ /* 0x0001e80000100a00 */
[----:B0-----:R-:W4:Y:S04]  /*27720*/  LDL.LU.64 R26, [R1+0x1500] ;  /* 0x00150000011a7983 */ /* 0x001f280000300a00 */
[----:B------:R-:W4:Y:S01]  /*27730*/  LDL.LU.64 R24, [R1+0x14f8] ;  /* 0x0014f80001187983 */ /* 0x000f220000300a00 */
[----:B------:R-:W-:-:S02]  /*27740*/  MOV R7, R3 ;  /* 0x0000000300077202 */ /* 0x000fc40000000f00 */
[----:B------:R-:W0:Y:S01]  /*27750*/  LDC R3, c[0x0][0x280] ;  /* 0x0000a000ff037b82 */ /* 0x000e220000000800 */
[----:B----4-:R-:W-:Y:S01]  /*27760*/  HMMA.16816.F32.BF16 R20, R20, R14, R24 ;  /* 0x0000000e1414723c */ /* 0x010fe20000041818 */
[----:B------:R-:W4:Y:S04]  /*27770*/  LDL.LU.64 R26, [R1+0x14f0] ;  /* 0x0014f000011a7983 */ /* 0x000f280000300a00 */
[----:B------:R-:W4:-:S15]  /*27780*/  LDL.LU.64 R24, [R1+0x14e8] ;  /* 0x0014e80001187983 */ /* 0x000f1e0000300a00 */
[----:B------:R-:W-:-:S03]  /*27790*/  NOP ;  /* 0x0000000000007918 */ /* 0x000fc60000000000 */
[----:B------:R5:W-:Y:S04]  /*277a0*/  STL.64 [R1+0x330], R20 ;  /* 0x0003301401007387 */ /* 0x000be80000100a00 */
[----:B------:R0:W-:Y:S04]  /*277b0*/  STL.64 [R1+0x338], R22 ;  /* 0x0003381601007387 */ /* 0x0001e80000100a00 */
[----:B-----5:R-:W5:Y:S04]  /*277c0*/  LDL.LU R20, [R1+0x4d0] ;  /* 0x0004d00001147983 */ /* 0x020f680000300800 */
[----:B------:R-:W5:Y:S04]  /*277d0*/  LDL.LU R21, [R1+0x2b4] ;  /* 0x0002b40001157983 */ /* 0x000f680000300800 */
[----:B0-----:R-:W5:Y:S04]  /*277e0*/  LDL.LU R22, [R1+0x52c] ;  /* 0x00052c0001167983 */ /* 0x001f680000300800 */
[----:B------:R-:W3:Y:S01]  /*277f0*/  LDL.LU R23, [R1+0x4cc] ;  /* 0x0004cc0001177983 */ /* 0x000ee20000300800 */
[----:B----4-:R-:W-:Y:S03]  /*27800*/  HMMA.16816.F32.BF16 R8, R24, R10, R4 ;  /* 0x0000000a1808723c */ /* 0x010fe60000041804 */
[----:B------:R-:W4:Y:S04]  /*27810*/  LDL.LU.64 R6, [R1+0x14e0] ;  /* 0x0014e00001067983 */ /* 0x000f280000300a00 */
[----:B------:R-:W4:-:S15]  /*27820*/  LDL.LU.64 R4, [R1+0x14d8] ;  /* 0x0014d80001047983 */ /* 0x000f1e0000300a00 */
[----:B------:R-:W-:-:S01]  /*27830*/  NOP ;  /* 0x0000000000007918 */ /* 0x000fc20000000000 */
[----:B------:R-:W-:Y:S04]  /*27840*/  STL.64 [R1+0x340], R8 ;  /* 0x0003400801007387 */ /* 0x000fe80000100a00 */
[----:B------:R0:W-:Y:S04]  /*27850*/  STL.64 [R1+0x348], R10 ;  /* 0x0003480a01007387 */ /* 0x0001e80000100a00 */
[----:B0-----:R-:W4:Y:S02]  /*27860*/  LDL.LU.64 R10, [R1+0x14d0] ;  /* 0x0014d000010a7983 */ /* 0x001f240000300a00 */
[----:B----4-:R-:W-:Y:S02]  /*27870*/  HMMA.16816.F32.BF16 R8, R24, R10, R4 ;  /* 0x0000000a1808723c */ /* 0x010fe40000041804 */
[----:B------:R-:W4:Y:S04]  /*27880*/  LDL.LU.64 R6, [R1+0x14c8] ;  /* 0x0014c80001067983 */ /* 0x000f280000300a00 */
[----:B------:R-:W4:-:S15]  /*27890*/  LDL.LU.64 R4, [R1+0x14c0] ;  /* 0x0014c00001047983 */ /* 0x000f1e0000300a00 */
[----:B------:R-:W-:-:S02]  /*278a0*/  NOP ;  /* 0x0000000000007918 */ /* 0x000fc40000000000 */
        /* <DEDUP_REMOVED lines=18> */
[----:B------:R-:W4:-:S15]  /*279d0*/  LDL.LU.64 R6, [R1+0x1480] ;  /* 0x0014800001067983 */ /* 0x000f1e0000300a00 */
[----:B------:R-:W-:-:S06]  /*279e0*/  NOP ;  /* 0x0000000000007918 */ /* 0x000fcc0000000000 */
[----:B------:R-:W-:Y:S04]  /*279f0*/  STL.64 [R1+0x380], R8 ;  /* 0x0003800801007387 */ /* 0x000fe80000100a00 */
[----:B------:R0:W-:Y:S04]  /*27a00*/  STL.64 [R1+0x388], R10 ;  /* 0x0003880a01007387 */ /* 0x0001e80000100a00 */
[----:B0-----:R-:W4:Y:S04]  /*27a10*/  LDL.LU.64 R10, [R1+0x1478] ;  /* 0x00147800010a7983 */ /* 0x001f280000300a00 */
[----:B------:R-:W4:Y:S02]  /*27a20*/  LDL.LU.64 R8, [R1+0x1470] ;  /* 0x0014700001087983 */ /* 0x000f240000300a00 */
[----:B----4-:R-:W-:Y:S02]  /*27a30*/  HMMA.16816.F32.BF16 R8, R24, R6, R8 ;  /* 0x000000061808723c */ /* 0x010fe40000041808 */
[----:B------:R-:W4:Y:S04]  /*27a40*/  LDL.LU.64 R6, [R1+0x1468] ;  /* 0x0014680001067983 */ /* 0x000f280000300a00 */
[----:B------:R-:W4:-:S15]  /*27a50*/  LDL.LU.64 R4, [R1+0x1460] ;  /* 0x0014600001047983 */ /* 0x000f1e0000300a00 */
[----:B------:R-:W-:-:S02]  /*27a60*/  NOP ;  /* 0x0000000000007918 */ /* 0x000fc40000000000 */
[----:B------:R0:W-:Y:S04]  /*27a70*/  STL.64 [R1+0x390], R8 ;  /* 0x0003900801007387 */ /* 0x0001e80000100a00 */
[----:B------:R2:W-:Y:S04]  /*27a80*/  STL.64 [R1+0x398], R10 ;  /* 0x0003980a01007387 */ /* 0x0005e80000100a00 */
[----:B0-----:R-:W3:Y:S04]  /*27a90*/  LDL.LU R9, [R1+0x4d4] ;  /* 0x0004d40001097983 */ /* 0x001ee80000300800 */
[----:B--2---:R-:W2:Y:S04]  /*27aa0*/  LDL.LU R10, [R1+0x2c0] ;  /* 0x0002c000010a7983 */ /* 0x004ea80000300800 */
[----:B------:R-:W2:Y:S01]  /*27ab0*/  LDL.LU R11, [R1+0x528] ;  /* 0x00052800010b7983 */ /* 0x000ea20000300800 */
[----:B----4-:R-:W-:Y:S03]  /*27ac0*/  HMMA.16816.F32.BF16 R4, R24, R18, R4 ;  /* 0x000000121804723c */ /* 0x010fe60000041804 */
[----:B------:R-:W4:Y:S04]  /*27ad0*/  LDL.LU.64 R18, [R1+0x1458] ;  /* 0x0014580001127983 */ /* 0x000f280000300a00 */
[----:B------:R-:W4:-:S15]  /*27ae0*/  LDL.LU.64 R16, [R1+0x1450] ;  /* 0x0014500001107983 */ /* 0x000f1e0000300a00 */
[----:B------:R-:W-:-:S01]  /*27af0*/  NOP ;  /* 0x0000000000007918 */ /* 0x000fc20000000000 */
[----:B------:R-:W-:Y:S04]  /*27b00*/  STL.64 [R1+0x3a0], R4 ;  /* 0x0003a00401007387 */ /* 0x000fe80000100a00 */
[----:B------:R4:W-:Y:S01]  /*27b10*/  STL.64 [R1+0x3a8], R6 ;  /* 0x0003a80601007387 */ /* 0x0009e20000100a00 */
[----:B-----5:R-:W-:Y:S01]  /*27b20*/  FFMA R22, R21, R22, R20 ;  /* 0x0000001615167223 */ /* 0x020fe20000000014 */
[----:B---3--:R-:W-:Y:S01]  /*27b30*/  FFMA R28, R29, R28, R23 ;  /* 0x0000001c1d1c7223 */ /* 0x008fe20000000017 */
[----:B--2---:R-:W-:Y:S01]  /*27b40*/  FFMA R11, R10, R11, R9 ;  /* 0x0000000b0a0b7223 */ /* 0x004fe20000000009 */
[----:B------:R-:W-:Y:S01]  /*27b50*/  ISETP.LE.AND P2, PT, R3, UR4, PT ;  /* 0x0000000403007c0c */ /* 0x000fe2000bf43270 */
[----:B----4-:R-:W-:-:S15]  /*27b60*/  HMMA.16816.F32.BF16 R4, R24, R14, R16 ;  /* 0x0000000e1804723c */ /* 0x010fde0000041810 */
[----:B------:R-:W-:-:S08]  /*27b70*/  NOP ;  /* 0x0000000000007918 */ /* 0x000fd00000000000 */
[----:B------:R0:W-:Y:S04]  /*27b80*/  STL.64 [R1+0x3b0], R4 ;  /* 0x0003b00401007387 */ /* 0x0001e80000100a00 */
[----:B------:R-:W-:Y:S04]  /*27b90*/  STL.64 [R1+0x3b8], R6 ;  /* 0x0003b80601007387 */ /* 0x000fe80000100a00 */
[----:B------:R-:W-:Y:S04]  /*27ba0*/  STL [R1+0x528], R11 ;  /* 0x0005280b01007387 */ /* 0x000fe80000100800 */
[----:B------:R-:W-:Y:S04]  /*27bb0*/  STL [R1+0x52c], R22 ;  /* 0x00052c1601007387 */ /* 0x000fe80000100800 */
[----:B------:R-:W-:Y:S04]  /*27bc0*/  STL [R1+0x530], R28 ;  /* 0x0005301c01007387 */ /* 0x000fe80000100800 */
[----:B------:R-:W2:Y:S04]  /*27bd0*/  LDL R3, [R1+0x2c4] ;  /* 0x0002c40001037983 */ /* 0x000ea80000100800 */
[----:B0-----:R-:W3:Y:S04]  /*27be0*/  LDL R4, [R1+0x2cc] ;  /* 0x0002cc0001047983 */ /* 0x001ee80000100800 */
[----:B---3--:R0:W-:Y:S04]  /*27bf0*/  STL [R1+0x4d0], R4 ;  /* 0x0004d00401007387 */ /* 0x0081e80000100800 */
[----:B0-----:R-:W3:Y:S04]  /*27c00*/  LDL R4, [R1+0x2bc] ;  /* 0x0002bc0001047983 */ /* 0x001ee80000100800 */
[----:B--2---:R0:W-:Y:S04]  /*27c10*/  STL [R1+0x518], R3 ;  /* 0x0005180301007387 */ /* 0x0041e80000100800 */
[----:B0-----:R-:W2:Y:S01]  /*27c20*/  LDL R3, [R1+0x2b8] ;  /* 0x0002b80001037983 */ /* 0x001ea20000100800 */
[----:B------:R-:W-:Y:S01]  /*27c30*/  LEA R0, R13, R0, 0x7 ;  /* 0x000000000d007211 */ /* 0x000fe200078e38ff */
[----:B-1----:R-:W-:-:S02]  /*27c40*/  IMAD R2, R12, 0x80, R2 ;  /* 0x000000800c027824 */ /* 0x002fc400078e0202 */
[----:B---3--:R1:W-:Y:S04]  /*27c50*/  STL [R1+0x51c], R4 ;  /* 0x00051c0401007387 */ /* 0x0083e80000100800 */
[----:B--2---:R1:W-:Y:S01]  /*27c60*/  STL [R1+0x520], R3 ;  /* 0x0005200301007387 */ /* 0x0043e20000100800 */
[----:B------:R-:W-:Y:S05]  /*27c70*/  @!P2 BRA `(.L_x_1) ;  /* 0xfffffe480020a947 */ /* 0x000fea000383ffff */
.L_x_0:
[----:B------:R-:W2:Y:S01]  /*27c80*/  S2R R29, SR_TID.X ;  /* 0x00000000001d7919 */ /* 0x000ea20000002100 */
[----:B-1----:R-:W1:Y:S01]  /*27c90*/  LDC R4, c[0x0][0x278] ;  /* 0x00009e00ff047b82 */ /* 0x002e620000000800 */
[----:B------:R-:W-:Y:S01]  /*27ca0*/  ULDC.64 UR4, c[0x0][0x270] ;  /* 0x00009c0000047ab9 */ /* 0x000fe20000000a00 */
[----:B0-----:R-:W0:Y:S01]  /*27cb0*/  S2R R2, SR_TID.X ;  /* 0x0000000000027919 */ /* 0x001e220000002100 */
[----:B------:R-:W3:Y:S01]  /*27cc0*/  S2R R5, SR_TID.X ;  /* 0x0000000000057919 */ /* 0x000ee20000002100 */
[C---:B--2---:R-:W-:Y:S02]  /*27cd0*/  SHF.L.U32 R0, R29.reuse, 0xc, RZ ;  /* 0x0000000c1d007819 */ /* 0x044fe400000006ff */
[----:B------:R-:W-:Y:S02]  /*27ce0*/  SHF.L.U32 R26, R29, 0x4, RZ ;  /* 0x000000041d1a7819 */ /* 0x000fe400000006ff */
[----:B0-----:R-:W-:Y:S02]  /*27cf0*/  LOP3.LUT R2, R2, 0xc0, RZ, 0xc0, !PT ;  /* 0x000000c002027812 */ /* 0x001fe400078ec0ff */
[----:B------:R-:W-:-:S02]  /*27d00*/  LOP3.LUT R0, R0, 0x6000, RZ, 0xc0, !PT ;  /* 0x0000600000007812 */ /* 0x000fc400078ec0ff */
[----:B------:R-:W-:Y:S02]  /*27d10*/  SHF.R.U32.HI R2, RZ, 0x1, R2 ;  /* 0x00000001ff027819 */ /* 0x000fe40000011602 */
[----:B------:R-:W-:Y:S02]  /*27d20*/  LOP3.LUT R0, R0, 0x3f0, R26, 0xf8, !PT ;  /* 0x000003f000007812 */ /* 0x000fe400078ef81a */
[----:B------:R-:W-:Y:S02]  /*27d30*/  SHF.R.U32.HI R3, RZ, 0x5, R29 ;  /* 0x00000005ff037819 */ /* 0x000fe4000001161d */
[----:B------:R-:W-:Y:S02]  /*27d40*/  LOP3.LUT R2, R0, R2, RZ, 0x3c, !PT ;  /* 0x0000000200027212 */ /* 0x000fe400078e3cff */
[----:B------:R-:W2:Y:S01]  /*27d50*/  LDL.LU R0, [R1+0x240] ;  /* 0x0002400001007983 */ /* 0x000ea20000300800 */
[----:B------:R-:W-:Y:S02]  /*27d60*/  SGXT.U32 R3, R3, 0x3 ;  /* 0x000000030303781a */ /* 0x000fe40000000000 */
[----:B---3--:R-:W-:Y:S01]  /*27d70*/  LOP3.LUT R5, R5, 0xff, RZ, 0xc0, !PT ;  /* 0x000000ff05057812 */ /* 0x008fe200078ec0ff */
[----:B------:R0:W-:Y:S02]  /*27d80*/  STL [R1+0x214], R2 ;  /* 0x0002140201007387 */ /* 0x0001e40000100800 */
[----:B-1----:R-:W-:Y:S01]  /*27d90*/  IMAD R3, R3, R4, RZ ;  /* 0x0000000403037224 */ /* 0x002fe200078e02ff */
[----:B------:R-:W-:Y:S01]  /*27da0*/  BAR.SYNC.DEFER_BLOCKING 0x0 ;  /* 0x0000000000007b1d */ /* 0x000fe20000010000 */
[----:B------:R-:W-:-:S05]  /*27db0*/  ISETP.GE.U32.AND P0, PT, R5, 0x20, PT ;  /* 0x000000200500780c */ /* 0x000fca0003f06070 */
[----:B0-----:R-:W3:Y:S04]  /*27dc0*/  LDL.LU R2, [R1+0x244] ;  /* 0x0002440001027983 */ /* 0x001ee80000300800 */
[----:B--2---:R0:W-:Y:S04]  /*27dd0*/  STL [R1+0xa8], R0 ;  /* 0x0000a80001007387 */ /* 0x0041e80000100800 */
[----:B0-----:R-:W2:Y:S04]  /*27de0*/  LDL.LU R0, [R1+0x248] ;  /* 0x0002480001007983 */ /* 0x001ea80000300800 */
[----:B---3--:R0:W-:Y:S04]  /*27df0*/  STL [R1+0xa4], R2 ;  /* 0x0000a40201007387 */ /* 0x0081e80000100800 */
[----:B0-----:R-:W3:Y:S04]  /*27e00*/  LDL.LU R2, [R1+0x24c] ;  /* 0x00024c0001027983 */ /* 0x001ee80000300800 */
[----:B--2---:R0:W-:Y:S02]  /*27e10*/  STL [R1+0x94], R0 ;  /* 0x0000940001007387 */ /* 0x0041e40000100800 */
[----:B0-----:R-:W-:-:S02]  /*27e20*/  IMAD R0, R4, 0x8, R3 ;  /* 0x0000000804007824 */ /* 0x001fc400078e0203 */
[----:B------:R-:W2:Y:S04]  /*27e30*/  LDL.LU R3, [R1+0x230] ;  /* 0x0002300001037983 */ /* 0x000ea80000300800 */
[----:B---3--:R0:W-:Y:S04]  /*27e40*/  STL [R1+0x90], R2 ;  /* 0x0000900201007387 */ /* 0x0081e80000100800 */
[----:B0-----:R-:W3:Y:S04]  /*27e50*/  LDL.LU R2, [R1+0x234] ;  /* 0x0002340001027983 */ /* 0x001ee80000300800 */
[----:B--2---:R-:W-:Y:S04]  /*27e60*/  STL [R1+0xa0], R3 ;  /* 0x0000a00301007387 */ /* 0x004fe80000100800 */
[----:B------:R-:W2:Y:S04]  /*27e70*/  LDL.LU R27, [R1+0x238] ;  /* 0x00023800011b7983 */ /* 0x000ea80000300800 */
[----:B---3--:R0:W-:Y:S04]  /*27e80*/  STL [R1+0x9c], R2 ;  /* 0x00009c0201007387 */ /* 0x0081e80000100800 */
[----:B0-----:R-:W3:Y:S04]  /*27e90*/  LDL.LU R2, [R1+0x23c] ;  /* 0x00023c0001027983 */ /* 0x001ee80000300800 */
[----:B------:R-:W4:Y:S04]  /*27ea0*/  LDL.LU R3, [R1+0x270] ;  /* 0x0002700001037983 */ /* 0x000f280000300800 */
[----:B---3--:R0:W-:Y:S04]  /*27eb0*/  STL [R1+0x88], R2 ;  /* 0x0000880201007387 */ /* 0x0081e80000100800 */
[----:B0-----:R-:W3:Y:S04]  /*27ec0*/  LDL.LU R2, [R1+0x274] ;  /* 0x0002740001027983 */ /* 0x001ee80000300800 */
[----:B----4-:R-:W-:Y:S04]  /*27ed0*/  STL [R1+0x98], R3 ;  /* 0x0000980301007387 */ /* 0x010fe80000100800 */
[----:B------:R-:W4:Y:S01]  /*27ee0*/  LDL.LU R25, [R1+0x278] ;  /* 0x0002780001197983 */ /* 0x000f220000300800 */
[----:B------:R-:W-:-:S03]  /*27ef0*/  LEA R0, R4, R0, 0x3 ;  /* 0x0000000004007211 */ /* 0x000fc600078e18ff */
[----:B---3--:R-:W-:Y:S04]  /*27f00*/  STL [R1+0x84], R2 ;  /* 0x0000840201007387 */ /* 0x008fe80000100800 */
[----:B------:R0:W-:Y:S04]  /*27f10*/  STL [R1+0x148], R0 ;  /* 0x0001480001007387 */ /* 0x0001e80000100800 */
[----:B----4-:R-:W-:Y:S04]  /*27f20*/  STL [R1+0x15fc], R25 ;  /* 0x0015fc1901007387 */ /* 0x010fe80000100800 */
[----:B-----5:R-:W3:Y:S04]  /*27f30*/  LDL.LU R24, [R1+0x27c] ;  /* 0x00027c0001187983 */ /* 0x020ee80000300800 */
[----:B---3--:R-:W-:Y:S04]  /*27f40*/  STL [R1+0x1600], R24 ;  /* 0x0016001801007387 */ /* 0x008fe80000100800 */
[----:B------:R-:W3:Y:S01]  /*27f50*/  LDL.LU R23, [R1+0x2f0] ;  /* 0x0002f00001177983 */ /* 0x000ee20000300800 */
[----:B0-----:R-:W-:-:S03]  /*27f60*/  LEA R0, R4, R0, 0x3 ;  /* 0x0000000004007211 */ /* 0x001fc600078e18ff */
[----:B---3--:R0:W-:Y:S04]  /*27f70*/  STL [R1+0x15f0], R23 ;  /* 0x0015f01701007387 */ /* 0x0081e80000100800 */
[----:B------:R-:W3:Y:S04]  /*27f80*/  LDL.LU R22, [R1+0x2f4] ;  /* 0x0002f40001167983 */ /* 0x000ee80000300800 */
[----:B------:R1:W-:Y:S01]  /*27f90*/  STL [R1+0x144], R0 ;  /* 0x0001440001007387 */ /* 0x0003e20000100800 */
[----:B0-----:R-:W1:Y:S03]  /*27fa0*/  LDC R23, c[0x0][0x278] ;  /* 0x00009e00ff177b82 */ /* 0x001e660000000800 */
[----:B---3--:R-:W-:Y:S04]  /*27fb0*/  STL [R1+0x15f4], R22 ;  /* 0x0015f41601007387 */ /* 0x008fe80000100800 */
[----:B------:R-:W3:Y:S04]  /*27fc0*/  LDL.LU R21, [R1+0x2f8] ;  /* 0x0002f80001157983 */ /* 0x000ee80000300800 */
[----:B---3--:R-:W-:Y:S04]  /*27fd0*/  STL [R1+0x1604], R21 ;  /* 0x0016041501007387 */ /* 0x008fe80000100800 */
[----:B------:R-:W3:Y:S04]  /*27fe0*/  LDL.LU R20, [R1+0x2fc] ;  /* 0x0002fc0001147983 */ /* 0x000ee80000300800 */
[----:B---3--:R-:W-:Y:S04]  /*27ff0*/  STL [R1+0x1608], R20 ;  /* 0x0016081401007387 */ /* 0x008fe80000100800 */
[----:B------:R-:W3:Y:S01]  /*28000*/  LDL.LU R19, [R1+0x300] ;  /* 0x0003000001137983 */ /* 0x000ee20000300800 */
[----:B-1----:R-:W-:-:S03]  /*28010*/  IMAD R0, R23, 0x8, R0 ;  /* 0x0000000817007824 */ /* 0x002fc600078e0200 */
[----:B---3--:R-:W-:Y:S04]  /*28020*/  STL [R1+0x15f8], R19 ;  /* 0x0015f81301007387 */ /* 0x008fe80000100800 */
[----:B------:R-:W3:Y:S04]  /*28030*/  LDL.LU R18, [R1+0x304] ;  /* 0x0003040001127983 */ /* 0x000ee80000300800 */
[----:B------:R0:W-:Y:S04]  /*28040*/  STL [R1+0x160], R0 ;  /* 0x0001600001007387 */ /* 0x0001e80000100800 */
[----:B---3--:R-:W-:Y:S04]  /*28050*/  STL [R1+0x160c], R18 ;  /* 0x00160c1201007387 */ /* 0x008fe80000100800 */
[----:B------:R-:W3:Y:S04]  /*28060*/  LDL.LU R17, [R1+0x308] ;  /* 0x0003080001117983 */ /* 0x000ee80000300800 */
[----:B---3--:R-:W-:Y:S04]  /*28070*/  STL [R1+0x1610], R17 ;  /* 0x0016101101007387 */ /* 0x008fe80000100800 */
[----:B------:R-:W3:Y:S04]  /*28080*/  LDL.LU R16, [R1+0x30c] ;  /* 0x00030c0001107983 */ /* 0x000ee80000300800 */
[----:B---3--:R-:W-:Y:S04]  /*28090*/  STL [R1+0x1614], R16 ;  /* 0x0016141001007387 */ /* 0x008fe80000100800 */
[----:B------:R-:W3:Y:S01]  /*280a0*/  LDL.LU R15, [R1+0x310] ;  /* 0x00031000010f7983 */ /* 0x000ee20000300800 */
[----:B0-----:R-:W-:-:S03]  /*280b0*/  LEA R0, R23, R0, 0x3 ;  /* 0x0000000017007211 */ /* 0x001fc600078e18ff */
        /* <DEDUP_REMOVED lines=19> */
[----:B0-----:R-:W-:-:S03]  /*281f0*/  IMAD R0, R23, 0x8, R0 ;  /* 0x0000000817007824 */ /* 0x001fc600078e0200 */
[----:B---3--:R-:W-:Y:S04]  /*28200*/  STL [R1+0x1638], R7 ;  /* 0x0016380701007387 */ /* 0x008fe80000100800 */
[----:B------:R-:W3:Y:S04]  /*28210*/  LDL.LU R6, [R1+0x334] ;  /* 0x0003340001067983 */ /* 0x000ee80000300800 */
[----:B------:R-:W-:Y:S04]  /*28220*/  STL [R1+0x108], R0 ;  /* 0x0001080001007387 */ /* 0x000fe80000100800 */
[----:B---3--:R-:W-:Y:S04]  /*28230*/  STL [R1+0x163c], R6 ;  /* 0x00163c0601007387 */ /* 0x008fe80000100800 */
[----:B------:R-:W3:Y:S04]  /*28240*/  LDL.LU R5, [R1+0x338] ;  /* 0x0003380001057983 */ /* 0x000ee80000300800 */
[----:B---3--:R0:W-:Y:S04]  /*28250*/  STL [R1+0x1640], R5 ;  /* 0x0016400501007387 */ /* 0x0081e80000100800 */
[----:B------:R-:W3:Y:S04]  /*28260*/  LDL.LU R4, [R1+0x33c] ;  /* 0x00033c0001047983 */ /* 0x000ee80000300800 */
[----:B---3--:R-:W-:Y:S04]  /*28270*/  STL [R1+0x1644], R4 ;  /* 0x0016440401007387 */ /* 0x008fe80000100800 */
[----:B------:R-:W3:Y:S01]  /*28280*/  LDL.LU R3, [R1+0x340] ;  /* 0x0003400001037983 */ /* 0x000ee20000300800 */
[----:B0-----:R-:W-:-:S03]  /*28290*/  LEA R5, R23, R0, 0x3 ;  /* 0x0000000017057211 */ /* 0x001fc600078e18ff */
        /* <DEDUP_REMOVED lines=10> */
[----:B---3--:R0:W-:Y:S04]  /*28340*/  STL [R1+0x1650], R21 ;  /* 0x0016501501007387 */ /* 0x0081e80000100800 */
[----:B------:R-:W3:Y:S04]  /*28350*/  LDL.LU R20, [R1+0x354] ;  /* 0x0003540001147983 */ /* 0x000ee80000300800 */
[----:B------:R1:W-:Y:S04]  /*28360*/  STL [R1+0x100], R0 ;  /* 0x0001000001007387 */ /* 0x0003e80000100800 */
[----:B---3--:R3:W-:Y:S04]  /*28370*/  STL [R1+0x1654], R20 ;  /* 0x0016541401007387 */ /* 0x0087e80000100800 */
[----:B------:R-:W4:Y:S04]  /*28380*/  LDL.LU R6, [R1+0x358] ;  /* 0x0003580001067983 */ /* 0x000f280000300800 */
[----:B----4-:R-:W-:Y:S04]  /*28390*/  STL [R1+0x167c], R6 ;  /* 0x00167c0601007387 */ /* 0x010fe80000100800 */
[----:B------:R-:W4:Y:S04]  /*283a0*/  LDL.LU R5, [R1+0x35c] ;  /* 0x00035c0001057983 */ /* 0x000f280000300800 */
[----:B----4-:R-:W-:Y:S04]  /*283b0*/  STL [R1+0x1680], R5 ;  /* 0x0016800501007387 */ /* 0x010fe80000100800 */
[----:B------:R-:W4:Y:S04]  /*283c0*/  LDL.LU R18, [R1+0x360] ;  /* 0x0003600001127983 */ /* 0x000f280000300800 */
[----:B----4-:R4:W-:Y:S04]  /*283d0*/  STL [R1+0x1658], R18 ;  /* 0x0016581201007387 */ /* 0x0109e80000100800 */
[----:B------:R-:W2:Y:S04]  /*283e0*/  LDL.LU R17, [R1+0x364] ;  /* 0x0003640001117983 */ /* 0x000ea80000300800 */
[----:B--2---:R-:W-:Y:S04]  /*283f0*/  STL [R1+0x165c], R17 ;  /* 0x00165c1101007387 */ /* 0x004fe80000100800 */
        /* <DEDUP_REMOVED lines=10> */
[----:B0-----:R-:W2:Y:S04]  /*284a0*/  LDL.LU R21, [R1+0x37c] ;  /* 0x00037c0001157983 */ /* 0x001ea80000300800 */
[----:B--2---:R-:W-:Y:S04]  /*284b0*/  STL [R1+0x1690], R21 ;  /* 0x0016901501007387 */ /* 0x004fe80000100800 */
[----:B------:R-:W2:Y:S01]  /*284c0*/  LDL.LU R14, [R1+0x380] ;  /* 0x00038000010e7983 */ /* 0x000ea20000300800 */
[----:B------:R-:W-:-:S05]  /*284d0*/  IMAD R24, R23, 0x8, R0 ;  /* 0x0000000817187824 */ /* 0x000fca00078e0200 */
[C---:B-1----:R-:W-:Y:S01]  /*284e0*/  LEA R0, R23.reuse, R24, 0x3 ;  /* 0x0000001817007211 */ /* 0x042fe200078e18ff */
[----:B--2---:R-:W-:Y:S04]  /*284f0*/  STL [R1+0x1668], R14 ;  /* 0x0016680e01007387 */ /* 0x004fe80000100800 */
[----:B------:R-:W2:Y:S01]  /*28500*/  LDL.LU R13, [R1+0x384] ;  /* 0x00038400010d7983 */ /* 0x000ea20000300800 */
[----:B------:R-:W-:-:S05]  /*28510*/  LEA R0, R23, R0, 0x3 ;  /* 0x0000000017007211 */ /* 0x000fca00078e18ff */
[----:B------:R0:W-:Y:S04]  /*28520*/  STL [R1+0xf4], R0 ;  /* 0x0000f40001007387 */ /* 0x0001e80000100800 */
[----:B--2---:R-:W-:Y:S04]  /*28530*/  STL [R1+0x166c], R13 ;  /* 0x00166c0d01007387 */ /* 0x004fe80000100800 */
[----:B---3--:R-:W2:Y:S04]  /*28540*/  LDL.LU R20, [R1+0x388] ;  /* 0x0003880001147983 */ /* 0x008ea80000300800 */
[----:B----4-:R-:W3:Y:S04]  /*28550*/  LDL.LU R18, [R1+0x38c] ;  /* 0x00038c0001127983 */ /* 0x010ee80000300800 */
[----:B------:R-:W4:Y:S01]  /*28560*/  LDL.LU R12, [R1+0x390] ;  /* 0x00039000010c7983 */ /* 0x000f220000300800 */
[----:B0-----:R-:W-:Y:S01]  /*28570*/  IMAD R0, R23, 0x8, R0 ;  /* 0x0000000817007824 */ /* 0x001fe200078e0200 */
[----:B------:R-:W-:-:S02]  /*28580*/  MOV R22, R27 ;  /* 0x0000001b00167202 */ /* 0x000fc40000000f00 */
[C---:B------:R-:W-:Y:S02]  /*28590*/  SHF.L.U32 R27, R29.reuse, 0x2, RZ ;  /* 0x000000021d1b7819 */ /* 0x040fe400000006ff */
[----:B------:R-:W-:Y:S02]  /*285a0*/  SHF.L.U32 R28, R29, 0x5, RZ ;  /* 0x000000051d1c7819 */ /* 0x000fe400000006ff */
[----:B------:R-:W-:Y:S02]  /*285b0*/  LOP3.LUT R2, R27, 0x70, RZ, 0xc0, !PT ;  /* 0x000000701b027812 */ /* 0x000fe400078ec0ff */
[----:B------:R-:W-:Y:S02]  /*285c0*/  LOP3.LUT R29, R29, 0x18, RZ, 0xc0, !PT ;  /* 0x000000181d1d7812 */ /* 0x000fe400078ec0ff */
[----:B------:R-:W-:Y:S02]  /*285d0*/  LOP3.LUT R27, R2, 0x1c60, R28, 0x78, !PT ;  /* 0x00001c60021b7812 */ /* 0x000fe400078e781c */
[----:B------:R-:W-:-:S02]  /*285e0*/  LOP3.LUT R26, R26, 0x70, RZ, 0xc0, !PT ;  /* 0x000000701a1a7812 */ /* 0x000fc400078ec0ff */
[----:B------:R-:W-:Y:S02]  /*285f0*/  LEA R28, R29, UR6, 0xa ;  /* 0x000000061d1c7c11 */ /* 0x000fe4000f8e50ff */
[----:B------:R-:W-:Y:S02]  /*28600*/  IADD3 R26, R26, UR6, RZ ;  /* 0x000000061a1a7c10 */ /* 0x000fe4000fffe0ff */
[----:B------:R-:W-:Y:S02]  /*28610*/  IADD3 R3, R27, R28, RZ ;  /* 0x0000001c1b037210 */ /* 0x000fe40007ffe0ff */
[----:B------:R-:W-:Y:S01]  /*28620*/  LEA.HI R2, R29, R26, RZ, 0x1f ;  /* 0x0000001a1d027211 */ /* 0x000fe200078ff8ff */
[----:B----4-:R-:W-:Y:S04]  /*28630*/  STL [R1+0x1670], R12 ;  /* 0x0016700c01007387 */ /* 0x010fe80000100800 */
[----:B------:R0:W-:Y:S04]  /*28640*/  STL [R1+0xf0], R0 ;  /* 0x0000f00001007387 */ /* 0x0001e80000100800 */
[----:B------:R-:W4:Y:S04]  /*28650*/  LDL.LU R19, [R1+0x394] ;  /* 0x0003940001137983 */ /* 0x000f280000300800 */
[----:B------:R-:W2:Y:S01]  /*28660*/  LDL.LU R17, [R1+0x398] ;  /* 0x0003980001117983 */ /* 0x000ea20000300800 */
[----:B0-----:R-:W-:-:S03]  /*28670*/  IMAD R0, R23, 0x8, R0 ;  /* 0x0000000817007824 */ /* 0x001fc600078e0200 */
[----:B------:R-:W3:Y:S04]  /*28680*/  LDL.LU R16, [R1+0x39c] ;  /* 0x00039c0001107983 */ /* 0x000ee80000300800 */
[----:B------:R-:W4:Y:S04]  /*28690*/  LDL.LU R11, [R1+0x3a0] ;  /* 0x0003a000010b7983 */ /* 0x000f280000300800 */
[----:B------:R-:W4:Y:S04]  /*286a0*/  LDL.LU R10, [R1+0x3a4] ;  /* 0x0003a400010a7983 */ /* 0x000f280000300800 */
[----:B------:R-:W2:Y:S04]  /*286b0*/  LDL.LU R15, [R1+0x3a8] ;  /* 0x0003a800010f7983 */ /* 0x000ea80000300800 */
[----:B------:R0:W-:Y:S04]  /*286c0*/  STL [R1+0xec], R0 ;  /* 0x0000ec0001007387 */ /* 0x0001e80000100800 */
[----:B------:R-:W3:Y:S01]  /*286d0*/  LDL.LU R14, [R1+0x3ac] ;  /* 0x0003ac00010e7983 */ /* 0x000ee20000300800 */
[----:B0-----:R-:W-:-:S05]  /*286e0*/  LEA R0, R23, R0, 0x3 ;  /* 0x0000000017007211 */ /* 0x001fca00078e18ff */
[----:B------:R0:W-:Y:S04]  /*286f0*/  STL [R1+0xe4], R0 ;  /* 0x0000e40001007387 */ /* 0x0001e80000100800 */
[----:B------:R-:W4:Y:S04]  /*28700*/  LDL.LU R9, [R1+0x3b0] ;  /* 0x0003b00001097983 */ /* 0x000f280000300800 */
[----:B------:R-:W4:Y:S01]  /*28710*/  LDL.LU R8, [R1+0x3b4] ;  /* 0x0003b40001087983 */ /* 0x000f220000300800 */
[----:B0-----:R-:W-:-:S05]  /*28720*/  IMAD R0, R23, 0x8, R0 ;  /* 0x0000000817007824 */ /* 0x001fca00078e0200 */
[----:B------:R-:W-:Y:S04]  /*28730*/  STL [R1+0xe8], R0 ;  /* 0x0000e80001007387 */ /* 0x000fe80000100800 */
[----:B------:R-:W2:Y:S04]  /*28740*/  LDL.LU R13, [R1+0x3b8] ;  /* 0x0003b800010d7983 */ /* 0x000ea80000300800 */
[----:B------:R-:W3:Y:S04]  /*28750*/  LDL.LU R12, [R1+0x3bc] ;  /* 0x0003bc00010c7983 */ /* 0x000ee80000300800 */
[----:B------:R-:W-:Y:S01]  /*28760*/  STL [R1+0x74], R3 ;  /* 0x0000740301007387 */ /* 0x000fe20000100800 */
[----:B------:R-:W-:-:S03]  /*28770*/  IMAD R25, R23, 0x8, R0 ;  /* 0x0000000817197824 */ /* 0x000fc600078e0200 */
[----:B------:R-:W4:Y:S04]  /*28780*/  LDL.LU R26, [R1+0x524] ;  /* 0x00052400011a7983 */ /* 0x000f280000300800 */
[----:B------:R4:W-:Y:S04]  /*28790*/  STL [R1+0x234], R2 ;  /* 0x0002340201007387 */ /* 0x0009e80000100800 */
[----:B------:R-:W2:Y:S04]  /*287a0*/  LDL.LU R27, [R1+0x528] ;  /* 0x00052800011b7983 */ /* 0x000ea80000300800 */
[----:B------:R-:W3:Y:S04]  /*287b0*/  LDL.LU R28, [R1+0x52c] ;  /* 0x00052c00011c7983 */ /* 0x000ee80000300800 */
[----:B------:R-:W-:Y:S04]  /*287c0*/  STL [R1+0xe0], R25 ;  /* 0x0000e01901007387 */ /* 0x000fe80000100800 */
[----:B------:R-:W3:Y:S01]  /*287d0*/  LDL.LU R29, [R1+0x530] ;  /* 0x00053000011d7983 */ /* 0x000ee20000300800 */
[C---:B----4-:R-:W-:Y:S01]  /*287e0*/  FMUL R2, R26.reuse, 8388608 ;  /* 0x4b0000001a027820 */ /* 0x050fe20000400000 */
[----:B------:R-:W-:-:S04]  /*287f0*/  FSETP.GEU.AND P2, PT, R26, 1.175494350822287508e-38, PT ;  /* 0x008000001a00780b */ /* 0x000fc80003f4e000 */
[----:B------:R-:W-:Y:S01]  /*28800*/  FSEL R2, R2, R26, !P2 ;  /* 0x0000001a02027208 */ /* 0x000fe20005000000 */
[C---:B--2---:R-:W-:Y:S01]  /*28810*/  FMUL R4, R27.reuse, 8388608 ;  /* 0x4b0000001b047820 */ /* 0x044fe20000400000 */
[----:B------:R-:W-:Y:S01]  /*28820*/  FSETP.GEU.AND P3, PT, R27, 1.175494350822287508e-38, PT ;  /* 0x008000001b00780b */ /* 0x000fe20003f6e000 */
[C---:B---3--:R-:W-:Y:S01]  /*28830*/  FMUL R3, R28.reuse, 8388608 ;  /* 0x4b0000001c037820 */ /* 0x048fe20000400000 */
[----:B------:R-:W-:Y:S01]  /*28840*/  FSETP.GEU.AND P4, PT, R28, 1.175494350822287508e-38, PT ;  /* 0x008000001c00780b */ /* 0x000fe20003f8e000 */
[----:B------:R0:W-:Y:S01]  /*28850*/  STL [R1+0x80], R2 ;  /* 0x0000800201007387 */ /* 0x0001e20000100800 */
[----:B------:R-:W-:Y:S02]  /*28860*/  FSEL R4, R4, R27, !P3 ;  /* 0x0000001b04047208 */ /* 0x000fe40005800000 */
[----:B------:R-:W-:Y:S01]  /*28870*/  FSEL R6, R3, R28, !P4 ;  /* 0x0000001c03067208 */ /* 0x000fe20006000000 */
[C---:B------:R-:W-:Y:S01]  /*28880*/  FMUL R0, R29.reuse, 8388608 ;  /* 0x4b0000001d007820 */ /* 0x040fe20000400000 */
[----:B------:R-:W-:-:S02]  /*28890*/  FSETP.GEU.AND P5, PT, R29, 1.175494350822287508e-38, PT ;  /* 0x008000001d00780b */ /* 0x000fc40003fae000 */
[----:B0-----:R-:W-:Y:S02]  /*288a0*/  IADD3 R2, R2, -0x3f3504f3, RZ ;  /* 0xc0cafb0d02027810 */ /* 0x001fe40007ffe0ff */
[----:B------:R-:W-:Y:S01]  /*288b0*/  FSEL R0, R0, R29, !P5 ;  /* 0x0000001d00007208 */ /* 0x000fe20006800000 */
[----:B------:R0:W-:Y:S01]  /*288c0*/  STL [R1+0x7c], R4 ;  /* 0x00007c0401007387 */ /* 0x0001e20000100800 */
[----:B------:R-:W-:-:S03]  /*288d0*/  LOP3.LUT R2, R2, 0xff800000, RZ, 0xc0, !PT ;  /* 0xff80000002027812 */ /* 0x000fc600078ec0ff */
[----:B------:R1:W-:Y:S01]  /*288e0*/  STL [R1+0x78], R6 ;  /* 0x0000780601007387 */ /* 0x0003e20000100800 */
[----:B------:R-:W-:-:S03]  /*288f0*/  FSEL R21, RZ, -23, P2 ;  /* 0xc1b80000ff157808 */ /* 0x000fc60001000000 */
[----:B------:R2:W-:Y:S01]  /*28900*/  STL [R1+0x220], R0 ;  /* 0x0002200001007387 */ /* 0x0005e20000100800 */
[----:B0-----:R-:W-:-:S03]  /*28910*/  IADD3 R4, R4, -0x3f3504f3, RZ ;  /* 0xc0cafb0d04047810 */ /* 0x001fc60007ffe0ff */
[----:B------:R0:W-:Y:S01]  /*28920*/  STL [R1+0xcc], R2 ;  /* 0x0000cc0201007387 */ /* 0x0001e20000100800 */
[----:B-1----:R-:W-:Y:S01]  /*28930*/  VIADD R6, R6, 0xc0cafb0d ;  /* 0xc0cafb0d06067836 */ /* 0x002fe20000000000 */
[----:B------:R-:W-:Y:S02]  /*28940*/  LOP3.LUT R4, R4, 0xff800000, RZ, 0xc0, !PT ;  /* 0xff80000004047812 */ /* 0x000fe400078ec0ff */
[----:B--2---:R-:W-:Y:S02]  /*28950*/  IADD3 R0, R0, -0x3f3504f3, RZ ;  /* 0xc0cafb0d00007810 */ /* 0x004fe40007ffe0ff */
[----:B------:R-:W-:Y:S02]  /*28960*/  LOP3.LUT R6, R6, 0xff800000, RZ, 0xc0, !PT ;  /* 0xff80000006067812 */ /* 0x000fe400078ec0ff */
[----:B0-----:R-:W-:Y:S02]  /*28970*/  I2FP.F32.S32 R2, R2 ;  /* 0x0000000200027245 */ /* 0x001fe40000201400 */
[----:B------:R-:W-:Y:S01]  /*28980*/  LOP3.LUT R0, R0, 0xff800000, RZ, 0xc0, !PT ;  /* 0xff80000000007812 */ /* 0x000fe200078ec0ff */
[----:B------:R0:W-:Y:S02]  /*28990*/  STL [R1+0xd0], R4 ;  /* 0x0000d00401007387 */ /* 0x0001e40000100800 */
[----:B------:R-:W-:-:S02]  /*289a0*/  FFMA.FTZ R2, R2, 1.1920928955078125e-07, R21 ;  /* 0x3400000002027823 */ /* 0x000fc40000010015 */
[----:B------:R-:W-:Y:S01]  /*289b0*/  STL [R1+0xd8], R6 ;  /* 0x0000d80601007387 */ /* 0x000fe20000100800 */
[----:B------:R-:W-:-:S03]  /*289c0*/  FSEL R3, RZ, -23, P3 ;  /* 0xc1b80000ff037808 */ /* 0x000fc60001800000 */
[----:B------:R-:W-:Y:S01]  /*289d0*/  STL [R1+0xd4], R0 ;  /* 0x0000d40001007387 */ /* 0x000fe20000100800 */
[----:B0-----:R-:W-:-:S03]  /*289e0*/  I2FP.F32.S32 R4, R4 ;  /* 0x0000000400047245 */ /* 0x001fc60000201400 */
[----:B------:R-:W2:Y:S04]  /*289f0*/  LDL.LU R21, [R1+0x1690] ;  /* 0x0016900001157983 */ /* 0x000ea80000300800 */
[----:B------:R0:W-:Y:S01]  /*28a00*/  STL [R1+0x154], R2 ;  /* 0x0001540201007387 */ /* 0x0001e20000100800 */
[----:B------:R-:W-:-:S03]  /*28a10*/  FFMA.FTZ R4, R4, 1.1920928955078125e-07, R3 ;  /* 0x3400000004047823 */ /* 0x000fc60000010003 */
[----:B0-----:R-:W3:Y:S04]  /*28a20*/  LDL.LU R2, [R1+0x168c] ;  /* 0x00168c0001027983 */ /* 0x001ee80000300800 */
[----:B------:R-:W4:Y:S01]  /*28a30*/  LDL.LU R3, [R1+0x1688] ;  /* 0x0016880001037983 */ /* 0x000f220000300800 */
[----:B------:R-:W-:Y:S02]  /*28a40*/  FSEL R5, RZ, -23, P4 ;  /* 0xc1b80000ff057808 */ /* 0x000fe40002000000 */
[----:B------:R-:W-:Y:S02]  /*28a50*/  I2FP.F32.S32 R6, R6 ;  /* 0x0000000600067245 */ /* 0x000fe40000201400 */
[----:B------:R-:W-:Y:S02]  /*28a60*/  FSEL R7, RZ, -23, P5 ;  /* 0xc1b80000ff077808 */ /* 0x000fe40002800000 */
[----:B------:R-:W-:Y:S01]  /*28a70*/  I2FP.F32.S32 R0, R0 ;  /* 0x0000000000007245 */ /* 0x000fe20000201400 */
[----:B------:R-:W-:Y:S01]  /*28a80*/  FFMA.FTZ R6, R6, 1.1920928955078125e-07, R5 ;  /* 0x3400000006067823 */ /* 0x000fe20000010005 */
[----:B------:R0:W-:Y:S03]  /*28a90*/  STL [R1+0x150], R4 ;  /* 0x0001500401007387 */ /* 0x0001e60000100800 */
[----:B------:R-:W-:Y:S01]  /*28aa0*/  FFMA.FTZ R0, R0, 1.1920928955078125e-07, R7 ;  /* 0x3400000000007823 */ /* 0x000fe20000010007 */
[----:B0-----:R-:W4:Y:S04]  /*28ab0*/  LDL.LU R4, [R1+0x1684] ;  /* 0x0016840001047983 */ /* 0x001f280000300800 */
[----:B------:R-:W4:Y:S04]  /*28ac0*/  LDL.LU R5, [R1+0x1680] ;  /* 0x0016800001057983 */ /* 0x000f280000300800 */
[----:B------:R0:W-:Y:S04]  /*28ad0*/  STL [R1+0x14c], R6 ;  /* 0x00014c0601007387 */ /* 0x0001e80000100800 */
[----:B0-----:R-:W4:Y:S04]  /*28ae0*/  LDL.LU R6, [R1+0x167c] ;  /* 0x00167c0001067983 */ /* 0x001f280000300800 */
[----:B------:R-:W4:Y:S04]  /*28af0*/  LDL.LU R7, [R1+0x1678] ;  /* 0x0016780001077983 */ /* 0x000f280000300800 */
[----:B------:R0:W-:Y:S04]  /*28b00*/  STL [R1+0x158], R0 ;  /* 0x0001580001007387 */ /* 0x0001e80000100800 */
[----:B0-----:R-:W4:Y:S01]  /*28b10*/  LDL.LU R0, [R1+0x1674] ;  /* 0x0016740001007983 */ /* 0x001f220000300800 */
[----:B------:R-:W-:-:S02]  /*28b20*/  FSETP.GT.AND P1, PT, |R29|, 8.50705917302346158658e+37, PT ;  /* 0x7e8000001d00780b */ /* 0x000fc40003f24200 */
[----:B------:R-:W-:-:S11]  /*28b30*/  FSETP.GEU.AND P3, PT, |R29|, 1.175494350822287508e-38, PT ;  /* 0x008000001d00780b */ /* 0x000fd60003f6e200 */
[----:B------:R-:W-:-:S04]  /*28b40*/  @P1 FMUL R29, R29, 0.25 ;  /* 0x3e8000001d1d1820 */ /* 0x000fc80000400000 */
[----:B------:R-:W-:-:S06]  /*28b50*/  @!P3 FMUL R29, R29, 16777216 ;  /* 0x4b8000001d1db820 */ /* 0x000fcc0000400000 */
[----:B------:R-:W0:Y:S01]  /*28b60*/  MUFU.RCP R29, R29 ;  /* 0x0000001d001d7308 */ /* 0x000e220000001000 */
[----:B------:R-:W-:Y:S01]  /*28b70*/  @P1 FMUL R12, R12, 0.25 ;  /* 0x3e8000000c0c1820 */ /* 0x000fe20000400000 */
[----:B------:R-:W-:Y:S01]  /*28b80*/  LEA R25, R23, R25, 0x3 ;  /* 0x0000001917197211 */ /* 0x000fe200078e18ff */
[----:B------:R-:W-:Y:S02]  /*28b90*/  @P1 FMUL R13, R13, 0.25 ;  /* 0x3e8000000d0d1820 */ /* 0x000fe40000400000 */
[----:B------:R-:W-:Y:S02]  /*28ba0*/  @!P3 FMUL R12, R12, 16777216 ;  /* 0x4b8000000c0cb820 */ /* 0x000fe40000400000 */
[----:B------:R1:W-:Y:S01]  /*28bb0*/  STL [R1+0xbc], R25 ;  /* 0x0000bc1901007387 */ /* 0x0003e20000100800 */
[----:B------:R-:W-:Y:S01]  /*28bc0*/  @!P3 FMUL R13, R13, 16777216 ;  /* 0x4b8000000d0db820 */ /* 0x000fe20000400000 */
[----:B------:R-:W-:Y:S01]  /*28bd0*/  @P1 FMUL R14, R14, 0.25 ;  /* 0x3e8000000e0e1820 */ /* 0x000fe20000400000 */
[----:B-1----:R-:W-:-:S02]  /*28be0*/  IMAD R25, R23, 0x8, R25 ;  /* 0x0000000817197824 */ /* 0x002fc400078e0219 */
[C---:B0-----:R-:W-:Y:S01]  /*28bf0*/  FMUL R12, R29.reuse, R12 ;  /* 0x0000000c1d0c7220 */ /* 0x041fe20000400000 */
[----:B------:R-:W-:Y:S02]  /*28c00*/  FMUL R13, R29, R13 ;  /* 0x0000000d1d0d7220 */ /* 0x000fe40000400000 */
[----:B------:R-:W-:Y:S01]  /*28c10*/  STL [R1+0xb0], R25 ;  /* 0x0000b01901007387 */ /* 0x000fe20000100800 */
[----:B------:R-:W-:-:S03]  /*28c20*/  @P1 FMUL R15, R15, 0.25 ;  /* 0x3e8000000f0f1820 */ /* 0x000fc60000400000 */
[----:B------:R0:W-:Y:S01]  /*28c30*/  STL [R1+0x13c], R12 ;  /* 0x00013c0c01007387 */ /* 0x0001e20000100800 */
[----:B------:R-:W-:Y:S01]  /*28c40*/  @!P3 FMUL R14, R14, 16777216 ;  /* 0x4b8000000e0eb820 */ /* 0x000fe20000400000 */
[----:B------:R-:W-:Y:S01]  /*28c50*/  @P1 FMUL R16, R16, 0.25 ;  /* 0x3e80000010101820 */ /* 0x000fe20000400000 */
[----:B------:R-:W-:Y:S01]  /*28c60*/  @P1 FMUL R17, R17, 0.25 ;  /* 0x3e80000011111820 */ /* 0x000fe20000400000 */
[----:B------:R-:W-:Y:S01]  /*28c70*/  @!P3 FMUL R15, R15, 16777216 ;  /* 0x4b8000000f0fb820 */ /* 0x000fe20000400000 */
[----:B0-----:R-:W4:Y:S01]  /*28c80*/  LDL.LU R12, [R1+0x1670] ;  /* 0x00167000010c7983 */ /* 0x001f220000300800 */
[----:B------:R-:W-:Y:S01]  /*28c90*/  FMUL R14, R29, R14 ;  /* 0x0000000e1d0e7220 */ /* 0x000fe20000400000 */
[----:B------:R-:W-:Y:S02]  /*28ca0*/  @P1 FMUL R18, R18, 0.25 ;  /* 0x3e80000012121820 */ /* 0x000fe40000400000 */
[----:B------:R0:W-:Y:S01]  /*28cb0*/  STL [R1+0x138], R13 ;  /* 0x0001380d01007387 */ /* 0x0001e20000100800 */
[----:B------:R-:W-:Y:S01]  /*28cc0*/  @!P3 FMUL R16, R16, 16777216 ;  /* 0x4b8000001010b820 */ /* 0x000fe20000400000 */
[----:B------:R-:W-:Y:S01]  /*28cd0*/  @P1 FMUL R20, R20, 0.25 ;  /* 0x3e80000014141820 */ /* 0x000fe20000400000 */
[----:B------:R-:W-:Y:S01]  /*28ce0*/  @!P3 FMUL R17, R17, 16777216 ;  /* 0x4b8000001111b820 */ /* 0x000fe20000400000 */
[C---:B------:R-:W-:Y:S01]  /*28cf0*/  FMUL R15, R29.reuse, R15 ;  /* 0x0000000f1d0f7220 */ /* 0x040fe20000400000 */
[----:B------:R-:W-:Y:S01]  /*28d00*/  @!P3 FMUL R18, R18, 16777216 ;  /* 0x4b8000001212b820 */ /* 0x000fe20000400000 */
[----:B0-----:R-:W4:Y:S01]  /*28d10*/  LDL.LU R13, [R1+0x166c] ;  /* 0x00166c00010d7983 */ /* 0x001f220000300800 */
[----:B------:R-:W-:Y:S01]  /*28d20*/  FMUL R16, R29, R16 ;  /* 0x000000101d107220 */ /* 0x000fe20000400000 */
[----:B------:R-:W-:-:S02]  /*28d30*/  @!P3 FMUL R20, R20, 16777216 ;  /* 0x4b8000001414b820 */ /* 0x000fc40000400000 */
[----:B------:R0:W-:Y:S01]  /*28d40*/  STL [R1+0x134], R14 ;  /* 0x0001340e01007387 */ /* 0x0001e20000100800 */
[C---:B------:R-:W-:Y:S01]  /*28d50*/  FMUL R17, R29.reuse, R17 ;  /* 0x000000111d117220 */ /* 0x040fe20000400000 */
[C---:B------:R-:W-:Y:S01]  /*28d60*/  FMUL R18, R29.reuse, R18 ;  /* 0x000000121d127220 */ /* 0x040fe20000400000 */
[----:B------:R-:W-:Y:S01]  /*28d70*/  FMUL R20, R29, R20 ;  /* 0x000000141d147220 */ /* 0x000fe20000400000 */
[----:B0-----:R-:W4:Y:S04]  /*28d80*/  LDL.LU R14, [R1+0x1668] ;  /* 0x00166800010e7983 */ /* 0x001f280000300800 */
[----:B------:R0:W-:Y:S04]  /*28d90*/  STL [R1+0x130], R15 ;  /* 0x0001300f01007387 */ /* 0x0001e80000100800 */
        /* <DEDUP_REMOVED lines=8> */
[----:B0-----:R-:W4:Y:S01]  /*28e20*/  LDL.LU R20, [R1+0x1654] ;  /* 0x0016540001147983 */ /* 0x001f220000300800 */
[----:B--2---:R-:W-:-:S04]  /*28e30*/  @P1 FMUL R21, R21, 0.25 ;  /* 0x3e80000015151820 */ /* 0x004fc80000400000 */
[----:B------:R-:W-:-:S04]  /*28e40*/  @!P3 FMUL R21, R21, 16777216 ;  /* 0x4b8000001515b820 */ /* 0x000fc80000400000 */
[----:B------:R-:W-:Y:S01]  /*28e50*/  FMUL R21, R29, R21 ;  /* 0x000000151d157220 */ /* 0x000fe20000400000 */
[----:B---3--:R-:W-:-:S04]  /*28e60*/  @P1 FMUL R2, R2, 0.25 ;  /* 0x3e80000002021820 */ /* 0x008fc80000400000 */
[----:B------:R-:W-:Y:S01]  /*28e70*/  @!P3 FMUL R2, R2, 16777216 ;  /* 0x4b8000000202b820 */ /* 0x000fe20000400000 */
[----:B----4-:R-:W-:-:S03]  /*28e80*/  @P1 FMUL R3, R3, 0.25 ;  /* 0x3e80000003031820 */ /* 0x010fc60000400000 */
[----:B------:R-:W-:Y:S01]  /*28e90*/  FMUL R2, R29, R2 ;  /* 0x000000021d027220 */ /* 0x000fe20000400000 */
[----:B------:R-:W-:Y:S01]  /*28ea0*/  @!P3 FMUL R3, R3, 16777216 ;  /* 0x4b8000000303b820 */ /* 0x000fe20000400000 */
[----:B------:R0:W-:Y:S03]  /*28eb0*/  STL [R1+0x11c], R21 ;  /* 0x00011c1501007387 */ /* 0x0001e60000100800 */
[----:B------:R-:W-:Y:S01]  /*28ec0*/  FMUL R3, R29, R3 ;  /* 0x000000031d037220 */ /* 0x000fe20000400000 */
[----:B0-----:R-:W2:Y:S04]  /*28ed0*/  LDL.LU R21, [R1+0x1650] ;  /* 0x0016500001157983 */ /* 0x001ea80000300800 */
[----:B------:R0:W-:Y:S04]  /*28ee0*/  STL [R1+0x118], R2 ;  /* 0x0001180201007387 */ /* 0x0001e80000100800 */
[----:B0-----:R-:W3:Y:S04]  /*28ef0*/  LDL.LU R2, [R1+0x164c] ;  /* 0x00164c0001027983 */ /* 0x001ee80000300800 */
[----:B------:R0:W-:Y:S04]  /*28f00*/  STL [R1+0x114], R3 ;  /* 0x0001140301007387 */ /* 0x0001e80000100800 */
[----:B0-----:R-:W4:Y:S01]  /*28f10*/  LDL.LU R3, [R1+0x1648] ;  /* 0x0016480001037983 */ /* 0x001f220000300800 */
[----:B------:R-:W-:Y:S01]  /*28f20*/  @P1 FMUL R4, R4, 0.25 ;  /* 0x3e80000004041820 */ /* 0x000fe20000400000 */
[----:B------:R-:W-:Y:S01]  /*28f30*/  @P1 FMUL R5, R5, 0.25 ;  /* 0x3e80000005051820 */ /* 0x000fe20000400000 */
[----:B------:R-:W-:Y:S01]  /*28f40*/  @P1 FMUL R6, R6, 0.25 ;  /* 0x3e80000006061820 */ /* 0x000fe20000400000 */
[----:B------:R-:W-:Y:S01]  /*28f50*/  @P1 FMUL R7, R7, 0.25 ;  /* 0x3e80000007071820 */ /* 0x000fe20000400000 */
[----:B------:R-:W-:Y:S01]  /*28f60*/  FSETP.GT.AND P2, PT, |R28|, 8.50705917302346158658e+37, PT ;  /* 0x7e8000001c00780b */ /* 0x000fe20003f44200 */
[----:B------:R-:W-:Y:S01]  /*28f70*/  @!P3 FMUL R4, R4, 16777216 ;  /* 0x4b8000000404b820 */ /* 0x000fe20000400000 */
[----:B------:R-:W-:Y:S01]  /*28f80*/  @!P3 FMUL R5, R5, 16777216 ;  /* 0x4b8000000505b820 */ /* 0x000fe20000400000 */
[----:B------:R-:W-:Y:S01]  /*28f90*/  @P1 FMUL R0, R0, 0.25 ;  /* 0x3e80000000001820 */ /* 0x000fe20000400000 */
[----:B------:R-:W-:Y:S01]  /*28fa0*/  @!P3 FMUL R6, R6, 16777216 ;  /* 0x4b8000000606b820 */ /* 0x000fe20000400000 */
[----:B------:R-:W-:-:S02]  /*28fb0*/  @!P3 FMUL R7, R7, 16777216 ;  /* 0x4b8000000707b820 */ /* 0x000fc40000400000 */
[----:B------:R-:W-:Y:S01]  /*28fc0*/  @!P3 FMUL R0, R0, 16777216 ;  /* 0x4b8000000000b820 */ /* 0x000fe20000400000 */
[----:B------:R-:W-:-:S05]  /*28fd0*/  FSETP.GEU.AND P3, PT, |R28|, 1.175494350822287508e-38, PT ;  /* 0x008000001c00780b */ /* 0x000fca0003f6e200 */
[----:B------:R-:W-:Y:S01]  /*28fe0*/  @P2 FMUL R28, R28, 0.25 ;  /* 0x3e8000001c1c2820 */ /* 0x000fe20000400000 */
[----:B------:R-:W-:-:S07]  /*28ff0*/  FMUL R4, R29, R4 ;  /* 0x000000041d047220 */ /* 0x000fce0000400000 */
[----:B------:R-:W-:Y:S01]  /*29000*/  @!P3 FMUL R28, R28, 16777216 ;  /* 0x4b8000001c1cb820 */ /* 0x000fe20000400000 */
[----:B------:R-:W-:-:S05]  /*29010*/  FMUL R5, R29, R5 ;  /* 0x000000051d057220 */ /* 0x000fca0000400000 */
[----:B------:R-:W0:Y:S01]  /*29020*/  MUFU.RCP R28, R28 ;  /* 0x0000001c001c7308 */ /* 0x000e220000001000 */
[C---:B------:R-:W-:Y:S01]  /*29030*/  FMUL R6, R29.reuse, R6 ;  /* 0x000000061d067220 */ /* 0x040fe20000400000 */
[----:B------:R1:W-:Y:S01]  /*29040*/  STL [R1+0xc8], R4 ;  /* 0x0000c80401007387 */ /* 0x0003e20000100800 */
[C---:B------:R-:W-:Y:S01]  /*29050*/  FMUL R7, R29.reuse, R7 ;  /* 0x000000071d077220 */ /* 0x040fe20000400000 */
[----:B------:R-:W-:Y:S01]  /*29060*/  @P2 FMUL R8, R8, 0.25 ;  /* 0x3e80000008082820 */ /* 0x000fe20000400000 */
[----:B------:R-:W-:Y:S01]  /*29070*/  FMUL R29, R29, R0 ;  /* 0x000000001d1d7220 */ /* 0x000fe20000400000 */
[----:B------:R-:W-:Y:S02]  /*29080*/  LEA R25, R23, R25, 0x3 ;  /* 0x0000001917197211 */ /* 0x000fe400078e18ff */
[----:B------:R-:W-:Y:S01]  /*29090*/  @!P3 FMUL R8, R8, 16777216 ;  /* 0x4b8000000808b820 */ /* 0x000fe20000400000 */
[----:B-1----:R-:W4:Y:S04]  /*290a0*/  LDL.LU R4, [R1+0x1644] ;  /* 0x0016440001047983 */ /* 0x002f280000300800 */
[----:B------:R1:W-:Y:S01]  /*290b0*/  STL [R1+0xc4], R5 ;  /* 0x0000c40501007387 */ /* 0x0003e20000100800 */
[----:B------:R-:W-:-:S03]  /*290c0*/  @P2 FMUL R9, R9, 0.25 ;  /* 0x3e80000009092820 */ /* 0x000fc60000400000 */
[----:B-1----:R-:W4:Y:S04]  /*290d0*/  LDL.LU R5, [R1+0x1640] ;  /* 0x0016400001057983 */ /* 0x002f280000300800 */
[----:B------:R1:W-:Y:S01]  /*290e0*/  STL [R1+0xc0], R6 ;  /* 0x0000c00601007387 */ /* 0x0003e20000100800 */
[----:B------:R-:W-:Y:S01]  /*290f0*/  @!P3 FMUL R9, R9, 16777216 ;  /* 0x4b8000000909b820 */ /* 0x000fe20000400000 */
[----:B------:R-:W-:Y:S02]  /*29100*/  @P2 FMUL R10, R10, 0.25 ;  /* 0x3e8000000a0a2820 */ /* 0x000fe40000400000 */
[----:B-1----:R-:W4:Y:S04]  /*29110*/  LDL.LU R6, [R1+0x163c] ;  /* 0x00163c0001067983 */ /* 0x002f280000300800 */
[----:B------:R1:W-:Y:S04]  /*29120*/  STL [R1+0xb8], R7 ;  /* 0x0000b80701007387 */ /* 0x0003e80000100800 */
[----:B-1----:R-:W4:Y:S04]  /*29130*/  LDL.LU R7, [R1+0x1638] ;  /* 0x0016380001077983 */ /* 0x002f280000300800 */
[----:B------:R0:W-:Y:S04]  /*29140*/  STL [R1+0xb4], R29 ;  /* 0x0000b41d01007387 */ /* 0x0001e80000100800 */
[----:B------:R-:W-:Y:S01]  /*29150*/  STL [R1+0x6c], R25 ;  /* 0x00006c1901007387 */ /* 0x000fe20000100800 */
[----:B0-----:R-:W-:-:S03]  /*29160*/  FMUL R29, R28, R8 ;  /* 0x000000081c1d7220 */ /* 0x001fc60000400000 */
[----:B------:R-:W4:Y:S01]  /*29170*/  LDL.LU R8, [R1+0x1634] ;  /* 0x0016340001087983 */ /* 0x000f220000300800 */
[----:B------:R-:W-:-:S03]  /*29180*/  @!P3 FMUL R10, R10, 16777216 ;  /* 0x4b8000000a0ab820 */ /* 0x000fc60000400000 */
[----:B------:R0:W-:Y:S01]  /*29190*/  STL [R1+0xac], R29 ;  /* 0x0000ac1d01007387 */ /* 0x0001e20000100800 */
[----:B------:R-:W-:Y:S01]  /*291a0*/  @P2 FMUL R11, R11, 0.25 ;  /* 0x3e8000000b0b2820 */ /* 0x000fe20000400000 */
[----:B0-----:R-:W-:Y:S02]  /*291b0*/  FMUL R29, R28, R9 ;  /* 0x000000091c1d7220 */ /* 0x001fe40000400000 */
        /* <DEDUP_REMOVED lines=19> */
[----:B------:R-:W-:Y:S01]  /*292f0*/  @P2 FMUL R15, R15, 0.25 ;  /* 0x3e8000000f0f2820 */ /* 0x000fe20000400000 */
[----:B0-----:R-:W-:Y:S02]  /*29300*/  FMUL R29, R28, R12 ;  /* 0x0000000c1c1d7220 */ /* 0x001fe40000400000 */
[----:B------:R-:W4:Y:S01]  /*29310*/  LDL.LU R12, [R1+0x1624] ;  /* 0x00162400010c7983 */ /* 0x000f220000300800 */
[----:B------:R-:W-:-:S03]  /*29320*/  @!P3 FMUL R14, R14, 16777216 ;  /* 0x4b8000000e0eb820 */ /* 0x000fc60000400000 */
[----:B------:R0:W-:Y:S01]  /*29330*/  STL [R1+0x40], R29 ;  /* 0x0000401d01007387 */ /* 0x0001e20000100800 */
[----:B------:R-:W-:Y:S01]  /*29340*/  @P2 FMUL R16, R16, 0.25 ;  /* 0x3e80000010102820 */ /* 0x000fe20000400000 */
[----:B------:R-:W-:Y:S01]  /*29350*/  @P2 FMUL R17, R17, 0.25 ;  /* 0x3e80000011112820 */ /* 0x000fe20000400000 */
[----:B------:R-:W-:Y:S01]  /*29360*/  @!P3 FMUL R15, R15, 16777216 ;  /* 0x4b8000000f0fb820 */ /* 0x000fe20000400000 */
[----:B0-----:R-:W-:Y:S02]  /*29370*/  FMUL R29, R28, R13 ;  /* 0x0000000d1c1d7220 */ /* 0x001fe40000400000 */
[----:B------:R-:W4:Y:S01]  /*29380*/  LDL.LU R13, [R1+0x1620] ;  /* 0x00162000010d7983 */ /* 0x000f220000300800 */
[----:B------:R-:W-:Y:S01]  /*29390*/  @P2 FMUL R18, R18, 0.25 ;  /* 0x3e80000012122820 */ /* 0x000fe20000400000 */
[----:B------:R-:W-:Y:S02]  /*293a0*/  @!P3 FMUL R16, R16, 16777216 ;  /* 0x4b8000001010b820 */ /* 0x000fe40000400000 */
[----:B------:R0:W-:Y:S01]  /*293b0*/  STL [R1+0x44], R29 ;  /* 0x0000441d01007387 */ /* 0x0001e20000100800 */
[----:B------:R-:W-:Y:S01]  /*293c0*/  @P2 FMUL R20, R20, 0.25 ;  /* 0x3e80000014142820 */ /* 0x000fe20000400000 */
[----:B------:R-:W-:Y:S01]  /*293d0*/  @!P3 FMUL R17, R17, 16777216 ;  /* 0x4b8000001111b820 */ /* 0x000fe20000400000 */
[----:B------:R-:W-:Y:S01]  /*293e0*/  FMUL R15, R28, R15 ;  /* 0x0000000f1c0f7220 */ /* 0x000fe20000400000 */
[----:B------:R-:W-:Y:S01]  /*293f0*/  @!P3 FMUL R18, R18, 16777216 ;  /* 0x4b8000001212b820 */ /* 0x000fe20000400000 */
[C---:B------:R-:W-:Y:S01]  /*29400*/  FMUL R16, R28.reuse, R16 ;  /* 0x000000101c107220 */ /* 0x040fe20000400000 */
[----:B0-----:R-:W-:-:S02]  /*29410*/  FMUL R29, R28, R14 ;  /* 0x0000000e1c1d7220 */ /* 0x001fc40000400000 */
[----:B------:R-:W4:Y:S01]  /*29420*/  LDL.LU R14, [R1+0x161c] ;  /* 0x00161c00010e7983 */ /* 0x000f220000300800 */
[----:B------:R-:W-:Y:S01]  /*29430*/  @!P3 FMUL R20, R20, 16777216 ;  /* 0x4b8000001414b820 */ /* 0x000fe20000400000 */
[C---:B------:R-:W-:Y:S02]  /*29440*/  FMUL R17, R28.reuse, R17 ;  /* 0x000000111c117220 */ /* 0x040fe40000400000 */
[----:B------:R0:W-:Y:S01]  /*29450*/  STL [R1+0x3c], R29 ;  /* 0x00003c1d01007387 */ /* 0x0001e20000100800 */
[C---:B------:R-:W-:Y:S01]  /*29460*/  FMUL R18, R28.reuse, R18 ;  /* 0x000000121c127220 */ /* 0x040fe20000400000 */
[----:B------:R-:W-:Y:S01]  /*29470*/  FMUL R20, R28, R20 ;  /* 0x000000141c147220 */ /* 0x000fe20000400000 */
[----:B0-----:R-:W-:Y:S02]  /*29480*/  IMAD.MOV.U32 R29, RZ, RZ, R22 ;  /* 0x000000ffff1d7224 */ /* 0x001fe400078e0016 */
[----:B------:R-:W4:Y:S04]  /*29490*/  LDL.LU R22, [R1+0x94] ;  /* 0x0000940001167983 */ /* 0x000f280000300800 */
[----:B------:R0:W-:Y:S04]  /*294a0*/  STL [R1+0x38], R15 ;  /* 0x0000380f01007387 */ /* 0x0001e80000100800 */
[----:B0-----:R-:W4:Y:S04]  /*294b0*/  LDL.LU R15, [R1+0x1618] ;  /* 0x00161800010f7983 */ /* 0x001f280000300800 */
[----:B------:R0:W-:Y:S04]  /*294c0*/  STL [R1+0x30], R16 ;  /* 0x0000301001007387 */ /* 0x0001e80000100800 */
[----:B0-----:R-:W4:Y:S04]  /*294d0*/  LDL.LU R16, [R1+0x1614] ;  /* 0x0016140001107983 */ /* 0x001f280000300800 */
[----:B------:R0:W-:Y:S01]  /*294e0*/  STL [R1+0x34], R17 ;  /* 0x0000341101007387 */ /* 0x0001e20000100800 */
[----:B--2---:R-:W-:-:S03]  /*294f0*/  @P2 FMUL R21, R21, 0.25 ;  /* 0x3e80000015152820 */ /* 0x004fc60000400000 */
[----:B0-----:R-:W2:Y:S01]  /*29500*/  LDL.LU R17, [R1+0x1610] ;  /* 0x0016100001117983 */ /* 0x001ea20000300800 */
[----:B------:R-:W-:-:S03]  /*29510*/  @!P3 FMUL R21, R21, 16777216 ;  /* 0x4b8000001515b820 */ /* 0x000fc60000400000 */
[----:B------:R0:W-:Y:S01]  /*29520*/  STL [R1+0x2c], R18 ;  /* 0x00002c1201007387 */ /* 0x0001e20000100800 */
[----:B------:R-:W-:Y:S01]  /*29530*/  FMUL R21, R28, R21 ;  /* 0x000000151c157220 */ /* 0x000fe20000400000 */
[----:B---3--:R-:W-:Y:S02]  /*29540*/  @P2 FMUL R2, R2, 0.25 ;  /* 0x3e80000002022820 */ /* 0x008fe40000400000 */
[----:B0-----:R-:W3:Y:S02]  /*29550*/  LDL.LU R18, [R1+0x160c] ;  /* 0x00160c0001127983 */ /* 0x001ee40000300800 */
[----:B------:R-:W-:Y:S02]  /*29560*/  @!P3 FMUL R2, R2, 16777216 ;  /* 0x4b8000000202b820 */ /* 0x000fe40000400000 */
[----:B------:R0:W-:Y:S02]  /*29570*/  STL [R1+0x28], R20 ;  /* 0x0000281401007387 */ /* 0x0001e40000100800 */
[----:B------:R-:W-:Y:S01]  /*29580*/  FMUL R2, R28, R2 ;  /* 0x000000021c027220 */ /* 0x000fe20000400000 */
[----:B----4-:R-:W-:Y:S01]  /*29590*/  @P2 FMUL R3, R3, 0.25 ;  /* 0x3e80000003032820 */ /* 0x010fe20000400000 */
[----:B0-----:R-:W4:Y:S03]  /*295a0*/  LDL.LU R20, [R1+0x1608] ;  /* 0x0016080001147983 */ /* 0x001f260000300800 */
[----:B------:R-:W-:Y:S01]  /*295b0*/  @!P3 FMUL R3, R3, 16777216 ;  /* 0x4b8000000303b820 */ /* 0x000fe20000400000 */
[----:B------:R0:W-:Y:S01]  /*295c0*/  STL [R1+0x20], R21 ;  /* 0x0000201501007387 */ /* 0x0001e20000100800 */
[----:B------:R-:W-:-:S02]  /*295d0*/  LEA R0, R23, R24, 0x3 ;  /* 0x0000001817007211 */ /* 0x000fc400078e18ff */
[----:B------:R-:W-:Y:S01]  /*295e0*/  FMUL R28, R28, R3 ;  /* 0x000000031c1c7220 */ /* 0x000fe20000400000 */
[----:B0-----:R-:W3:Y:S04]  /*295f0*/  LDL.LU R21, [R1+0x1604] ;  /* 0x0016040001157983 */ /* 0x001ee80000300800 */
[----:B------:R0:W-:Y:S01]  /*29600*/  STL [R1+0x24], R2 ;  /* 0x0000240201007387 */ /* 0x0001e20000100800 */
[----:B------:R-:W-:Y:S02]  /*29610*/  LEA R23, R23, R25, 0x3 ;  /* 0x0000001917177211 */ /* 0x000fe400078e18ff */
[----:B0-----:R-:W-:Y:S02]  /*29620*/  MOV R2, R24 ;  /* 0x0000001800027202 */ /* 0x001fe40000000f00 */
[----:B------:R-:W3:Y:S04]  /*29630*/  LDL.LU R24, [R1+0x1600] ;  /* 0x0016000001187983 */ /* 0x000ee80000300800 */
[----:B------:R-:W3:Y:S04]  /*29640*/  LDL.LU R3, [R1+0x90] ;  /* 0x0000900001037983 */ /* 0x000ee80000300800 */
[----:B------:R0:W-:Y:S04]  /*29650*/  STL [R1+0x1c], R28 ;  /* 0x00001c1c01007387 */ /* 0x0001e80000100800 */
[----:B------:R-:W3:Y:S01]  /*29660*/  LDL.LU R25, [R1+0x15fc] ;  /* 0x0015fc0001197983 */ /* 0x000ee20000300800 */
[----:B------:R-:W-:-:S02]  /*29670*/  FSETP.GT.AND P1, PT, |R27|, 8.50705917302346158658e+37, PT ;  /* 0x7e8000001b00780b */ /* 0x000fc40003f24200 */
[----:B------:R-:W-:-:S11]  /*29680*/  FSETP.GEU.AND P3, PT, |R27|, 1.175494350822287508e-38, PT ;  /* 0x008000001b00780b */ /* 0x000fd60003f6e200 */
[----:B------:R-:W-:-:S04]  /*29690*/  @P1 FMUL R27, R27, 0.25 ;  /* 0x3e8000001b1b1820 */ /* 0x000fc80000400000 */
[----:B------:R-:W-:-:S06]  /*296a0*/  @!P3 FMUL R27, R27, 16777216 ;  /* 0x4b8000001b1bb820 */ /* 0x000fcc0000400000 */
[----:B------:R-:W1:Y:S01]  /*296b0*/  MUFU.RCP R27, R27 ;  /* 0x0000001b001b7308 */ /* 0x000e620000001000 */
[----:B------:R-:W-:Y:S01]  /*296c0*/  @P1 FMUL R4, R4, 0.25 ;  /* 0x3e80000004041820 */ /* 0x000fe20000400000 */
[----:B------:R-:W-:-:S03]  /*296d0*/  @P1 FMUL R5, R5, 0.25 ;  /* 0x3e80000005051820 */ /* 0x000fc60000400000 */
[----:B------:R-:W-:Y:S01]  /*296e0*/  @!P3 FMUL R4, R4, 16777216 ;  /* 0x4b8000000404b820 */ /* 0x000fe20000400000 */
[----:B------:R-:W-:Y:S01]  /*296f0*/  @!P3 FMUL R5, R5, 16777216 ;  /* 0x4b8000000505b820 */ /* 0x000fe20000400000 */
[----:B------:R-:W-:Y:S01]  /*29700*/  STL [R1+0x60], R23 ;  /* 0x0000601701007387 */ /* 0x000fe20000100800 */
[----:B------:R-:W-:Y:S01]  /*29710*/  @P1 FMUL R29, R29, 0.25 ;  /* 0x3e8000001d1d1820 */ /* 0x000fe20000400000 */
[C---:B-1----:R-:W-:Y:S01]  /*29720*/  FMUL R4, R27.reuse, R4 ;  /* 0x000000041b047220 */ /* 0x042fe20000400000 */
[----:B0-----:R-:W-:Y:S02]  /*29730*/  FMUL R28, R27, R5 ;  /* 0x000000051b1c7220 */ /* 0x001fe40000400000 */
[----:B------:R-:W-:Y:S02]  /*29740*/  @!P3 FMUL R29, R29, 16777216 ;  /* 0x4b8000001d1db820 */ /* 0x000fe40000400000 */
[----:B------:R0:W-:Y:S01]  /*29750*/  STL [R1+0x18], R4 ;  /* 0x0000180401007387 */ /* 0x0001e20000100800 */
[----:B------:R-:W-:-:S04]  /*29760*/  @P1 FMUL R8, R8, 0.25 ;  /* 0x3e80000008081820 */ /* 0x000fc80000400000 */
[----:B------:R-:W-:-:S04]  /*29770*/  @!P3 FMUL R8, R8, 16777216 ;  /* 0x4b8000000808b820 */ /* 0x000fc80000400000 */
[----:B------:R-:W-:Y:S01]  /*29780*/  FMUL R5, R27, R8 ;  /* 0x000000081b057220 */ /* 0x000fe20000400000 */
[----:B------:R-:W-:-:S04]  /*29790*/  @P1 FMUL R9, R9, 0.25 ;  /* 0x3e80000009091820 */ /* 0x000fc80000400000 */
[----:B------:R-:W-:Y:S01]  /*297a0*/  @!P3 FMUL R9, R9, 16777216 ;  /* 0x4b8000000909b820 */ /* 0x000fe20000400000 */
[----:B------:R-:W-:Y:S03]  /*297b0*/  STL [R1+0xc], R28 ;  /* 0x00000c1c01007387 */ /* 0x000fe60000100800 */
[----:B0-----:R-:W-:Y:S01]  /*297c0*/  FMUL R4, R27, R9 ;  /* 0x000000091b047220 */ /* 0x001fe20000400000 */
[----:B------:R-:W-:Y:S01]  /*297d0*/  IMAD.MOV.U32 R9, RZ, RZ, R2 ;  /* 0x000000ffff097224 */ /* 0x000fe200078e0002 */
[----:B------:R-:W-:Y:S04]  /*297e0*/  STL [R1+0x14], R5 ;  /* 0x0000140501007387 */ /* 0x000fe80000100800 */
[----:B------:R-:W3:Y:S04]  /*297f0*/  LDL.LU R2, [R1+0x84] ;  /* 0x0000840001027983 */ /* 0x000ee80000300800 */
[----:B------:R0:W-:Y:S01]  /*29800*/  STL [R1+0x4], R4 ;  /* 0x0000040401007387 */ /* 0x0001e20000100800 */
[----:B------:R-:W-:-:S04]  /*29810*/  @P1 FMUL R12, R12, 0.25 ;  /* 0x3e8000000c0c1820 */ /* 0x000fc80000400000 */
[----:B------:R-:W-:-:S04]  /*29820*/  @!P3 FMUL R12, R12, 16777216 ;  /* 0x4b8000000c0cb820 */ /* 0x000fc80000400000 */
[----:B0-----:R-:W-:Y:S01]  /*29830*/  FMUL R4, R27, R12 ;  /* 0x0000000c1b047220 */ /* 0x001fe20000400000 */
[----:B------:R-:W-:Y:S01]  /*29840*/  MOV R12, R29 ;  /* 0x0000001d000c7202 */ /* 0x000fe20000000f00 */
[----:B------:R-:W-:-:S04]  /*29850*/  @P1 FMUL R13, R13, 0.25 ;  /* 0x3e8000000d0d1820 */ /* 0x000fc80000400000 */
[----:B------:R-:W-:-:S04]  /*29860*/  @!P3 FMUL R13, R13, 16777216 ;  /* 0x4b8000000d0db820 */ /* 0x000fc80000400000 */
[----:B------:R-:W-:Y:S01]  /*29870*/  FMUL R29, R27, R13 ;  /* 0x0000000d1b1d7220 */ /* 0x000fe20000400000 */
[----:B------:R-:W-:Y:S04]  /*29880*/  STL [R1+0x10], R4 ;  /* 0x0000100401007387 */ /* 0x000fe80000100800 */
[----:B------:R0:W-:Y:S01]  /*29890*/  STL [R1+0x15e8], R29 ;  /* 0x0015e81d01007387 */ /* 0x0001e20000100800 */
[----:B------:R-:W-:-:S03]  /*298a0*/  @P1 FMUL R19, R19, 0.25 ;  /* 0x3e80000013131820 */ /* 0x000fc60000400000 */
[----:B------:R-:W3:Y:S01]  /*298b0*/  LDL.LU R8, [R1+0xa0] ;  /* 0x0000a00001087983 */ /* 0x000ee20000300800 */
[----:B0-----:R-:W0:Y:S01]  /*298c0*/  LDC R29, c[0x0][0x278] ;  /* 0x00009e00ff1d7b82 */ /* 0x001e220000000800 */
[----:B------:R-:W-:Y:S01]  /*298d0*/  @!P3 FMUL R19, R19, 16777216 ;  /* 0x4b8000001313b820 */ /* 0x000fe20000400000 */
[----:B------:R-:W-:-:S04]  /*298e0*/  @P1 FMUL R22, R22, 0.25 ;  /* 0x3e80000016161820 */ /* 0x000fc80000400000 */
[----:B------:R-:W-:Y:S01]  /*298f0*/  @!P3 FMUL R22, R22, 16777216 ;  /* 0x4b8000001616b820 */ /* 0x000fe20000400000 */
[----:B------:R-:W-:Y:S01]  /*29900*/  FMUL R12, R27, R12 ;  /* 0x0000000c1b0c7220 */ /* 0x000fe20000400000 */
[----:B------:R-:W-:-:S04]  /*29910*/  @P1 FMUL R16, R16, 0.25 ;  /* 0x3e80000010101820 */ /* 0x000fc80000400000 */
[----:B------:R-:W-:-:S04]  /*29920*/  @!P3 FMUL R16, R16, 16777216 ;  /* 0x4b8000001010b820 */ /* 0x000fc80000400000 */
[----:B------:R-:W-:Y:S01]  /*29930*/  FMUL R4, R27, R16 ;  /* 0x000000101b047220 */ /* 0x000fe20000400000 */
[----:B--2---:R-:W-:-:S04]  /*29940*/  @P1 FMUL R17, R17, 0.25 ;  /* 0x3e80000011111820 */ /* 0x004fc80000400000 */
[----:B------:R-:W-:Y:S01]  /*29950*/  @!P3 FMUL R17, R17, 16777216 ;  /* 0x4b8000001111b820 */ /* 0x000fe20000400000 */
[----:B------:R1:W-:Y:S03]  /*29960*/  STL [R1+0x8], R4 ;  /* 0x0000080401007387 */ /* 0x0003e60000100800 */
[C---:B------:R-:W-:Y:S01]  /*29970*/  FMUL R28, R27.reuse, R17 ;  /* 0x000000111b1c7220 */ /* 0x040fe20000400000 */
[----:B------:R-:W-:Y:S01]  /*29980*/  FMUL R17, R27, R19 ;  /* 0x000000131b117220 */ /* 0x000fe20000400000 */
[----:B-1----:R-:W2:Y:S01]  /*29990*/  LDL.LU R4, [R1+0xa8] ;  /* 0x0000a80001047983 */ /* 0x002ea20000300800 */
[----:B----4-:R-:W-:-:S04]  /*299a0*/  @P1 FMUL R20, R20, 0.25 ;  /* 0x3e80000014141820 */ /* 0x010fc80000400000 */
[----:B------:R-:W-:-:S04]  /*299b0*/  @!P3 FMUL R20, R20, 16777216 ;  /* 0x4b8000001414b820 */ /* 0x000fc80000400000 */
[----:B------:R-:W-:Y:S01]  /*299c0*/  FMUL R13, R27, R20 ;  /* 0x000000141b0d7220 */ /* 0x000fe20000400000 */
[----:B---3--:R-:W-:-:S04]  /*299d0*/  @P1 FMUL R21, R21, 0.25 ;  /* 0x3e80000015151820 */ /* 0x008fc80000400000 */
[----:B------:R-:W-:Y:S01]  /*299e0*/  @!P3 FMUL R21, R21, 16777216 ;  /* 0x4b8000001515b820 */ /* 0x000fe20000400000 */
[----:B------:R-:W-:Y:S01]  /*299f0*/  @P1 FMUL R3, R3, 0.25 ;  /* 0x3e80000003031820 */ /* 0x000fe20000400000 */
[----:B------:R-:W-:-:S03]  /*29a00*/  @P1 FMUL R24, R24, 0.25 ;  /* 0x3e80000018181820 */ /* 0x000fc60000400000 */
[----:B------:R-:W-:Y:S01]  /*29a10*/  @!P3 FMUL R3, R3, 16777216 ;  /* 0x4b8000000303b820 */ /* 0x000fe20000400000 */
[----:B------:R-:W-:-:S04]  /*29a20*/  @P1 FMUL R25, R25, 0.25 ;  /* 0x3e80000019191820 */ /* 0x000fc80000400000 */
[----:B------:R-:W-:Y:S01]  /*29a30*/  MOV R16, R3 ;  /* 0x0000000300107202 */ /* 0x000fe20000000f00 */
[----:B------:R-:W-:Y:S01]  /*29a40*/  @!P3 FMUL R24, R24, 16777216 ;  /* 0x4b8000001818b820 */ /* 0x000fe20000400000 */
[----:B------:R-:W3:Y:S01]  /*29a50*/  LDL.LU R3, [R1+0xa4] ;  /* 0x0000a40001037983 */ /* 0x000ee20000300800 */
[----:B------:R-:W-:-:S03]  /*29a60*/  @!P3 FMUL R25, R25, 16777216 ;  /* 0x4b8000001919b820 */ /* 0x000fc60000400000 */
[----:B------:R1:W-:Y:S01]  /*29a70*/  STL [R1+0x15ec], R28 ;  /* 0x0015ec1c01007387 */ /* 0x0003e20000100800 */
[C---:B------:R-:W-:Y:S01]  /*29a80*/  FMUL R5, R27.reuse, R21 ;  /* 0x000000151b057220 */ /* 0x040fe20000400000 */
[C---:B------:R-:W-:Y:S01]  /*29a90*/  FMUL R24, R27.reuse, R24 ;  /* 0x000000181b187220 */ /* 0x040fe20000400000 */
[C---:B------:R-:W-:Y:S01]  /*29aa0*/  FMUL R16, R27.reuse, R16 ;  /* 0x000000101b107220 */ /* 0x040fe20000400000 */
[----:B-1----:R-:W4:Y:S04]  /*29ab0*/  LDL.LU R28, [R1+0x98] ;  /* 0x00009800011c7983 */ /* 0x002f280000300800 */
[----:B------:R-:W4:Y:S04]  /*29ac0*/  LDL.LU R20, [R1+0x9c] ;  /* 0x00009c0001147983 */ /* 0x000f280000300800 */
[----:B------:R1:W-:Y:S04]  /*29ad0*/  STL [R1], R13 ;  /* 0x0000000d01007387 */ /* 0x0003e80000100800 */
[----:B------:R-:W4:Y:S01]  /*29ae0*/  LDL.LU R19, [R1+0x15f8] ;  /* 0x0015f80001137983 */ /* 0x000f220000300800 */
[C---:B-1----:R-:W-:Y:S01]  /*29af0*/  FMUL R13, R27.reuse, R25 ;  /* 0x000000191b0d7220 */ /* 0x042fe20000400000 */
[----:B------:R-:W-:-:S02]  /*29b00*/  FMUL R27, R27, R22 ;  /* 0x000000161b1b7220 */ /* 0x000fc40000400000 */
[----:B------:R-:W4:Y:S01]  /*29b10*/  LDL.LU R22, [R1+0x15f4] ;  /* 0x0015f40001167983 */ /* 0x000f220000300800 */
[----:B0-----:R-:W-:-:S03]  /*29b20*/  IMAD R29, R29, 0x8, R23 ;  /* 0x000000081d1d7824 */ /* 0x001fc600078e0217 */
[----:B------:R-:W4:Y:S01]  /*29b30*/  LDL.LU R23, [R1+0x15f0] ;  /* 0x0015f00001177983 */ /* 0x000f220000300800 */
[C---:B------:R-:W-:Y:S02]  /*29b40*/  FSETP.GT.AND P2, PT, |R26|.reuse, 8.50705917302346158658e+37, PT ;  /* 0x7e8000001a00780b */ /* 0x040fe40003f44200 */
[----:B------:R-:W-:-:S11]  /*29b50*/  FSETP.GEU.AND P1, PT, |R26|, 1.175494350822287508e-38, PT ;  /* 0x008000001a00780b */ /* 0x000fd60003f2e200 */
[----:B------:R-:W-:-:S04]  /*29b60*/  @P2 FMUL R26, R26, 0.25 ;  /* 0x3e8000001a1a2820 */ /* 0x000fc80000400000 */
[----:B------:R-:W-:-:S06]  /*29b70*/  @!P1 FMUL R26, R26, 16777216 ;  /* 0x4b8000001a1a9820 */ /* 0x000fcc0000400000 */
[----:B------:R-:W0:Y:S01]  /*29b80*/  MUFU.RCP R26, R26 ;  /* 0x0000001a001a7308 */ /* 0x000e220000001000 */
[----:B------:R-:W-:Y:S02]  /*29b90*/  MOV R25, R9 ;  /* 0x0000000900197202 */ /* 0x000fe40000000f00 */
[----:B------:R-:W-:Y:S01]  /*29ba0*/  MOV R9, R0 ;  /* 0x0000000000097202 */ /* 0x000fe20000000f00 */
[----:B------:R-:W-:Y:S01]  /*29bb0*/  @P2 FMUL R10, R10, 0.25 ;  /* 0x3e8000000a0a2820 */ /* 0x000fe20000400000 */
[----:B------:R-:W-:Y:S01]  /*29bc0*/  @P2 FMUL R15, R15, 0.25 ;  /* 0x3e8000000f0f2820 */ /* 0x000fe20000400000 */
[----:B------:R-:W-:Y:S01]  /*29bd0*/  @P2 FMUL R6, R6, 0.25 ;  /* 0x3e80000006062820 */ /* 0x000fe20000400000 */
[----:B------:R-:W-:Y:S01]  /*29be0*/  @P2 FMUL R7, R7, 0.25 ;  /* 0x3e80000007072820 */ /* 0x000fe20000400000 */
[----:B------:R-:W-:Y:S01]  /*29bf0*/  @P2 FMUL R11, R11, 0.25 ;  /* 0x3e8000000b0b2820 */ /* 0x000fe20000400000 */
[----:B------:R-:W-:Y:S01]  /*29c00*/  @P2 FMUL R14, R14, 0.25 ;  /* 0x3e8000000e0e2820 */ /* 0x000fe20000400000 */
[----:B------:R-:W-:Y:S01]  /*29c10*/  @P2 FMUL R18, R18, 0.25 ;  /* 0x3e80000012122820 */ /* 0x000fe20000400000 */
[----:B------:R-:W-:Y:S01]  /*29c20*/  @!P1 FMUL R10, R10, 16777216 ;  /* 0x4b8000000a0a9820 */ /* 0x000fe20000400000 */
[----:B------:R-:W-:Y:S01]  /*29c30*/  @!P1 FMUL R15, R15, 16777216 ;  /* 0x4b8000000f0f9820 */ /* 0x000fe20000400000 */
[----:B------:R-:W-:Y:S01]  /*29c40*/  @!P1 FMUL R6, R6, 16777216 ;  /* 0x4b80000006069820 */ /* 0x000fe20000400000 */
[----:B------:R-:W-:Y:S01]  /*29c50*/  @!P1 FMUL R7, R7, 16777216 ;  /* 0x4b80000007079820 */ /* 0x000fe20000400000 */
[----:B------:R-:W-:Y:S01]  /*29c60*/  @!P1 FMUL R11, R11, 16777216 ;  /* 0x4b8000000b0b9820 */ /* 0x000fe20000400000 */
[----:B------:R-:W-:Y:S01]  /*29c70*/  @!P1 FMUL R14, R14, 16777216 ;  /* 0x4b8000000e0e9820 */ /* 0x000fe20000400000 */
[----:B------:R-:W-:Y:S01]  /*29c80*/  @!P1 FMUL R18, R18, 16777216 ;  /* 0x4b80000012129820 */ /* 0x000fe20000400000 */
[----:B------:R-:W-:Y:S01]  /*29c90*/  @P2 FMUL R2, R2, 0.25 ;  /* 0x3e80000002022820 */ /* 0x000fe20000400000 */
[----:B0-----:R-:W-:-:S03]  /*29ca0*/  FMUL R0, R26, R10 ;  /* 0x0000000a1a007220 */ /* 0x001fc60000400000 */
[----:B------:R-:W-:Y:S01]  /*29cb0*/  @!P1 FMUL R2, R2, 16777216 ;  /* 0x4b80000002029820 */ /* 0x000fe20000400000 */
[----:B------:R0:W-:Y:S01]  /*29cc0*/  STL [R1+0x5c], R29 ;  /* 0x00005c1d01007387 */ /* 0x0001e20000100800 */
[C---:B------:R-:W-:Y:S01]  /*29cd0*/  FMUL R6, R26.reuse, R6 ;  /* 0x000000061a067220 */ /* 0x040fe20000400000 */
[C---:B------:R-:W-:Y:S01]  /*29ce0*/  FMUL R7, R26.reuse, R7 ;  /* 0x000000071a077220 */ /* 0x040fe20000400000 */
[C---:B------:R-:W-:Y:S01]  /*29cf0*/  FMUL R11, R26.reuse, R11 ;  /* 0x0000000b1a0b7220 */ /* 0x040fe20000400000 */
[C---:B------:R-:W-:Y:S01]  /*29d00*/  FMUL R14, R26.reuse, R14 ;  /* 0x0000000e1a0e7220 */ /* 0x040fe20000400000 */
[C---:B------:R-:W-:Y:S01]  /*29d10*/  FMUL R10, R26.reuse, R15 ;  /* 0x0000000f1a0a7220 */ /* 0x040fe20000400000 */
[C---:B------:R-:W-:Y:S01]  /*29d20*/  FMUL R18, R26.reuse, R18 ;  /* 0x000000121a127220 */ /* 0x040fe20000400000 */
[----:B------:R-:W-:Y:S01]  /*29d30*/  FMUL R2, R26, R2 ;  /* 0x000000021a027220 */ /* 0x000fe20000400000 */
[----:B------:R-:W4:Y:S01]  /*29d40*/  LDL.LU R15, [R1+0x4] ;  /* 0x00000400010f7983 */ /* 0x000f220000300800 */
[----:B------:R-:W-:-:S04]  /*29d50*/  @P2 FMUL R8, R8, 0.25 ;  /* 0x3e80000008082820 */ /* 0x000fc80000400000 */
[----:B------:R-:W-:-:S04]  /*29d60*/  @!P1 FMUL R8, R8, 16777216 ;  /* 0x4b80000008089820 */ /* 0x000fc80000400000 */
[----:B------:R-:W-:Y:S01]  /*29d70*/  FMUL R8, R26, R8 ;  /* 0x000000081a087220 */ /* 0x000fe20000400000 */
[----:B--2---:R-:W-:-:S04]  /*29d80*/  @P2 FMUL R4, R4, 0.25 ;  /* 0x3e80000004042820 */ /* 0x004fc80000400000 */
[----:B------:R-:W-:-:S04]  /*29d90*/  @!P1 FMUL R4, R4, 16777216 ;  /* 0x4b80000004049820 */ /* 0x000fc80000400000 */
[----:B------:R-:W-:-:S05]  /*29da0*/  FMUL R4, R26, R4 ;  /* 0x000000041a047220 */ /* 0x000fca0000400000 */
[----:B------:R-:W-:Y:S01]  /*29db0*/  F2FP.BF16.F32.PACK_AB R8, R8, R4 ;  /* 0x000000040808723e */ /* 0x000fe200000010ff */
[----:B---3--:R-:W-:Y:S01]  /*29dc0*/  @P2 FMUL R3, R3, 0.25 ;  /* 0x3e80000003032820 */ /* 0x008fe20000400000 */
[----:B----4-:R-:W-:-:S04]  /*29dd0*/  @P2 FMUL R22, R22, 0.25 ;  /* 0x3e80000016162820 */ /* 0x010fc80000400000 */
[----:B------:R-:W-:Y:S01]  /*29de0*/  @!P1 FMUL R22, R22, 16777216 ;  /* 0x4b80000016169820 */ /* 0x000fe20000400000 */
[----:B------:R-:W-:-:S03]  /*29df0*/  @P2 FMUL R23, R23, 0.25 ;  /* 0x3e80000017172820 */ /* 0x000fc60000400000 */
[----:B------:R-:W-:Y:S01]  /*29e00*/  FMUL R21, R26, R22 ;  /* 0x000000161a157220 */ /* 0x000fe20000400000 */
[----:B------:R-:W-:Y:S01]  /*29e10*/  @!P1 FMUL R23, R23, 16777216 ;  /* 0x4b80000017179820 */ /* 0x000fe20000400000 */
[----:B------:R-:W-:-:S03]  /*29e20*/  IMAD.MOV.U32 R22, RZ, RZ, R9 ;  /* 0x000000ffff167224 */ /* 0x000fc600078e0009 */
[----:B------:R-:W-:Y:S02]  /*29e30*/  FMUL R9, R26, R23 ;  /* 0x000000171a097220 */ /* 0x000fe40000400000 */
[----:B------:R-:W-:Y:S02]  /*29e40*/  MOV R23, R22 ;  /* 0x0000001600177202 */ /* 0x000fe40000000f00 */
[----:B------:R-:W1:Y:S01]  /*29e50*/  LDC R22, c[0x0][0x278] ;  /* 0x00009e00ff167b82 */ /* 0x000e620000000800 */
[----:B------:R-:W-:Y:S01]  /*29e60*/  @P2 FMUL R19, R19, 0.25 ;  /* 0x3e80000013132820 */ /* 0x000fe20000400000 */
[----:B------:R-:W-:Y:S01]  /*29e70*/  @P2 FMUL R28, R28, 0.25 ;  /* 0x3e8000001c1c2820 */ /* 0x000fe20000400000 */
[----:B------:R-:W-:Y:S01]  /*29e80*/  @P2 FMUL R20, R20, 0.25 ;  /* 0x3e80000014142820 */ /* 0x000fe20000400000 */
[----:B------:R-:W-:Y:S01]  /*29e90*/  @!P1 FMUL R3, R3, 16777216 ;  /* 0x4b80000003039820 */ /* 0x000fe20000400000 */
[----:B------:R-:W-:Y:S01]  /*29ea0*/  @!P1 FMUL R19, R19, 16777216 ;  /* 0x4b80000013139820 */ /* 0x000fe20000400000 */
[----:B------:R-:W-:Y:S01]  /*29eb0*/  @!P1 FMUL R28, R28, 16777216 ;  /* 0x4b8000001c1c9820 */ /* 0x000fe20000400000 */
[----:B------:R-:W-:Y:S01]  /*29ec0*/  @!P1 FMUL R20, R20, 16777216 ;  /* 0x4b80000014149820 */ /* 0x000fe20000400000 */
[C---:B------:R-:W-:Y:S01]  /*29ed0*/  FMUL R3, R26.reuse, R3 ;  /* 0x000000031a037220 */ /* 0x040fe20000400000 */
[----:B------:R-:W-:-:S02]  /*29ee0*/  FMUL R19, R26, R19 ;  /* 0x000000131a137220 */ /* 0x000fc40000400000 */
[C---:B------:R-:W-:Y:S01]  /*29ef0*/  FMUL R20, R26.reuse, R20 ;  /* 0x000000141a147220 */ /* 0x040fe20000400000 */
[----:B------:R-:W-:Y:S02]  /*29f00*/  FMUL R26, R26, R28 ;  /* 0x0000001c1a1a7220 */ /* 0x000fe40000400000 */
[----:B------:R-:W2:Y:S02]  /*29f10*/  LDL.LU R28, [R1+0x15ec] ;  /* 0x0015ec00011c7983 */ /* 0x000ea40000300800 */
[----:B------:R-:W-:Y:S02]  /*29f20*/  F2FP.BF16.F32.PACK_AB R20, R20, R3 ;  /* 0x000000031414723e */ /* 0x000fe400000010ff */
[----:B-1----:R-:W-:Y:S02]  /*29f30*/  LEA R22, R22, R29, 0x3 ;  /* 0x0000001d16167211 */ /* 0x002fe400078e18ff */
[----:B0-----:R-:W2:Y:S04]  /*29f40*/  LDL.LU R29, [R1+0x15e8] ;  /* 0x0015e800011d7983 */ /* 0x001ea80000300800 */
[----:B------:R-:W3:Y:S04]  /*29f50*/  LDL R4, [R1+0x74] ;  /* 0x0000740001047983 */ /* 0x000ee80000100800 */
[----:B------:R0:W-:Y:S04]  /*29f60*/  STL [R1+0x58], R22 ;  /* 0x0000581601007387 */ /* 0x0001e80000100800 */
[----:B------:R-:W4:Y:S01]  /*29f70*/  LDL.LU R3, [R1+0xc] ;  /* 0x00000c0001037983 */ /* 0x000f220000300800 */
[----:B------:R-:W-:-:S02]  /*29f80*/  F2FP.BF16.F32.PACK_AB R12, R12, R27 ;  /* 0x0000001b0c0c723e */ /* 0x000fc400000010ff */
[----:B------:R-:W0:Y:S01]  /*29f90*/  LDC R27, c[0x0][0x278] ;  /* 0x00009e00ff1b7b82 */ /* 0x000e220000000800 */
[----:B------:R-:W-:Y:S02]  /*29fa0*/  F2FP.BF16.F32.PACK_AB R9, R9, R26 ;  /* 0x0000001a0909723e */ /* 0x000fe400000010ff */
[----:B------:R-:W-:Y:S02]  /*29fb0*/  MOV R26, R23 ;  /* 0x00000017001a7202 */ /* 0x000fe40000000f00 */
[----:B------:R-:W-:Y:S02]  /*29fc0*/  F2FP.BF16.F32.PACK_AB R21, R21, R2 ;  /* 0x000000021515723e */ /* 0x000fe400000010ff */
[----:B------:R-:W-:Y:S01]  /*29fd0*/  F2FP.BF16.F32.PACK_AB R13, R5, R13 ;  /* 0x0000000d050d723e */ /* 0x000fe200000010ff */
[----:B0-----:R-:W-:-:S05]  /*29fe0*/  IMAD R22, R27, 0x8, R22 ;  /* 0x000000081b167824 */ /* 0x001fca00078e0216 */
[C---:B------:R-:W-:Y:S01]  /*29ff0*/  LEA R23, R27.reuse, R22, 0x3 ;  /* 0x000000161b177211 */ /* 0x040fe200078e18ff */
[----:B------:R-:W-:Y:S04]  /*2a000*/  STL [R1+0x54], R22 ;  /* 0x0000541601007387 */ /* 0x000fe80000100800 */
[----:B------:R-:W-:Y:S01]  /*2a010*/  IMAD R2, R27, 0x8, R23 ;  /* 0x000000081b027824 */ /* 0x000fe200078e0217 */
[----:B------:R0:W-:Y:S01]  /*2a020*/  STL [R1+0x50], R23 ;  /* 0x0000501701007387 */ /* 0x0001e20000100800 */
[----:B------:R-:W-:-:S03]  /*2a030*/  F2FP.BF16.F32.PACK_AB R10, R10, R19 ;  /* 0x000000130a0a723e */ /* 0x000fc600000010ff */
[----:B------:R-:W3:Y:S01]  /*2a040*/  LDL.LU R5, [R1] ;  /* 0x0000000001057983 */ /* 0x000ee20000300800 */
[----:B------:R-:W-:-:S03]  /*2a050*/  F2FP.BF16.F32.PACK_AB R11, R7, R11 ;  /* 0x0000000b070b723e */ /* 0x000fc600000010ff */
[----:B------:R1:W-:Y:S01]  /*2a060*/  STL [R1+0x4c], R2 ;  /* 0x00004c0201007387 */ /* 0x0003e20000100800 */
[----:B0-----:R-:W-:-:S03]  /*2a070*/  F2FP.BF16.F32.PACK_AB R23, R6, R0 ;  /* 0x000000000617723e */ /* 0x001fc600000010ff */
[----:B------:R-:W3:Y:S01]  /*2a080*/  LDL.LU R6, [R1+0x8] ;  /* 0x0000080001067983 */ /* 0x000ee20000300800 */
[----:B------:R-:W-:-:S03]  /*2a090*/  F2FP.BF16.F32.PACK_AB R22, R14, R18 ;  /* 0x000000120e16723e */ /* 0x000fc600000010ff */
[----:B------:R-:W3:Y:S01]  /*2a0a0*/  LDL R0, [R1+0x80] ;  /* 0x0000800001007983 */ /* 0x000ee20000100800 */
[----:B--2---:R-:W-:Y:S02]  /*2a0b0*/  F2FP.BF16.F32.PACK_AB R14, R29, R28 ;  /* 0x0000001c1d0e723e */ /* 0x004fe400000010ff */
[----:B----4-:R-:W-:Y:S02]  /*2a0c0*/  F2FP.BF16.F32.PACK_AB R15, R3, R15 ;  /* 0x0000000f030f723e */ /* 0x010fe400000010ff */
[----:B------:R-:W-:Y:S01]  /*2a0d0*/  LEA R3, R27, R2, 0x3 ;  /* 0x000000021b037211 */ /* 0x000fe200078e18ff */
[----:B---3--:R0:W-:Y:S04]  /*2a0e0*/  STS.128 [R4], R8 ;  /* 0x0000000804007388 */ /* 0x0081e80000000c00 */
[----:B------:R-:W-:Y:S04]  /*2a0f0*/  STL [R1+0x4], R3 ;  /* 0x0000040301007387 */ /* 0x000fe80000100800 */
[----:B------:R-:W2:Y:S04]  /*2a100*/  LDL.LU R7, [R1+0x14] ;  /* 0x0000140001077983 */ /* 0x000ea80000300800 */
[----:B------:R-:W3:Y:S04]  /*2a110*/  LDL.LU R18, [R1+0x1c] ;  /* 0x00001c0001127983 */ /* 0x000ee80000300800 */
[----:B------:R-:W4:Y:S01]  /*2a120*/  LDL.LU R19, [R1+0x30] ;  /* 0x0000300001137983 */ /* 0x000f220000300800 */
[----:B------:R-:W-:-:S03]  /*2a130*/  MOV R29, R26 ;  /* 0x0000001a001d7202 */ /* 0x000fc60000000f00 */
[----:B-1----:R-:W4:Y:S01]  /*2a140*/  LDL.LU R2, [R1+0x2c] ;  /* 0x00002c0001027983 */ /* 0x002f220000300800 */
[----:B------:R-:W-:-:S03]  /*2a150*/  IMAD.MOV.U32 R26, RZ, RZ, R25 ;  /* 0x000000ffff1a7224 */ /* 0x000fc600078e0019 */
[----:B0-----:R-:W3:Y:S04]  /*2a160*/  LDL.LU R8, [R1+0x20] ;  /* 0x0000200001087983 */ /* 0x001ee80000300800 */
[----:B------:R-:W2:Y:S04]  /*2a170*/  LDL.LU R9, [R1+0x24] ;  /* 0x0000240001097983 */ /* 0x000ea80000300800 */
[----:B------:R0:W-:Y:S04]  /*2a180*/  STS.128 [R4+0x200], R20 ;  /* 0x0002001404007388 */ /* 0x0001e80000000c00 */
[----:B------:R1:W-:Y:S04]  /*2a190*/  STS.128 [R4+0x80], R12 ;  /* 0x0000800c04007388 */ /* 0x0003e80000000c00 */
[----:B0-----:R-:W4:Y:S04]  /*2a1a0*/  LDL.LU R23, [R1+0x18] ;  /* 0x0000180001177983 */ /* 0x001f280000300800 */
[----:B------:R-:W4:Y:S04]  /*2a1b0*/  LDL.LU R10, [R1+0x40] ;  /* 0x00004000010a7983 */ /* 0x000f280000300800 */
[----:B------:R-:W4:Y:S04]  /*2a1c0*/  LDL.LU R25, [R1+0x3c] ;  /* 0x00003c0001197983 */ /* 0x000f280000300800 */
[----:B-1----:R-:W2:Y:S04]  /*2a1d0*/  LDL.LU R12, [R1+0x28] ;  /* 0x00002800010c7983 */ /* 0x002ea80000300800 */
[----:B------:R-:W4:Y:S04]  /*2a1e0*/  LDL.LU R13, [R1+0x38] ;  /* 0x00003800010d7983 */ /* 0x000f280000300800 */
[----:B------:R-:W4:Y:S01]  /*2a1f0*/  LDL.LU R14, [R1+0x34] ;  /* 0x00003400010e7983 */ /* 0x000f220000300800 */
[----:B------:R-:W-:-:S03]  /*2a200*/  F2FP.BF16.F32.PACK_AB R4, R17, R16 ;  /* 0x000000101104723e */ /* 0x000fc600000010ff */
[----:B------:R-:W4:Y:S04]  /*2a210*/  LDL.LU R15, [R1+0x48] ;  /* 0x00004800010f7983 */ /* 0x000f280000300800 */
[----:B------:R-:W4:Y:S04]  /*2a220*/  LDL.LU R21, [R1+0x44] ;  /* 0x0000440001157983 */ /* 0x000f280000300800 */
[----:B------:R-:W4:Y:S04]  /*2a230*/  LDL.LU R11, [R1+0x68] ;  /* 0x00006800010b7983 */ /* 0x000f280000300800 */
[----:B------:R-:W4:Y:S04]  /*2a240*/  LDL.LU R28, [R1+0x64] ;  /* 0x00006400011c7983 */ /* 0x000f280000300800 */
[----:B------:R-:W4:Y:S01]  /*2a250*/  LDL.LU R17, [R1+0xcc] ;  /* 0x0000cc0001117983 */ /* 0x000f220000300800 */
[----:B------:R-:W-:-:S04]  /*2a260*/  LEA R3, R27, R3, 0x3 ;  /* 0x000000031b037211 */ /* 0x000fc800078e18ff */
[----:B------:R-:W-:Y:S02]  /*2a270*/  LEA R16, R27, R3, 0x3 ;  /* 0x000000031b107211 */ /* 0x000fe400078e18ff */
[----:B------:R-:W-:Y:S02]  /*2a280*/  F2FP.BF16.F32.PACK_AB R5, R5, R24 ;  /* 0x000000180505723e */ /* 0x000fe400000010ff */
[----:B------:R-:W4:Y:S04]  /*2a290*/  LDL.LU R24, [R1+0x10] ;  /* 0x0000100001187983 */ /* 0x000f280000300800 */
[----:B------:R-:W4:Y:S04]  /*2a2a0*/  LDL.LU R20, [R1+0xac] ;  /* 0x0000ac0001147983 */ /* 0x000f280000300800 */
[----:B------:R-:W4:Y:S04]  /*2a2b0*/  LDL.LU R22, [R1+0x70] ;  /* 0x0000700001167983 */ /* 0x000f280000300800 */
[----:B------:R0:W-:Y:S04]  /*2a2c0*/  STL [R1+0x15b8], R3 ;  /* 0x0015b80301007387 */ /* 0x0001e80000100800 */
[----:B0-----:R-:W4:Y:S04]  /*2a2d0*/  LDL.LU R3, [R1+0x74] ;  /* 0x0000740001037983 */ /* 0x001f280000300800 */
[----:B------:R-:W-:Y:S01]  /*2a2e0*/  STL [R1+0x15b4], R16 ;  /* 0x0015b41001007387 */ /* 0x000fe20000100800 */
[----:B---3--:R-:W-:-:S02]  /*2a2f0*/  F2FP.BF16.F32.PACK_AB R8, R8, R18 ;  /* 0x000000120808723e */ /* 0x008fc400000010ff */
[----:B--2---:R-:W-:Y:S02]  /*2a300*/  F2FP.BF16.F32.PACK_AB R12, R12, R9 ;  /* 0x000000090c0c723e */ /* 0x004fe400000010ff */
[----:B----4-:R-:W-:Y:S02]  /*2a310*/  F2FP.BF16.F32.PACK_AB R9, R19, R2 ;  /* 0x000000021309723e */ /* 0x010fe400000010ff */
[----:B------:R-:W-:Y:S01]  /*2a320*/  F2FP.BF16.F32.PACK_AB R13, R13, R14 ;  /* 0x0000000e0d0d723e */ /* 0x000fe200000010ff */
[----:B------:R-:W-:Y:S01]  /*2a330*/  IMAD.IADD R0, R0, 0x1, -R17 ;  /* 0x0000000100007824 */ /* 0x000fe200078e0a11 */
[----:B------:R-:W-:-:S05]  /*2a340*/  LEA R17, R27, R16, 0x3 ;  /* 0x000000101b117211 */ /* 0x000fca00078e18ff */
[C---:B------:R-:W-:Y:S01]  /*2a350*/  IMAD R18, R27.reuse, 0x8, R17 ;  /* 0x000000081b127824 */ /* 0x040fe200078e0211 */
[----:B------:R-:W-:Y:S04]  /*2a360*/  STL [R1+0x15b0], R17 ;  /* 0x0015b01101007387 */ /* 0x000fe80000100800 */
[----:B------:R-:W-:Y:S01]  /*2a370*/  LEA R19, R27, R18, 0x3 ;  /* 0x000000121b137211 */ /* 0x000fe200078e18ff */
[----:B------:R-:W-:Y:S01]  /*2a380*/  STL [R1+0x15bc], R18 ;  /* 0x0015bc1201007387 */ /* 0x000fe20000100800 */
[----:B------:R-:W-:-:S03]  /*2a390*/  F2FP.BF16.F32.PACK_AB R14, R15, R21 ;  /* 0x000000150f0e723e */ /* 0x000fc600000010ff */
[----:B------:R0:W-:Y:S04]  /*2a3a0*/  STL [R1+0x15c0], R19 ;  /* 0x0015c01301007387 */ /* 0x0001e80000100800 */
[----:B------:R-:W2:Y:S01]  /*2a3b0*/  LDL.LU R21, [R1+0xb8] ;  /* 0x0000b80001157983 */ /* 0x000ea20000300800 */
[----:B------:R-:W-:Y:S01]  /*2a3c0*/  F2FP.BF16.F32.PACK_AB R7, R23, R7 ;  /* 0x000000071707723e */ /* 0x000fe200000010ff */
[----:B------:R-:W-:Y:S01]  /*2a3d0*/  FADD R0, R0, -1 ;  /* 0xbf80000000007421 */ /* 0x000fe20000000000 */
[----:B------:R-:W-:Y:S02]  /*2a3e0*/  MOV R23, 0x3dc6b27f ;  /* 0x3dc6b27f00177802 */ /* 0x000fe40000000f00 */
[----:B------:R-:W-:Y:S02]  /*2a3f0*/  F2FP.BF16.F32.PACK_AB R10, R10, R25 ;  /* 0x000000190a0a723e */ /* 0x000fe400000010ff */
[----:B------:R-:W-:Y:S01]  /*2a400*/  LEA R25, R27, R19, 0x3 ;  /* 0x000000131b197211 */ /* 0x000fe200078e18ff */
[----:B------:R-:W-:Y:S01]  /*2a410*/  FFMA.FTZ R2, R0, R23, -0.16845393180847167969 ;  /* 0xbe2c7f3000027423 */ /* 0x000fe20000010017 */
[----:B------:R-:W-:-:S02]  /*2a420*/  F2FP.BF16.F32.PACK_AB R6, R24, R6 ;  /* 0x000000061806723e */ /* 0x000fc400000010ff */
[----:B------:R-:W-:-:S03]  /*2a430*/  F2FP.BF16.F32.PACK_AB R15, R20, R22 ;  /* 0x00000016140f723e */ /* 0x000fc600000010ff */
[----:B------:R-:W-:Y:S04]  /*2a440*/  STS.128 [R3+0x280], R4 ;  /* 0x0002800403007388 */ /* 0x000fe80000000c00 */
[----:B--2---:R1:W-:Y:S04]  /*2a450*/  STL [R1+0x15e4], R21 ;  /* 0x0015e41501007387 */ /* 0x0043e80000100800 */
[----:B0-----:R-:W2:Y:S04]  /*2a460*/  LDL.LU R19, [R1+0x7c] ;  /* 0x00007c0001137983 */ /* 0x001ea80000300800 */
[----:B-1----:R-:W3:Y:S04]  /*2a470*/  LDL.LU R21, [R1+0xc0] ;  /* 0x0000c00001157983 */ /* 0x002ee80000300800 */
[----:B------:R-:W4:Y:S04]  /*2a480*/  LDL.LU R23, [R1+0x118] ;  /* 0x0001180001177983 */ /* 0x000f280000300800 */
[----:B------:R-:W2:Y:S04]  /*2a490*/  LDL.LU R18, [R1+0x134] ;  /* 0x0001340001127983 */ /* 0x000ea80000300800 */
[----:B------:R-:W2:Y:S04]  /*2a4a0*/  LDL.LU R17, [R1+0xd0] ;  /* 0x0000d00001117983 */ /* 0x000ea80000300800 */
[----:B------:R-:W2:Y:S04]  /*2a4b0*/  LDL.LU R24, [R1+0xd8] ;  /* 0x0000d80001187983 */ /* 0x000ea80000300800 */
[----:B------:R-:W2:Y:S04]  /*2a4c0*/  LDL.LU R22, [R1+0xd4] ;  /* 0x0000d40001167983 */ /* 0x000ea80000300800 */
[----:B------:R-:W2:Y:S04]  /*2a4d0*/  LDL.LU R16, [R1+0x78] ;  /* 0x0000780001107983 */ /* 0x000ea80000300800 */
[----:B------:R-:W3:Y:S01]  /*2a4e0*/  LDL.LU R4, [R1+0xb4] ;  /* 0x0000b40001047983 */ /* 0x000ee20000300800 */
[----:B------:R-:W-:Y:S01]  /*2a4f0*/  F2FP.BF16.F32.PACK_AB R11, R11, R28 ;  /* 0x0000001c0b0b723e */ /* 0x000fe200000010ff */
[----:B------:R-:W-:-:S02]  /*2a500*/  IMAD R28, R27, 0x8, R25 ;  /* 0x000000081b1c7824 */ /* 0x000fc400078e0219 */
[----:B------:R-:W4:Y:S04]  /*2a510*/  LDL.LU R5, [R1+0xc8] ;  /* 0x0000c80001057983 */ /* 0x000f280000300800 */
[----:B------:R-:W2:Y:S01]  /*2a520*/  LDL.LU R6, [R1+0x120] ;  /* 0x0001200001067983 */ /* 0x000ea20000300800 */
[----:B------:R-:W-:-:S03]  /*2a530*/  LEA R20, R27, R28, 0x3 ;  /* 0x0000001c1b147211 */ /* 0x000fc600078e18ff */
[----:B------:R-:W2:Y:S04]  /*2a540*/  LDL.LU R7, [R1+0x130] ;  /* 0x0001300001077983 */ /* 0x000ea80000300800 */
[----:B------:R0:W-:Y:S04]  /*2a550*/  STL [R1+0x15c4], R28 ;  /* 0x0015c41c01007387 */ /* 0x0001e80000100800 */
[----:B------:R1:W-:Y:S04]  /*2a560*/  STS.128 [R3+0x100], R8 ;  /* 0x0001000803007388 */ /* 0x0003e80000000c00 */
[----:B0-----:R-:W2:Y:S04]  /*2a570*/  LDL.LU R28, [R1+0x13c] ;  /* 0x00013c00011c7983 */ /* 0x001ea80000300800 */
[----:B------:R0:W-:Y:S04]  /*2a580*/  STS.128 [R3+0x300], R12 ;  /* 0x0003000c03007388 */ /* 0x0001e80000000c00 */
[----:B-1----:R-:W2:Y:S04]  /*2a590*/  LDL.LU R8, [R1+0xc4] ;  /* 0x0000c40001087983 */ /* 0x002ea80000300800 */
[----:B------:R-:W2:Y:S04]  /*2a5a0*/  LDL.LU R9, [R1+0x114] ;  /* 0x0001140001097983 */ /* 0x000ea80000300800 */
[----:B------:R-:W2:Y:S04]  /*2a5b0*/  LDL.LU R10, [R1+0x124] ;  /* 0x00012400010a7983 */ /* 0x000ea80000300800 */
[----:B------:R-:W2:Y:S01]  /*2a5c0*/  LDL.LU R11, [R1+0x138] ;  /* 0x00013800010b7983 */ /* 0x000ea20000300800 */
[----:B0-----:R-:W-:-:S03]  /*2a5d0*/  LEA R15, R27, R20, 0x3 ;  /* 0x000000141b0f7211 */ /* 0x001fc600078e18ff */
[----:B------:R-:W2:Y:S04]  /*2a5e0*/  LDL.LU R14, [R1+0x220] ;  /* 0x00022000010e7983 */ /* 0x000ea80000300800 */
[----:B------:R-:W2:Y:S04]  /*2a5f0*/  LDL.LU R13, [R1+0x11c] ;  /* 0x00011c00010d7983 */ /* 0x000ea80000300800 */
[----:B------:R-:W2:Y:S04]  /*2a600*/  LDL.LU R12, [R1+0x12c] ;  /* 0x00012c00010c7983 */ /* 0x000ea80000300800 */
[----:B------:R0:W-:Y:S04]  /*2a610*/  STL [R1+0x15c8], R20 ;  /* 0x0015c81401007387 */ /* 0x0001e80000100800 */
[----:B0-----:R-:W2:Y:S01]  /*2a620*/  LDL.LU R20, [R1+0x128] ;  /* 0x0001280001147983 */ /* 0x001ea20000300800 */
[----:B---3--:R-:W-:-:S03]  /*2a630*/  F2FP.BF16.F32.PACK_AB R4, R21, R4 ;  /* 0x000000041504723e */ /* 0x008fc600000010ff */
[----:B------:R-:W3:Y:S01]  /*2a640*/  LDL.LU R21, [R1+0x15e4] ;  /* 0x0015e40001157983 */ /* 0x000ee20000300800 */
[----:B------:R-:W-:-:S04]  /*2a650*/  FFMA.FTZ R2, R0, R2, 0.1716887056827545166 ;  /* 0x3e2fcf2a00027423 */ /* 0x000fc80000010002 */
[----:B------:R-:W-:-:S04]  /*2a660*/  FFMA.FTZ R2, R0, R2, -0.17900948226451873779 ;  /* 0xbe374e4300027423 */ /* 0x000fc80000010002 */
[----:B------:R-:W-:-:S04]  /*2a670*/  FFMA.FTZ R2, R0, R2, 0.20512372255325317383 ;  /* 0x3e520bf400027423 */ /* 0x000fc80000010002 */
[----:B------:R-:W-:Y:S01]  /*2a680*/  FFMA.FTZ R2, R0, R2, -0.24046532809734344482 ;  /* 0xbe763c8b00027423 */ /* 0x000fe20000010002 */
[----:B----4-:R-:W-:Y:S02]  /*2a690*/  F2FP.BF16.F32.PACK_AB R5, R23, R5 ;  /* 0x000000051705723e */ /* 0x010fe400000010ff */
[----:B--2---:R-:W-:Y:S02]  /*2a6a0*/  F2FP.BF16.F32.PACK_AB R7, R11, R7 ;  /* 0x000000070b07723e */ /* 0x004fe400000010ff */
[----:B------:R-:W-:Y:S02]  /*2a6b0*/  F2FP.BF16.F32.PACK_AB R9, R13, R9 ;  /* 0x000000090d09723e */ /* 0x000fe400000010ff */
[----:B------:R-:W-:Y:S02]  /*2a6c0*/  F2FP.BF16.F32.PACK_AB R10, R12, R10 ;  /* 0x0000000a0c0a723e */ /* 0x000fe400000010ff */
[----:B------:R-:W-:Y:S02]  /*2a6d0*/  F2FP.BF16.F32.PACK_AB R11, R28, R18 ;  /* 0x000000121c0b723e */ /* 0x000fe400000010ff */
[----:B------:R-:W-:-:S05]  /*2a6e0*/  F2FP.BF16.F32.PACK_AB R6, R20, R6 ;  /* 0x000000061406723e */ /* 0x000fca00000010ff */
[----:B------:R-:W-:Y:S01]  /*2a6f0*/  STS.128 [R3+0x180], R4 ;  /* 0x0001800403007388 */ /* 0x000fe20000000c00 */
[----:B---3--:R-:W-:Y:S01]  /*2a700*/  F2FP.BF16.F32.PACK_AB R8, R8, R21 ;  /* 0x000000150808723e */ /* 0x008fe200000010ff */
[----:B------:R-:W-:Y:S01]  /*2a710*/  FFMA.FTZ R21, R0, R2, 0.28857114911079406738 ;  /* 0x3e93bf9900157423 */ /* 0x000fe20000010002 */
[----:B------:R-:W-:Y:S01]  /*2a720*/  IMAD.MOV.U32 R2, RZ, RZ, R14 ;  /* 0x000000ffff027224 */ /* 0x000fe200078e000e */
[----:B------:R-:W-:-:S05]  /*2a730*/  LEA R14, R27, R15, 0x3 ;  /* 0x0000000f1b0e7211 */ /* 0x000fca00078e18ff */
[C---:B------:R-:W-:Y:S01]  /*2a740*/  IMAD R13, R27.reuse, 0x8, R14 ;  /* 0x000000081b0d7824 */ /* 0x040fe200078e020e */
[----:B------:R-:W-:Y:S04]  /*2a750*/  STL.64 [R1+0x1598], R14 ;  /* 0x0015980e01007387 */ /* 0x000fe80000100a00 */
[C---:B------:R-:W-:Y:S01]  /*2a760*/  LEA R12, R27.reuse, R13, 0x3 ;  /* 0x0000000d1b0c7211 */ /* 0x040fe200078e18ff */
[----:B------:R-:W-:Y:S04]  /*2a770*/  STS.128 [R3+0x380], R8 ;  /* 0x0003800803007388 */ /* 0x000fe80000000c00 */
[----:B------:R0:W-:Y:S04]  /*2a780*/  STL.64 [R1+0x15a0], R12 ;  /* 0x0015a00c01007387 */ /* 0x0001e80000100a00 */
[----:B0-----:R-:W2:Y:S04]  /*2a790*/  LDL.LU R13, [R1+0x154] ;  /* 0x00015400010d7983 */ /* 0x001ea80000300800 */
[----:B------:R-:W3:Y:S04]  /*2a7a0*/  LDL.LU R14, [R1+0x150] ;  /* 0x00015000010e7983 */ /* 0x000ee80000300800 */
[----:B------:R-:W4:Y:S04]  /*2a7b0*/  LDL.LU R20, [R1+0x14c] ;  /* 0x00014c0001147983 */ /* 0x000f280000300800 */
[----:B------:R-:W2:Y:S04]  /*2a7c0*/  LDL.LU R3, [R1+0x158] ;  /* 0x0001580001037983 */ /* 0x000ea80000300800 */
[----:B------:R-:W4:Y:S01]  /*2a7d0*/  LDL.LU R28, [R1+0x80] ;  /* 0x00008000011c7983 */ /* 0x000f220000300800 */
[----:B------:R-:W-:-:S02]  /*2a7e0*/  IMAD R27, R27, 0x8, R12 ;  /* 0x000000081b1b7824 */ /* 0x000fc400078e020c */
[----:B------:R-:W0:Y:S01]  /*2a7f0*/  LDC R12, c[0x0][0x278] ;  /* 0x00009e00ff0c7b82 */ /* 0x000e220000000800 */
[----:B------:R-:W-:-:S04]  /*2a800*/  FFMA.FTZ R21, R0, R21, -0.36067417263984680176 ;  /* 0xbeb8aa4900157423 */ /* 0x000fc80000010015 */
[----:B------:R-:W-:-:S04]  /*2a810*/  FFMA.FTZ R21, R0, R21, 0.48089820146560668945 ;  /* 0x3ef6384a00157423 */ /* 0x000fc80000010015 */
[----:B------:R-:W-:-:S04]  /*2a820*/  FFMA.FTZ R21, R0, R21, -0.72134751081466674805 ;  /* 0xbf38aa3b00157423 */ /* 0x000fc80000010015 */
[----:B------:R-:W-:Y:S01]  /*2a830*/  FMUL R21, R0, R21 ;  /* 0x0000001500157220 */ /* 0x000fe20000400000 */
[----:B0-----:R-:W-:-:S04]  /*2a840*/  LEA R10, R12, R27, 0x3 ;  /* 0x0000001b0c0a7211 */ /* 0x001fc800078e18ff */
[----:B------:R-:W-:-:S04]  /*2a850*/  LEA R9, R12, R10, 0x3 ;  /* 0x0000000a0c097211 */ /* 0x000fc800078e18ff */
[----:B------:R-:W-:Y:S01]  /*2a860*/  LEA R8, R12, R9, 0x3 ;  /* 0x000000090c087211 */ /* 0x000fe200078e18ff */
[----:B------:R-:W-:Y:S01]  /*2a870*/  FMUL R4, R0, R21 ;  /* 0x0000001500047220 */ /* 0x000fe20000400000 */
[----:B------:R-:W-:Y:S01]  /*2a880*/  MOV R15, R2 ;  /* 0x00000002000f7202 */ /* 0x000fe20000000f00 */
[----:B------:R-:W-:Y:S02]  /*2a890*/  IMAD.IADD R6, R16, 0x1, -R24 ;  /* 0x0000000110067824 */ /* 0x000fe400078e0a18 */
[----:B------:R-:W-:Y:S01]  /*2a8a0*/  IMAD R7, R12, 0x8, R8 ;  /* 0x000000080c077824 */ /* 0x000fe200078e0208 */
[----:B------:R-:W-:Y:S01]  /*2a8b0*/  IADD3 R2, R19, -R17, RZ ;  /* 0x8000001113027210 */ /* 0x000fe20007ffe0ff */
[----:B------:R-:W-:Y:S01]  /*2a8c0*/  FFMA.FTZ R4, R0, 1.4426950216293334961, R4 ;  /* 0x3fb8aa3b00047823 */ /* 0x000fe20000010004 */
[----:B------:R-:W-:Y:S01]  /*2a8d0*/  IADD3 R5, R15, -R22, RZ ;  /* 0x800000160f057210 */ /* 0x000fe20007ffe0ff */
[----:B------:R-:W-:Y:S01]  /*2a8e0*/  FADD R0, R6, -1 ;  /* 0xbf80000006007421 */ /* 0x000fe20000000000 */
[----:B------:R-:W-:Y:S01]  /*2a8f0*/  LEA R6, R12, R7, 0x3 ;  /* 0x000000070c067211 */ /* 0x000fe200078e18ff */
[----:B------:R-:W-:Y:S01]  /*2a900*/  FADD R2, R2, -1 ;  /* 0xbf80000002027421 */ /* 0x000fe20000000000 */
[----:B------:R-:W-:Y:S01]  /*2a910*/  MOV R23, 0x3dc6b27f ;  /* 0x3dc6b27f00177802 */ /* 0x000fe20000000f00 */
[----:B------:R-:W-:Y:S01]  /*2a920*/  FADD R5, R5, -1 ;  /* 0xbf80000005057421 */ /* 0x000fe20000000000 */
[----:B------:R-:W-:-:S03]  /*2a930*/  LEA R24, R12, R6, 0x3 ;  /* 0x000000060c187211 */ /* 0x000fc600078e18ff */
[-C--:B------:R-:W-:Y:S01]  /*2a940*/  FFMA.FTZ R22, R2, R23.reuse, -0.16845393180847167969 ;  /* 0xbe2c7f3002167423 */ /* 0x080fe20000010017 */
[CC--:B------:R-:W-:Y:S01]  /*2a950*/  FFMA.FTZ R11, R5.reuse, R23.reuse, -0.16845393180847167969 ;  /* 0xbe2c7f30050b7423 */ /* 0x0c0fe20000010017 */
[----:B------:R-:W-:Y:S01]  /*2a960*/  FFMA.FTZ R21, R0, R23, -0.16845393180847167969 ;  /* 0xbe2c7f3000157423 */ /* 0x000fe20000010017 */
[----:B------:R-:W-:Y:S02]  /*2a970*/  IMAD R23, R12, 0x8, R24 ;  /* 0x000000080c177824 */ /* 0x000fe400078e0218 */
[C---:B------:R-:W-:Y:S01]  /*2a980*/  FFMA.FTZ R22, R2.reuse, R22, 0.1716887056827545166 ;  /* 0x3e2fcf2a02167423 */ /* 0x040fe20000010016 */
[C---:B------:R-:W-:Y:S01]  /*2a990*/  FFMA.FTZ R11, R5.reuse, R11, 0.1716887056827545166 ;  /* 0x3e2fcf2a050b7423 */ /* 0x040fe2000001000b */
[----:B------:R-:W-:Y:S02]  /*2a9a0*/  IMAD.MOV.U32 R18, RZ, RZ, R26 ;  /* 0x000000ffff127224 */ /* 0x000fe400078e001a */
[----:B------:R-:W-:Y:S01]  /*2a9b0*/  FFMA.FTZ R22, R2, R22, -0.17900948226451873779 ;  /* 0xbe374e4302167423 */ /* 0x000fe20000010016 */
[----:B------:R-:W-:Y:S01]  /*2a9c0*/  LEA R26, R12, R23, 0x3 ;  /* 0x000000170c1a7211 */ /* 0x000fe200078e18ff */
[C---:B------:R-:W-:Y:S01]  /*2a9d0*/  FFMA.FTZ R11, R5.reuse, R11, -0.17900948226451873779 ;  /* 0xbe374e43050b7423 */ /* 0x040fe2000001000b */
[----:B------:R-:W-:Y:S01]  /*2a9e0*/  MOV R17, R29 ;  /* 0x0000001d00117202 */ /* 0x000fe20000000f00 */
[----:B------:R-:W-:Y:S01]  /*2a9f0*/  FFMA.FTZ R22, R2, R22, 0.20512372255325317383 ;  /* 0x3e520bf402167423 */ /* 0x000fe20000010016 */
[----:B------:R-:W-:Y:S01]  /*2aa00*/  LEA R29, R12, R26, 0x3 ;  /* 0x0000001a0c1d7211 */ /* 0x000fe200078e18ff */
[C---:B------:R-:W-:Y:S01]  /*2aa10*/  FFMA.FTZ R11, R5.reuse, R11, 0.20512372255325317383 ;  /* 0x3e520bf4050b7423 */ /* 0x040fe2000001000b */
[----:B------:R0:W-:Y:S01]  /*2aa20*/  STL [R1+0x15cc], R10 ;  /* 0x0015cc0a01007387 */ /* 0x0001e20000100800 */
[----:B------:R-:W-:Y:S01]  /*2aa30*/  FFMA.FTZ R21, R0, R21, 0.1716887056827545166 ;  /* 0x3e2fcf2a00157423 */ /* 0x000fe20000010015 */
[----:B------:R-:W-:Y:S01]  /*2aa40*/  FFMA.FTZ R22, R2, R22, -0.24046532809734344482 ;  /* 0xbe763c8b02167423 */ /* 0x000fe20000010016 */
[C---:B------:R-:W-:Y:S01]  /*2aa50*/  FFMA.FTZ R11, R5.reuse, R11, -0.24046532809734344482 ;  /* 0xbe763c8b050b7423 */ /* 0x040fe2000001000b */
[----:B------:R-:W-:Y:S01]  /*2aa60*/  STL.64 [R1+0x1580], R8 ;  /* 0x0015800801007387 */ /* 0x000fe20000100a00 */
[----:B------:R-:W-:Y:S01]  /*2aa70*/  FFMA.FTZ R21, R0, R21, -0.17900948226451873779 ;  /* 0xbe374e4300157423 */ /* 0x000fe20000010015 */
[----:B------:R-:W-:Y:S01]  /*2aa80*/  FFMA.FTZ R22, R2, R22, 0.28857114911079406738 ;  /* 0x3e93bf9902167423 */ /* 0x000fe20000010016 */
[----:B0-----:R-:W-:Y:S01]  /*2aa90*/  IMAD R10, R12, 0x8, R29 ;  /* 0x000000080c0a7824 */ /* 0x001fe200078e021d */
[----:B------:R0:W-:Y:S01]  /*2aaa0*/  STL.64 [R1+0x1588], R6 ;  /* 0x0015880601007387 */ /* 0x0001e20000100a00 */
[----:B------:R-:W-:Y:S01]  /*2aab0*/  FFMA.FTZ R11, R5, R11, 0.28857114911079406738 ;  /* 0x3e93bf99050b7423 */ /* 0x000fe2000001000b */
[----:B------:R-:W-:Y:S01]  /*2aac0*/  FFMA.FTZ R21, R0, R21, 0.20512372255325317383 ;  /* 0x3e520bf400157423 */ /* 0x000fe20000010015 */
[----:B------:R-:W-:-:S02]  /*2aad0*/  FFMA.FTZ R22, R2, R22, -0.36067417263984680176 ;  /* 0xbeb8aa4902167423 */ /* 0x000fc40000010016 */
[C---:B------:R-:W-:Y:S01]  /*2aae0*/  FFMA.FTZ R11, R5.reuse, R11, -0.36067417263984680176 ;  /* 0xbeb8aa49050b7423 */ /* 0x040fe2000001000b */
[----:B------:R-:W-:Y:S01]  /*2aaf0*/  STL.64 [R1+0x15a8], R24 ;  /* 0x0015a81801007387 */ /* 0x000fe20000100a00 */
[----:B0-----:R-:W-:Y:S01]  /*2ab00*/  LEA R6, R12, R10, 0x3 ;  /* 0x0000000a0c067211 */ /* 0x001fe200078e18ff */
[----:B------:R-:W-:Y:S02]  /*2ab10*/  FFMA.FTZ R21, R0, R21, -0.24046532809734344482 ;  /* 0xbe763c8b00157423 */ /* 0x000fe40000010015 */
[----:B------:R-:W-:Y:S01]  /*2ab20*/  STL [R1+0x15d0], R23 ;  /* 0x0015d01701007387 */ /* 0x000fe20000100800 */
[----:B------:R-:W-:Y:S01]  /*2ab30*/  LEA R6, R12, R6, 0x3 ;  /* 0x000000060c067211 */ /* 0x000fe200078e18ff */
[----:B------:R-:W-:Y:S02]  /*2ab40*/  FFMA.FTZ R22, R2, R22, 0.48089820146560668945 ;  /* 0x3ef6384a02167423 */ /* 0x000fe40000010016 */
[----:B------:R-:W-:Y:S01]  /*2ab50*/  STL.64 [R1+0x1590], R26 ;  /* 0x0015901a01007387 */ /* 0x000fe20000100a00 */
[----:B------:R-:W-:Y:S01]  /*2ab60*/  FFMA.FTZ R11, R5, R11, 0.48089820146560668945 ;  /* 0x3ef6384a050b7423 */ /* 0x000fe2000001000b */
[----:B------:R-:W-:-:S02]  /*2ab70*/  FFMA.FTZ R21, R0, R21, 0.28857114911079406738 ;  /* 0x3e93bf9900157423 */ /* 0x000fc40000010015 */
[----:B------:R-:W-:Y:S01]  /*2ab80*/  STL [R1+0x15d4], R29 ;  /* 0x0015d41d01007387 */ /* 0x000fe20000100800 */
[----:B------:R-:W-:Y:S01]  /*2ab90*/  FFMA.FTZ R22, R2, R22, -0.72134751081466674805 ;  /* 0xbf38aa3b02167423 */ /* 0x000fe20000010016 */
[C---:B------:R-:W-:Y:S02]  /*2aba0*/  FFMA.FTZ R11, R5.reuse, R11, -0.72134751081466674805 ;  /* 0xbf38aa3b050b7423 */ /* 0x040fe4000001000b */
[----:B------:R0:W-:Y:S01]  /*2abb0*/  STL [R1+0x48], R6 ;  /* 0x0000480601007387 */ /* 0x0001e20000100800 */
[----:B------:R-:W-:Y:S01]  /*2abc0*/  FFMA.FTZ R21, R0, R21, -0.36067417263984680176 ;  /* 0xbeb8aa4900157423 */ /* 0x000fe20000010015 */
[----:B------:R-:W-:Y:S01]  /*2abd0*/  FMUL R22, R2, R22 ;  /* 0x0000001602167220 */ /* 0x000fe20000400000 */
[----:B------:R-:W-:Y:S01]  /*2abe0*/  FMUL R11, R5, R11 ;  /* 0x0000000b050b7220 */ /* 0x000fe20000400000 */
[----:B------:R-:W-:Y:S01]  /*2abf0*/  ISETP.GE.U32.AND P6, PT, R19, 0x7f800000, PT ;  /* 0x7f8000001300780c */ /* 0x000fe20003fc6070 */
[----:B0-----:R-:W-:Y:S02]  /*2ac00*/  IMAD R6, R12, 0x8, R6 ;  /* 0x000000080c067824 */ /* 0x001fe400078e0206 */
[----:B------:R-:W-:Y:S01]  /*2ac10*/  FFMA.FTZ R21, R0, R21, 0.48089820146560668945 ;  /* 0x3ef6384a00157423 */ /* 0x000fe20000010015 */
[----:B------:R-:W-:-:S02]  /*2ac20*/  FMUL R22, R2, R22 ;  /* 0x0000001602167220 */ /* 0x000fc40000400000 */
[----:B------:R-:W-:Y:S01]  /*2ac30*/  LEA R8, R12, R6, 0x3 ;  /* 0x000000060c087211 */ /* 0x000fe200078e18ff */
[----:B------:R-:W-:-:S03]  /*2ac40*/  FMUL R11, R5, R11 ;  /* 0x0000000b050b7220 */ /* 0x000fc60000400000 */
[----:B------:R-:W-:Y:S01]  /*2ac50*/  LEA R9, R12, R8, 0x3 ;  /* 0x000000080c097211 */ /* 0x000fe200078e18ff */
[----:B------:R-:W-:Y:S01]  /*2ac60*/  FFMA.FTZ R21, R0, R21, -0.72134751081466674805 ;  /* 0xbf38aa3b00157423 */ /* 0x000fe20000010015 */
[----:B------:R-:W-:Y:S01]  /*2ac70*/  FFMA.FTZ R22, R2, 1.4426950216293334961, R22 ;  /* 0x3fb8aa3b02167823 */ /* 0x000fe20000010016 */
[----:B------:R-:W-:Y:S01]  /*2ac80*/  FFMA.FTZ R11, R5, 1.4426950216293334961, R11 ;  /* 0x3fb8aa3b050b7823 */ /* 0x000fe2000001000b */
[----:B------:R-:W-:Y:S01]  /*2ac90*/  LEA R2, R12, R9, 0x3 ;  /* 0x000000090c027211 */ /* 0x000fe200078e18ff */
[C---:B------:R-:W-:Y:S01]  /*2aca0*/  FMUL R21, R0.reuse, R21 ;  /* 0x0000001500157220 */ /* 0x040fe20000400000 */
[----:B------:R3:W-:Y:S04]  /*2acb0*/  STL [R1+0x15d8], R8 ;  /* 0x0015d80801007387 */ /* 0x0007e80000100800 */
[----:B------:R0:W-:Y:S01]  /*2acc0*/  STL [R1+0x24], R2 ;  /* 0x0000240201007387 */ /* 0x0001e20000100800 */
[----:B------:R-:W-:Y:S01]  /*2acd0*/  FMUL R21, R0, R21 ;  /* 0x0000001500157220 */ /* 0x000fe20000400000 */
[----:B------:R-:W-:-:S03]  /*2ace0*/  FSETP.NEU.AND P2, PT, R19, RZ, PT ;  /* 0x000000ff1300720b */ /* 0x000fc60003f4d000 */
[----:B------:R-:W-:Y:S01]  /*2acf0*/  FFMA.FTZ R21, R0, 1.4426950216293334961, R21 ;  /* 0x3fb8aa3b00157823 */ /* 0x000fe20000010015 */
[----:B------:R-:W-:Y:S01]  /*2ad00*/  ISETP.GE.U32.AND P4, PT, R16, 0x7f800000, PT ;  /* 0x7f8000001000780c */ /* 0x000fe20003f86070 */
[----:B---3--:R-:W-:Y:S01]  /*2ad10*/  FADD R8, R14, R22 ;  /* 0x000000160e087221 */ /* 0x008fe20000000000 */
[----:B----4-:R-:W-:Y:S01]  /*2ad20*/  ISETP.GE.U32.AND P1, PT, R28, 0x7f800000, PT ;  /* 0x7f8000001c00780c */ /* 0x010fe20003f26070 */
[----:B--2---:R-:W-:Y:S01]  /*2ad30*/  FADD R6, R3, R11 ;  /* 0x0000000b03067221 */ /* 0x004fe20000000000 */
[----:B------:R-:W-:Y:S01]  /*2ad40*/  IMAD R3, R12, 0x8, R2 ;  /* 0x000000080c037824 */ /* 0x000fe200078e0202 */
[----:B0-----:R-:W-:-:S05]  /*2ad50*/  @P6 MOV R2, 0x7f800000 ;  /* 0x7f80000000026802 */ /* 0x001fca0000000f00 */
[----:B------:R-:W-:Y:S02]  /*2ad60*/  @P6 FFMA.FTZ R8, R19, R2, +INF ;  /* 0x7f80000013086423 */ /* 0x000fe40000010002 */
[----:B------:R-:W0:Y:S03]  /*2ad70*/  S2R R19, SR_TID.X ;  /* 0x0000000000137919 */ /* 0x000e260000002100 */
[----:B------:R-:W-:Y:S01]  /*2ad80*/  @P1 MOV R0, 0x7f800000 ;  /* 0x7f80000000001802 */ /* 0x000fe20000000f00 */
[----:B------:R-:W-:Y:S01]  /*2ad90*/  FADD R10, R13, R4 ;  /* 0x000000040d0a7221 */ /* 0x000fe20000000000 */
[----:B------:R1:W-:Y:S01]  /*2ada0*/  STL [R1+0x28], R3 ;  /* 0x0000280301007387 */ /* 0x0003e20000100800 */
[----:B------:R-:W-:Y:S01]  /*2adb0*/  FADD R7, R20, R21 ;  /* 0x0000001514077221 */ /* 0x000fe20000000000 */
[C---:B------:R-:W-:Y:S01]  /*2adc0*/  FSETP.NEU.AND P3, PT, R28.reuse, RZ, PT ;  /* 0x000000ff1c00720b */ /* 0x040fe20003f6d000 */
[----:B------:R-:W-:Y:S01]  /*2add0*/  @P1 FFMA.FTZ R10, R28, R0, +INF ;  /* 0x7f8000001c0a1423 */ /* 0x000fe20000010000 */
[----:B------:R-:W-:Y:S01]  /*2ade0*/  IMAD.MOV.U32 R13, RZ, RZ, R18 ;  /* 0x000000ffff0d7224 */ /* 0x000fe200078e0012 */
[----:B------:R-:W2:Y:S01]  /*2adf0*/  S2R R14, SR_TID.X ;  /* 0x00000000000e7919 */ /* 0x000ea20000002100 */
[----:B------:R-:W3:Y:S01]  /*2ae00*/  LDC.64 R4, c[0x0][0x228] ;  /* 0x00008a00ff047b82 */ /* 0x000ee20000000a00 */
[C---:B-1----:R-:W-:Y:S01]  /*2ae10*/  LEA R3, R12.reuse, R3, 0x3 ;  /* 0x000000030c037211 */ /* 0x042fe200078e18ff */
[----:B------:R-:W-:Y:S04]  /*2ae20*/  STL [R1+0x230], R10 ;  /* 0x0002300a01007387 */ /* 0x000fe80000100800 */
[----:B------:R1:W-:Y:S04]  /*2ae30*/  STL [R1+0x3c], R3 ;  /* 0x00003c0301007387 */ /* 0x0003e80000100800 */
[----:B------:R-:W-:Y:S04]  /*2ae40*/  STL [R1+0x22c], R8 ;  /* 0x00022c0801007387 */ /* 0x000fe80000100800 */
[----:B------:R-:W4:Y:S01]  /*2ae50*/  LDL.LU R20, [R1+0x148] ;  /* 0x0001480001147983 */ /* 0x000f220000300800 */
[----:B-1----:R-:W-:Y:S01]  /*2ae60*/  LEA R3, R12, R3, 0x3 ;  /* 0x000000030c037211 */ /* 0x002fe200078e18ff */
[----:B------:R-:W-:-:S02]  /*2ae70*/  @P4 IMAD.MOV.U32 R0, RZ, RZ, 0x7f800000 ;  /* 0x7f800000ff004424 */ /* 0x000fc400078e00ff */
[----:B------:R-:W4:Y:S01]  /*2ae80*/  LDL.LU R28, [R1+0x144] ;  /* 0x00014400011c7983 */ /* 0x000f220000300800 */
[----:B0-----:R-:W-:-:S03]  /*2ae90*/  LOP3.LUT R10, R19, 0x1f, RZ, 0xc0, !PT ;  /* 0x0000001f130a7812 */ /* 0x001fc600078ec0ff */
[----:B------:R-:W-:Y:S01]  /*2aea0*/  STL [R1+0x34], R3 ;  /* 0x0000340301007387 */ /* 0x000fe20000100800 */
[----:B------:R-:W-:-:S03]  /*2aeb0*/  @P4 FFMA.FTZ R7, R16, R0, +INF ;  /* 0x7f80000010074423 */ /* 0x000fc60000010000 */
[----:B------:R-:W4:Y:S04]  /*2aec0*/  LDL.LU R19, [R1+0x160] ;  /* 0x0001600001137983 */ /* 0x000f280000300800 */
[----:B------:R0:W-:Y:S04]  /*2aed0*/  STL [R1+0x228], R7 ;  /* 0x0002280701007387 */ /* 0x0001e80000100800 */
[----:B------:R-:W4:Y:S01]  /*2aee0*/  LDL.LU R18, [R1+0x110] ;  /* 0x0001100001127983 */ /* 0x000f220000300800 */
[----:B------:R-:W-:Y:S01]  /*2aef0*/  BAR.SYNC.DEFER_BLOCKING 0x0 ;  /* 0x0000000000007b1d */ /* 0x000fe20000010000 */
[----:B0-----:R-:W-:-:S02]  /*2af00*/  LEA R7, R12, R3, 0x3 ;  /* 0x000000030c077211 */ /* 0x001fc400078e18ff */
[----:B------:R-:W-:-:S03]  /*2af10*/  FSETP.NEU.AND P1, PT, R16, RZ, PT ;  /* 0x000000ff1000720b */ /* 0x000fc60003f2d000 */
[----:B------:R-:W4:Y:S04]  /*2af20*/  LDL.LU R3, [R1+0x10c] ;  /* 0x00010c0001037983 */ /* 0x000f280000300800 */
[----:B------:R0:W-:Y:S04]  /*2af30*/  STL [R1+0x2c], R7 ;  /* 0x00002c0701007387 */ /* 0x0001e80000100800 */
[----:B------:R-:W4:Y:S01]  /*2af40*/  LDL.LU R16, [R1+0x108] ;  /* 0x0001080001107983 */ /* 0x000f220000300800 */
[----:B------:R-:W1:Y:S01]  /*2af50*/  S2R R8, SR_CTAID.X ;  /* 0x0000000000087919 */ /* 0x000e620000002500 */
[----:B------:R-:W-:-:S05]  /*2af60*/  IMAD.MOV.U32 R22, RZ, RZ, R15 ;  /* 0x000000ffff167224 */ /* 0x000fca00078e000f */
[----:B------:R-:W-:Y:S01]  /*2af70*/  ISETP.GE.U32.AND P5, PT, R22, 0x7f800000, PT ;  /* 0x7f8000001600780c */ /* 0x000fe20003fa6070 */
[----:B------:R-:W-:Y:S01]  /*2af80*/  UIMAD UR4, UR7, UR4, URZ ;  /* 0x00000004070472a4 */ /* 0x000fe2000f8e023f */
[--C-:B--2---:R-:W-:Y:S02]  /*2af90*/  SHF.R.U32.HI R15, RZ, 0x5, R14.reuse ;  /* 0x00000005ff0f7819 */ /* 0x104fe4000001160e */
[----:B------:R-:W-:Y:S01]  /*2afa0*/  SHF.R.U32.HI R14, RZ, 0x5, R14 ;  /* 0x00000005ff0e7819 */ /* 0x000fe2000001160e */
[----:B------:R-:W-:Y:S01]  /*2afb0*/  USHF.L.U32 UR8, UR4, 0x1, URZ ;  /* 0x0000000104087899 */ /* 0x000fe2000800063f */
[----:B------:R-:W-:Y:S02]  /*2afc0*/  SGXT.U32 R15, R15, 0x3 ;  /* 0x000000030f0f781a */ /* 0x000fe40000000000 */
[----:B------:R-:W-:Y:S02]  /*2afd0*/  LEA R26, R12, R7, 0x3 ;  /* 0x000000070c1a7211 */ /* 0x000fe400078e18ff */
[----:B------:R-:W-:Y:S01]  /*2afe0*/  SGXT.U32 R14, R14, 0x3 ;  /* 0x000000030e0e781a */ /* 0x000fe20000000000 */
[----:B------:R-:W-:Y:S02]  /*2aff0*/  STL [R1+0x15dc], R9 ;  /* 0x0015dc0901007387 */ /* 0x000fe40000100800 */
[----:B------:R-:W-:Y:S01]  /*2b000*/  @P5 IMAD.MOV.U32 R0, RZ, RZ, 0x7f800000 ;  /* 0x7f800000ff005424 */ /* 0x000fe200078e00ff */
[----:B-1----:R-:W-:-:S05]  /*2b010*/  LEA R8, R8, R10, 0x5 ;  /* 0x0000000a08087211 */ /* 0x002fca00078e28ff */
[----:B------:R-:W-:-:S05]  /*2b020*/  IMAD R2, R8, UR5, RZ ;  /* 0x0000000508027c24 */ /* 0x000fca000f8e02ff */
[C---:B------:R-:W-:Y:S01]  /*2b030*/  SHF.L.U32 R11, R2.reuse, 0x1, RZ ;  /* 0x00000001020b7819 */ /* 0x040fe200000006ff */
[----:B------:R-:W-:Y:S01]  /*2b040*/  IMAD.HI R21, R2, 0x2, RZ ;  /* 0x0000000202157827 */ /* 0x000fe200078e02ff */
[----:B------:R-:W-:Y:S02]  /*2b050*/  UIMAD.WIDE UR4, UR4, 0x2, URZ ;  /* 0x00000002040478a5 */ /* 0x000fe4000f8e023f */
[----:B---3--:R-:W-:Y:S01]  /*2b060*/  IADD3 R2, P4, P6, R11, UR8, R4 ;  /* 0x000000080b027c10 */ /* 0x008fe2000fe9e004 */
[----:B------:R-:W-:Y:S01]  /*2b070*/  IMAD R15, R15, R12, RZ ;  /* 0x0000000c0f0f7224 */ /* 0x000fe200078e02ff */
[----:B------:R-:W2:Y:S01]  /*2b080*/  LDL.LU R4, [R1+0x104] ;  /* 0x0001040001047983 */ /* 0x000ea20000300800 */
[----:B------:R-:W-:Y:S01]  /*2b090*/  @P5 FFMA.FTZ R6, R22, R0, +INF ;  /* 0x7f80000016065423 */ /* 0x000fe20000010000 */
[----:B------:R-:W-:Y:S01]  /*2b0a0*/  LEA R11, R12, R26, 0x3 ;  /* 0x0000001a0c0b7211 */ /* 0x000fe200078e18ff */
[----:B------:R-:W-:Y:S01]  /*2b0b0*/  IMAD R14, R14, R12, RZ ;  /* 0x0000000c0e0e7224 */ /* 0x000fe200078e02ff */
[----:B------:R-:W3:Y:S01]  /*2b0c0*/  LDL.LU R27, [R1+0x100] ;  /* 0x00010000011b7983 */ /* 0x000ee20000300800 */
[C---:B------:R-:W-:Y:S01]  /*2b0d0*/  IMAD R15, R12.reuse, 0x8, R15 ;  /* 0x000000080c0f7824 */ /* 0x040fe200078e020f */
[----:B0-----:R-:W-:Y:S01]  /*2b0e0*/  LEA R7, R12, R11, 0x3 ;  /* 0x0000000b0c077211 */ /* 0x001fe200078e18ff */
[----:B------:R-:W-:Y:S01]  /*2b0f0*/  ULDC UR4, c[0x0][0x27c] ;  /* 0x00009f0000047ab9 */ /* 0x000fe20000000800 */
[----:B------:R-:W-:Y:S01]  /*2b100*/  STL [R1+0x15e0], R22 ;  /* 0x0015e01601007387 */ /* 0x000fe20000100800 */
[----:B------:R-:W-:-:S03]  /*2b110*/  IADD3.X R0, R21, UR5, R5, P4, P6 ;  /* 0x0000000515007c10 */ /* 0x000fc6000a7ec405 */
[----:B------:R0:W-:Y:S01]  /*2b120*/  STL [R1+0x224], R6 ;  /* 0x0002240601007387 */ /* 0x0001e20000100800 */
[----:B------:R-:W-:-:S03]  /*2b130*/  LEA R12, P6, R15, R2, 0x1 ;  /* 0x000000020f0c7211 */ /* 0x000fc600078c08ff */
[----:B------:R1:W-:Y:S01]  /*2b140*/  STL [R1+0x21c], R7 ;  /* 0x00021c0701007387 */ /* 0x0003e20000100800 */
[----:B------:R-:W-:Y:S02]  /*2b150*/  MOV R21, R13 ;  /* 0x0000000d00157202 */ /* 0x000fe40000000f00 */
[C---:B0-----:R-:W-:Y:S02]  /*2b160*/  LEA R6, P4, R14.reuse, R2, 0x1 ;  /* 0x000000020e067211 */ /* 0x041fe400078808ff */
[-C--:B------:R-:W-:Y:S02]  /*2b170*/  LEA.HI.X.SX32 R13, R15, R0.reuse, 0x1, P6 ;  /* 0x000000000f0d7211 */ /* 0x080fe400030f0eff */
[----:B-1----:R-:W-:-:S05]  /*2b180*/  LEA.HI.X.SX32 R7, R14, R0, 0x1, P4 ;  /* 0x000000000e077211 */ /* 0x002fca00020f0eff */
[----:B------:R-:W-:Y:S04]  /*2b190*/  STL.64 [R1+0x208], R6 ;  /* 0x0002080601007387 */ /* 0x000fe80000100a00 */
[----:B------:R-:W3:Y:S04]  /*2b1a0*/  LDL.LU R22, [R1+0xf4] ;  /* 0x0000f40001167983 */ /* 0x000ee80000300800 */
[----:B------:R-:W-:Y:S01]  /*2b1b0*/  STL.64 [R1+0x200], R12 ;  /* 0x0002000c01007387 */ /* 0x000fe20000100a00 */
[----:B----4-:R-:W-:-:S04]  /*2b1c0*/  LEA R8, P5, R20, R2, 0x1 ;  /* 0x0000000214087211 */ /* 0x010fc800078a08ff */
[----:B------:R-:W-:-:S05]  /*2b1d0*/  LEA.HI.X.SX32 R9, R20, R0, 0x1, P5 ;  /* 0x0000000014097211 */ /* 0x000fca00028f0eff */
[----:B------:R0:W-:Y:S04]  /*2b1e0*/  STL.64 [R1+0x1f8], R8 ;  /* 0x0001f80801007387 */ /* 0x0001e80000100a00 */
[----:B0-----:R-:W4:Y:S04]  /*2b1f0*/  LDL.LU R9, [R1+0xf0] ;  /* 0x0000f00001097983 */ /* 0x001f280000300800 */
[----:B------:R-:W4:Y:S01]  /*2b200*/  LDL.LU R8, [R1+0xec] ;  /* 0x0000ec0001087983 */ /* 0x000f220000300800 */
[----:B------:R-:W-:-:S03]  /*2b210*/  LEA R12, P6, R19, R2, 0x1 ;  /* 0x00000002130c7211 */ /* 0x000fc600078c08ff */
[----:B------:R-:W4:Y:S04]  /*2b220*/  LDL.LU R29, [R1+0xe4] ;  /* 0x0000e400011d7983 */ /* 0x000f280000300800 */
[----:B------:R-:W4:Y:S01]  /*2b230*/  LDL.LU R23, [R1+0xe8] ;  /* 0x0000e80001177983 */ /* 0x000f220000300800 */
[----:B------:R-:W-:-:S03]  /*2b240*/  LEA.HI.X.SX32 R13, R19, R0, 0x1, P6 ;  /* 0x00000000130d7211 */ /* 0x000fc600030f0eff */
[----:B------:R-:W4:Y:S01]  /*2b250*/  LDL.LU R10, [R1+0xe0] ;  /* 0x0000e000010a7983 */ /* 0x000f220000300800 */
[-C--:B------:R-:W-:Y:S02]  /*2b260*/  LEA R6, P4, R28, R2.reuse, 0x1 ;  /* 0x000000021c067211 */ /* 0x080fe400078808ff */
[----:B------:R-:W-:Y:S01]  /*2b270*/  LEA R14, P5, R18, R2, 0x1 ;  /* 0x00000002120e7211 */ /* 0x000fe200078a08ff */
[----:B------:R-:W4:Y:S01]  /*2b280*/  LDL.LU R20, [R1+0xbc] ;  /* 0x0000bc0001147983 */ /* 0x000f220000300800 */
[----:B------:R-:W-:-:S03]  /*2b290*/  LEA.HI.X.SX32 R7, R28, R0, 0x1, P4 ;  /* 0x000000001c077211 */ /* 0x000fc600020f0eff */
[----:B------:R0:W-:Y:S01]  /*2b2a0*/  STL.64 [R1+0x1e8], R12 ;  /* 0x0001e80c01007387 */ /* 0x0001e20000100a00 */
[----:B------:R-:W-:-:S03]  /*2b2b0*/  LEA.HI.X.SX32 R15, R18, R0, 0x1, P5 ;  /* 0x00000000120f7211 */ /* 0x000fc600028f0eff */
[----:B------:R-:W4:Y:S01]  /*2b2c0*/  LDL.LU R28, [R1+0xb0] ;  /* 0x0000b000011c7983 */ /* 0x000f220000300800 */
[----:B------:R-:W-:-:S03]  /*2b2d0*/  LEA R24, P4, R3, R2, 0x1 ;  /* 0x0000000203187211 */ /* 0x000fc600078808ff */
[----:B------:R-:W4:Y:S01]  /*2b2e0*/  LDL.LU R19, [R1+0x6c] ;  /* 0x00006c0001137983 */ /* 0x000f220000300800 */
[----:B------:R-:W-:-:S03]  /*2b2f0*/  LEA.HI.X.SX32 R25, R3, R0, 0x1, P4 ;  /* 0x0000000003197211 */ /* 0x000fc600020f0eff */
[----:B------:R-:W-:Y:S01]  /*2b300*/  STL.64 [R1+0x1e0], R14 ;  /* 0x0001e00e01007387 */ /* 0x000fe20000100a00 */
[----:B0-----:R-:W-:-:S03]  /*2b310*/  LEA R12, P6, R16, R2, 0x1 ;  /* 0x00000002100c7211 */ /* 0x001fc600078c08ff */
[----:B------:R-:W4:Y:S01]  /*2b320*/  LDL.LU R18, [R1+0x60] ;  /* 0x0000600001127983 */ /* 0x000f220000300800 */
[----:B------:R-:W-:-:S03]  /*2b330*/  LEA.HI.X.SX32 R13, R16, R0, 0x1, P6 ;  /* 0x00000000100d7211 */ /* 0x000fc600030f0eff */
[----:B------:R-:W4:Y:S04]  /*2b340*/  LDL.LU R3, [R1+0x5c] ;  /* 0x00005c0001037983 */ /* 0x000f280000300800 */
[----:B------:R0:W-:Y:S04]  /*2b350*/  STL.64 [R1+0x1d8], R24 ;  /* 0x0001d81801007387 */ /* 0x0001e80000100a00 */
[----:B------:R-:W4:Y:S01]  /*2b360*/  LDL.LU R16, [R1+0x58] ;  /* 0x0000580001107983 */ /* 0x000f220000300800 */
[----:B0-----:R-:W-:-:S03]  /*2b370*/  IMAD.MOV.U32 R25, RZ, RZ, R17 ;  /* 0x000000ffff197224 */ /* 0x001fc600078e0011 */
[----:B------:R-:W4:Y:S04]  /*2b380*/  LDL.LU R17, [R1+0x54] ;  /* 0x0000540001117983 */ /* 0x000f280000300800 */
[----:B------:R0:W-:Y:S01]  /*2b390*/  STL.64 [R1+0x1d0], R12 ;  /* 0x0001d00c01007387 */ /* 0x0001e20000100a00 */
[----:B--2---:R-:W-:-:S04]  /*2b3a0*/  LEA R14, P5, R4, R2, 0x1 ;  /* 0x00000002040e7211 */ /* 0x004fc800078a08ff */
[----:B------:R-:W-:Y:S02]  /*2b3b0*/  LEA.HI.X.SX32 R15, R4, R0, 0x1, P5 ;  /* 0x00000000040f7211 */ /* 0x000fe400028f0eff */
[-C--:B---3--:R-:W-:Y:S02]  /*2b3c0*/  LEA R24, P4, R27, R2.reuse, 0x1 ;  /* 0x000000021b187211 */ /* 0x088fe400078808ff */
[----:B0-----:R-:W-:Y:S02]  /*2b3d0*/  LEA R12, P6, R21, R2, 0x1 ;  /* 0x00000002150c7211 */ /* 0x001fe400078c08ff */
[----:B------:R-:W-:Y:S02]  /*2b3e0*/  MOV R13, R21 ;  /* 0x00000015000d7202 */ /* 0x000fe40000000f00 */
[----:B------:R-:W2:Y:S04]  /*2b3f0*/  LDL.LU R21, [R1+0x50] ;  /* 0x0000500001157983 */ /* 0x000ea80000300800 */
[----:B------:R-:W3:Y:S04]  /*2b400*/  LDL.LU R4, [R1+0x4c] ;  /* 0x00004c0001047983 */ /* 0x000ee80000300800 */
[----:B------:R0:W-:Y:S01]  /*2b410*/  STL.64 [R1+0x1c8], R14 ;  /* 0x0001c80e01007387 */ /* 0x0001e20000100a00 */
[----:B------:R-:W-:-:S02]  /*2b420*/  LEA.HI.X.SX32 R13, R13, R0, 0x1, P6 ;  /* 0x000000000d0d7211 */ /* 0x000fc400030f0eff */
[----:B0-----:R-:W-:Y:S02]  /*2b430*/  LEA R14, P5, R25, R2, 0x1 ;  /* 0x00000002190e7211 */ /* 0x001fe400078a08ff */
[----:B------:R-:W-:Y:S02]  /*2b440*/  MOV R15, R25 ;  /* 0x00000019000f7202 */ /* 0x000fe40000000f00 */
[-C--:B------:R-:W-:Y:S02]  /*2b450*/  LEA.HI.X.SX32 R25, R27, R0.reuse, 0x1, P4 ;  /* 0x000000001b197211 */ /* 0x080fe400020f0eff */
[----:B------:R-:W3:Y:S01]  /*2b460*/  LDL.LU R27, [R1+0x4] ;  /* 0x00000400011b7983 */ /* 0x000ee20000300800 */
[----:B------:R-:W-:-:S03]  /*2b470*/  LEA.HI.X.SX32 R15, R15, R0, 0x1, P5 ;  /* 0x000000000f0f7211 */ /* 0x000fc600028f0eff */
[----:B------:R0:W-:Y:S04]  /*2b480*/  STL.64 [R1+0x1c0], R24 ;  /* 0x0001c01801007387 */ /* 0x0001e80000100a00 */
[----:B------:R4:W-:Y:S04]  /*2b490*/  STL.64 [R1+0x1b8], R12 ;  /* 0x0001b80c01007387 */ /* 0x0009e80000100a00 */
[----:B------:R1:W-:Y:S01]  /*2b4a0*/  STL.64 [R1+0x1b0], R14 ;  /* 0x0001b00e01007387 */ /* 0x0003e20000100a00 */
[----:B0-----:R-:W-:-:S04]  /*2b4b0*/  LEA R24, P4, R22, R2, 0x1 ;  /* 0x0000000216187211 */ /* 0x001fc800078808ff */
[----:B------:R-:W-:Y:S02]  /*2b4c0*/  LEA.HI.X.SX32 R25, R22, R0, 0x1, P4 ;  /* 0x0000000016197211 */ /* 0x000fe400020f0eff */
[----:B------:R-:W3:Y:S04]  /*2b4d0*/  LDL.LU R22, [R1+0x15e0] ;  /* 0x0015e00001167983 */ /* 0x000ee80000300800 */
[----:B------:R0:W-:Y:S01]  /*2b4e0*/  STL.64 [R1+0x1a8], R24 ;  /* 0x0001a81801007387 */ /* 0x0001e20000100a00 */
[CC--:B----4-:R-:W-:Y:S02]  /*2b4f0*/  LEA R12, P6, R9.reuse, R2.reuse, 0x1 ;  /* 0x00000002090c7211 */ /* 0x0d0fe400078c08ff */
[----:B-1----:R-:W-:Y:S02]  /*2b500*/  LEA R14, P5, R8, R2, 0x1 ;  /* 0x00000002080e7211 */ /* 0x002fe400078a08ff */
[----:B------:R-:W-:-:S02]  /*2b510*/  LEA.HI.X.SX32 R13, R9, R0, 0x1, P6 ;  /* 0x00000000090d7211 */ /* 0x000fc400030f0eff */
[----:B------:R-:W-:Y:S01]  /*2b520*/  LEA.HI.X.SX32 R15, R8, R0, 0x1, P5 ;  /* 0x00000000080f7211 */ /* 0x000fe200028f0eff */
[----:B------:R-:W4:Y:S01]  /*2b530*/  LDL.LU R9, [R1+0x15dc] ;  /* 0x0015dc0001097983 */ /* 0x000f220000300800 */
[----:B0-----:R-:W-:-:S03]  /*2b540*/  LEA R24, P4, R29, R2, 0x1 ;  /* 0x000000021d187211 */ /* 0x001fc600078808ff */
[----:B------:R0:W-:Y:S01]  /*2b550*/  STL.64 [R1+0x1a0], R12 ;  /* 0x0001a00c01007387 */ /* 0x0001e20000100a00 */
[----:B------:R-:W-:-:S03]  /*2b560*/  LEA.HI.X.SX32 R25, R29, R0, 0x1, P4 ;  /* 0x000000001d197211 */ /* 0x000fc600020f0eff */
[----:B------:R-:W4:Y:S04]  /*2b570*/  LDL.LU R8, [R1+0x15d8] ;  /* 0x0015d80001087983 */ /* 0x000f280000300800 */
[----:B------:R1:W-:Y:S01]  /*2b580*/  STL.64 [R1+0x198], R14 ;  /* 0x0001980e01007387 */ /* 0x0003e20000100a00 */
[----:B0-----:R-:W-:-:S03]  /*2b590*/  LEA R12, P6, R23, R2, 0x1 ;  /* 0x00000002170c7211 */ /* 0x001fc600078c08ff */
[----:B------:R-:W4:Y:S01]  /*2b5a0*/  LDL.LU R29, [R1+0x15d4] ;  /* 0x0015d400011d7983 */ /* 0x000f220000300800 */
[----:B------:R-:W-:Y:S02]  /*2b5b0*/  LEA.HI.X.SX32 R13, R23, R0, 0x1, P6 ;  /* 0x00000000170d7211 */ /* 0x000fe400030f0eff */
[C---:B-1----:R-:W-:Y:S01]  /*2b5c0*/  LEA R14, P5, R10.reuse, R2, 0x1 ;  /* 0x000000020a0e7211 */ /* 0x042fe200078a08ff */
[----:B------:R0:W-:Y:S03]  /*2b5d0*/  STL.64 [R1+0x190], R24 ;  /* 0x0001901801007387 */ /* 0x0001e60000100a00 */
[----:B------:R-:W-:Y:S01]  /*2b5e0*/  LEA.HI.X.SX32 R15, R10, R0, 0x1, P5 ;  /* 0x000000000a0f7211 */ /* 0x000fe200028f0eff */
[----:B------:R-:W4:Y:S04]  /*2b5f0*/  LDL.LU R23, [R1+0x15d0] ;  /* 0x0015d00001177983 */ /* 0x000f280000300800 */
[----:B------:R1:W-:Y:S01]  /*2b600*/  STL.64 [R1+0x188], R12 ;  /* 0x0001880c01007387 */ /* 0x0003e20000100a00 */
[----:B0-----:R-:W-:-:S03]  /*2b610*/  LEA R24, P4, R20, R2, 0x1 ;  /* 0x0000000214187211 */ /* 0x001fc600078808ff */
[----:B------:R-:W4:Y:S01]  /*2b620*/  LDL.LU R10, [R1+0x15cc] ;  /* 0x0015cc00010a7983 */ /* 0x000f220000300800 */
[----:B------:R-:W-:-:S03]  /*2b630*/  LEA.HI.X.SX32 R25, R20, R0, 0x1, P4 ;  /* 0x0000000014197211 */ /* 0x000fc600020f0eff */
[----:B------:R0:W-:Y:S01]  /*2b640*/  STL.64 [R1+0x180], R14 ;  /* 0x0001800e01007387 */ /* 0x0001e20000100a00 */
[----:B-1----:R-:W-:-:S03]  /*2b650*/  LEA R12, P6, R28, R2, 0x1 ;  /* 0x000000021c0c7211 */ /* 0x002fc600078c08ff */
[----:B------:R-:W4:Y:S01]  /*2b660*/  LDL.LU R20, [R1+0x15c8] ;  /* 0x0015c80001147983 */ /* 0x000f220000300800 */
[----:B------:R-:W-:-:S03]  /*2b670*/  LEA.HI.X.SX32 R13, R28, R0, 0x1, P6 ;  /* 0x000000001c0d7211 */ /* 0x000fc600030f0eff */
        /* <DEDUP_REMOVED lines=20> */
[----:B------:R3:W-:Y:S04]  /*2b7c0*/  STL.64 [R1+0x150], R14 ;  /* 0x0001500e01007387 */ /* 0x0007e80000100a00 */
[----:B------:R-:W4:Y:S01]  /*2b7d0*/  LDL.LU R17, [R1+0x15b0] ;  /* 0x0015b00001117983 */ /* 0x000f220000300800 */
[----:B--2---:R-:W-:-:S03]  /*2b7e0*/  LEA R12, P6, R21, R2, 0x1 ;  /* 0x00000002150c7211 */ /* 0x004fc600078c08ff */
[----:B------:R0:W-:Y:S01]  /*2b7f0*/  STL.64 [R1+0x148], R24 ;  /* 0x0001481801007387 */ /* 0x0001e20000100a00 */
[----:B------:R-:W-:Y:S02]  /*2b800*/  LEA.HI.X.SX32 R13, R21, R0, 0x1, P6 ;  /* 0x00000000150d7211 */ /* 0x000fe400030f0eff */
[----:B---3--:R-:W-:-:S04]  /*2b810*/  LEA R14, P5, R4, R2, 0x1 ;  /* 0x00000002040e7211 */ /* 0x008fc800078a08ff */
[----:B------:R-:W-:Y:S02]  /*2b820*/  LEA.HI.X.SX32 R15, R4, R0, 0x1, P5 ;  /* 0x00000000040f7211 */ /* 0x000fe400028f0eff */
[C---:B0-----:R-:W-:Y:S01]  /*2b830*/  LEA R24, P4, R27.reuse, R2, 0x1 ;  /* 0x000000021b187211 */ /* 0x041fe200078808ff */
[----:B------:R4:W-:Y:S03]  /*2b840*/  STL.64 [R1+0x140], R12 ;  /* 0x0001400c01007387 */ /* 0x0009e60000100a00 */
[----:B------:R-:W-:Y:S01]  /*2b850*/  LEA.HI.X.SX32 R25, R27, R0, 0x1, P4 ;  /* 0x000000001b197211 */ /* 0x000fe200020f0eff */
[----:B------:R0:W-:Y:S04]  /*2b860*/  STL.64 [R1+0x138], R14 ;  /* 0x0001380e01007387 */ /* 0x0001e80000100a00 */
[----:B------:R1:W-:Y:S01]  /*2b870*/  STL.64 [R1+0x130], R24 ;  /* 0x0001301801007387 */ /* 0x0003e20000100a00 */
[----:B----4-:R-:W-:-:S04]  /*2b880*/  LEA R12, P6, R3, R2, 0x1 ;  /* 0x00000002030c7211 */ /* 0x010fc800078c08ff */
[----:B------:R-:W-:Y:S02]  /*2b890*/  LEA.HI.X.SX32 R13, R3, R0, 0x1, P6 ;  /* 0x00000000030d7211 */ /* 0x000fe400030f0eff */
[----:B0-----:R-:W-:-:S04]  /*2b8a0*/  LEA R14, P5, R16, R2, 0x1 ;  /* 0x00000002100e7211 */ /* 0x001fc800078a08ff */
[----:B------:R-:W-:Y:S02]  /*2b8b0*/  LEA.HI.X.SX32 R15, R16, R0, 0x1, P5 ;  /* 0x00000000100f7211 */ /* 0x000fe400028f0eff */
[C---:B-1----:R-:W-:Y:S01]  /*2b8c0*/  LEA R24, P4, R17.reuse, R2, 0x1 ;  /* 0x0000000211187211 */ /* 0x042fe200078808ff */
[----:B------:R0:W-:Y:S03]  /*2b8d0*/  STL.64 [R1+0x128], R12 ;  /* 0x0001280c01007387 */ /* 0x0001e60000100a00 */
[----:B------:R-:W-:Y:S01]  /*2b8e0*/  LEA.HI.X.SX32 R25, R17, R0, 0x1, P4 ;  /* 0x0000000011197211 */ /* 0x000fe200020f0eff */
[----:B------:R1:W-:Y:S04]  /*2b8f0*/  STL.64 [R1+0x120], R14 ;  /* 0x0001200e01007387 */ /* 0x0003e80000100a00 */
[----:B------:R2:W-:Y:S01]  /*2b900*/  STL.64 [R1+0x118], R24 ;  /* 0x0001181801007387 */ /* 0x0005e20000100a00 */
[----:B0-----:R-:W-:-:S02]  /*2b910*/  LEA R12, P6, R18, R2, 0x1 ;  /* 0x00000002120c7211 */ /* 0x001fc400078c08ff */
[C---:B-1----:R-:W-:Y:S02]  /*2b920*/  LEA R14, P5, R19.reuse, R2, 0x1 ;  /* 0x00000002130e7211 */ /* 0x042fe400078a08ff */
[-C--:B------:R-:W-:Y:S01]  /*2b930*/  LEA.HI.X.SX32 R13, R18, R0.reuse, 0x1, P6 ;  /* 0x00000000120d7211 */ /* 0x080fe200030f0eff */
[----:B--2---:R-:W2:Y:S01]  /*2b940*/  LDL.LU.64 R24, [R1+0x15a8] ;  /* 0x0015a80001187983 */ /* 0x004ea20000300a00 */
[----:B------:R-:W-:-:S03]  /*2b950*/  LEA.HI.X.SX32 R15, R19, R0, 0x1, P5 ;  /* 0x00000000130f7211 */ /* 0x000fc600028f0eff */
[----:B------:R0:W-:Y:S04]  /*2b960*/  STL.64 [R1+0x110], R12 ;  /* 0x0001100c01007387 */ /* 0x0001e80000100a00 */
[----:B0-----:R-:W3:Y:S04]  /*2b970*/  LDL.LU.64 R12, [R1+0x15a0] ;  /* 0x0015a000010c7983 */ /* 0x001ee80000300a00 */
[----:B------:R0:W-:Y:S04]  /*2b980*/  STL.64 [R1+0x108], R14 ;  /* 0x0001080e01007387 */ /* 0x0001e80000100a00 */
[----:B0-----:R-:W4:Y:S01]  /*2b990*/  LDL.LU.64 R14, [R1+0x1598] ;  /* 0x00159800010e7983 */ /* 0x001f220000300a00 */
[----:B------:R-:W-:Y:S01]  /*2b9a0*/  IMAD.MOV.U32 R21, RZ, RZ, R26 ;  /* 0x000000ffff157224 */ /* 0x000fe200078e001a */
[----:B------:R-:W-:-:S02]  /*2b9b0*/  LEA R26, P6, R28, R2, 0x1 ;  /* 0x000000021c1a7211 */ /* 0x000fc400078c08ff */
[----:B------:R-:W-:Y:S02]  /*2b9c0*/  MOV R18, R6 ;  /* 0x0000000600127202 */ /* 0x000fe40000000f00 */
[----:B------:R-:W-:Y:S02]  /*2b9d0*/  LEA R6, P5, R20, R2, 0x1 ;  /* 0x0000000214067211 */ /* 0x000fe400078a08ff */
[-C--:B------:R-:W-:Y:S02]  /*2b9e0*/  LEA.HI.X.SX32 R27, R28, R0.reuse, 0x1, P6 ;  /* 0x000000001c1b7211 */ /* 0x080fe400030f0eff */
[----:B------:R-:W-:Y:S02]  /*2b9f0*/  MOV R19, R7 ;  /* 0x0000000700137202 */ /* 0x000fe40000000f00 */
[----:B------:R-:W-:Y:S02]  /*2ba00*/  LEA.HI.X.SX32 R7, R20, R0, 0x1, P5 ;  /* 0x0000000014077211 */ /* 0x000fe400028f0eff */
[----:B--2---:R-:W-:-:S04]  /*2ba10*/  LEA R16, P4, R25, R2, 0x1 ;  /* 0x0000000219107211 */ /* 0x004fc800078808ff */
[----:B------:R-:W-:Y:S02]  /*2ba20*/  LEA.HI.X.SX32 R17, R25, R0, 0x1, P4 ;  /* 0x0000000019117211 */ /* 0x000fe400020f0eff */
[----:B------:R-:W2:Y:S04]  /*2ba30*/  LDL.LU R25, [R1+0x214] ;  /* 0x0002140001197983 */ /* 0x000ea80000300800 */
[----:B------:R4:W-:Y:S04]  /*2ba40*/  STL.64 [R1+0x100], R16 ;  /* 0x0001001001007387 */ /* 0x0009e80000100a00 */
[----:B------:R0:W-:Y:S04]  /*2ba50*/  STL.64 [R1+0xf8], R26 ;  /* 0x0000f81a01007387 */ /* 0x0001e80000100a00 */
[----:B------:R3:W-:Y:S01]  /*2ba60*/  STL.64 [R1+0xf0], R6 ;  /* 0x0000f00601007387 */ /* 0x0007e20000100a00 */
[----:B----4-:R-:W-:-:S04]  /*2ba70*/  LEA R16, P4, R15, R2, 0x1 ;  /* 0x000000020f107211 */ /* 0x010fc800078808ff */
[----:B------:R-:W-:Y:S02]  /*2ba80*/  LEA.HI.X.SX32 R17, R15, R0, 0x1, P4 ;  /* 0x000000000f117211 */ /* 0x000fe400020f0eff */
[CC--:B0-----:R-:W-:Y:S02]  /*2ba90*/  LEA R26, P6, R14.reuse, R2.reuse, 0x1 ;  /* 0x000000020e1a7211 */ /* 0x0c1fe400078c08ff */
[C---:B---3--:R-:W-:Y:S01]  /*2baa0*/  LEA R6, P5, R13.reuse, R2, 0x1 ;  /* 0x000000020d067211 */ /* 0x048fe200078a08ff */
[----:B------:R0:W-:Y:S01]  /*2bab0*/  STL.64 [R1+0xe8], R16 ;  /* 0x0000e81001007387 */ /* 0x0001e20000100a00 */
[-C--:B------:R-:W-:Y:S02]  /*2bac0*/  LEA.HI.X.SX32 R27, R14, R0.reuse, 0x1, P6 ;  /* 0x000000000e1b7211 */ /* 0x080fe400030f0eff */
[----:B------:R-:W-:-:S03]  /*2bad0*/  LEA.HI.X.SX32 R7, R13, R0, 0x1, P5 ;  /* 0x000000000d077211 */ /* 0x000fc600028f0eff */
[----:B------:R1:W-:Y:S01]  /*2bae0*/  STL.64 [R1+0xe0], R26 ;  /* 0x0000e01a01007387 */ /* 0x0003e20000100a00 */
[----:B0-----:R-:W-:Y:S02]  /*2baf0*/  MOV R16, R8 ;  /* 0x0000000800107202 */ /* 0x001fe40000000f00 */
[----:B------:R-:W-:Y:S01]  /*2bb00*/  LEA R8, P4, R12, R2, 0x1 ;  /* 0x000000020c087211 */ /* 0x000fe200078808ff */
[----:B------:R-:W-:-:S03]  /*2bb10*/  IMAD.MOV.U32 R17, RZ, RZ, R9 ;  /* 0x000000ffff117224 */ /* 0x000fc600078e0009 */
[----:B------:R-:W-:Y:S01]  /*2bb20*/  LEA.HI.X.SX32 R9, R12, R0, 0x1, P4 ;  /* 0x000000000c097211 */ /* 0x000fe200020f0eff */
[----:B-1----:R-:W3:Y:S04]  /*2bb30*/  LDL.LU.64 R26, [R1+0x1590] ;  /* 0x00159000011a7983 */ /* 0x002ee80000300a00 */
[----:B------:R0:W-:Y:S04]  /*2bb40*/  STL.64 [R1+0xd8], R6 ;  /* 0x0000d80601007387 */ /* 0x0001e80000100a00 */
[----:B0-----:R-:W4:Y:S04]  /*2bb50*/  LDL.LU.64 R6, [R1+0x1588] ;  /* 0x0015880001067983 */ /* 0x001f280000300a00 */
[----:B------:R0:W-:Y:S04]  /*2bb60*/  STL.64 [R1+0xd0], R8 ;  /* 0x0000d00801007387 */ /* 0x0001e80000100a00 */
[----:B0-----:R-:W2:Y:S01]  /*2bb70*/  LDL.LU.64 R8, [R1+0x1580] ;  /* 0x0015800001087983 */ /* 0x001ea20000300a00 */
[----:B------:R-:W-:Y:S01]  /*2bb80*/  LEA R4, P5, R10, R2, 0x1 ;  /* 0x000000020a047211 */ /* 0x000fe200078a08ff */
[----:B------:R-:W-:-:S03]  /*2bb90*/  IMAD.MOV.U32 R13, RZ, RZ, R5 ;  /* 0x000000ffff0d7224 */ /* 0x000fc600078e0005 */
[----:B------:R-:W-:Y:S01]  /*2bba0*/  MOV R12, R4 ;  /* 0x00000004000c7202 */ /* 0x000fe20000000f00 */
[----:B------:R2:W-:Y:S01]  /*2bbb0*/  STL [R1+0xc0], R4 ;  /* 0x0000c00401007387 */ /* 0x0005e20000100800 */
[----:B------:R-:W-:Y:S02]  /*2bbc0*/  LEA.HI.X.SX32 R13, R10, R0, 0x1, P5 ;  /* 0x000000000a0d7211 */ /* 0x000fe400028f0eff */
[----:B---3--:R-:W-:-:S04]  /*2bbd0*/  LEA R14, P6, R27, R2, 0x1 ;  /* 0x000000021b0e7211 */ /* 0x008fc800078c08ff */
[----:B------:R-:W-:-:S05]  /*2bbe0*/  LEA.HI.X.SX32 R15, R27, R0, 0x1, P6 ;  /* 0x000000001b0f7211 */ /* 0x000fca00030f0eff */
[----:B------:R0:W-:Y:S04]  /*2bbf0*/  STL.64 [R1+0xc8], R14 ;  /* 0x0000c80e01007387 */ /* 0x0001e80000100a00 */
[----:B------:R1:W-:Y:S01]  /*2bc00*/  STL [R1+0xc4], R13 ;  /* 0x0000c40d01007387 */ /* 0x0003e20000100800 */
[-C--:B----4-:R-:W-:Y:S02]  /*2bc10*/  LEA R12, P5, R7, R2.reuse, 0x1 ;  /* 0x00000002070c7211 */ /* 0x090fe400078a08ff */
[CC--:B--2---:R-:W-:Y:S02]  /*2bc20*/  LEA R4, P4, R9.reuse, R2.reuse, 0x1 ;  /* 0x0000000209047211 */ /* 0x0c4fe400078808ff */
[----:B0-----:R-:W-:Y:S02]  /*2bc30*/  LEA R14, P6, R8, R2, 0x1 ;  /* 0x00000002080e7211 */ /* 0x001fe400078c08ff */
[----:B------:R-:W-:-:S02]  /*2bc40*/  LEA.HI.X.SX32 R5, R9, R0, 0x1, P4 ;  /* 0x0000000009057211 */ /* 0x000fc400020f0eff */
[----:B------:R-:W-:-:S03]  /*2bc50*/  LEA.HI.X.SX32 R15, R8, R0, 0x1, P6 ;  /* 0x00000000080f7211 */ /* 0x000fc600030f0eff */
[----:B------:R0:W-:Y:S01]  /*2bc60*/  STL.64 [R1+0xb8], R4 ;  /* 0x0000b80401007387 */ /* 0x0001e20000100a00 */
[----:B------:R-:W-:Y:S02]  /*2bc70*/  LEA R10, P6, R24, R2, 0x1 ;  /* 0x00000002180a7211 */ /* 0x000fe400078c08ff */
[----:B-1----:R-:W-:Y:S02]  /*2bc80*/  LEA.HI.X.SX32 R13, R7, R0, 0x1, P5 ;  /* 0x00000000070d7211 */ /* 0x002fe400028f0eff */
[-C--:B------:R-:W-:Y:S01]  /*2bc90*/  LEA R8, P5, R23, R2.reuse, 0x1 ;  /* 0x0000000217087211 */ /* 0x080fe200078a08ff */
[----:B------:R1:W-:Y:S01]  /*2bca0*/  STL [R1+0x1578], R11 ;  /* 0x0015780b01007387 */ /* 0x0003e20000100800 */
[----:B0-----:R-:W-:-:S03]  /*2bcb0*/  LEA R4, P4, R6, R2, 0x1 ;  /* 0x0000000206047211 */ /* 0x001fc600078808ff */
[----:B------:R-:W-:Y:S01]  /*2bcc0*/  STL.64 [R1+0xb0], R14 ;  /* 0x0000b00e01007387 */ /* 0x000fe20000100a00 */
[-C--:B------:R-:W-:Y:S02]  /*2bcd0*/  LEA.HI.X.SX32 R9, R23, R0.reuse, 0x1, P5 ;  /* 0x0000000017097211 */ /* 0x080fe400028f0eff */
[-C--:B------:R-:W-:Y:S02]  /*2bce0*/  LEA.HI.X.SX32 R5, R6, R0.reuse, 0x1, P4 ;  /* 0x0000000006057211 */ /* 0x080fe400020f0eff */
[----:B-1----:R-:W-:Y:S01]  /*2bcf0*/  LEA.HI.X.SX32 R11, R24, R0, 0x1, P6 ;  /* 0x00000000180b7211 */ /* 0x002fe200030f0eff */
[----:B------:R-:W-:Y:S04]  /*2bd00*/  STL.64 [R1+0xa8], R12 ;  /* 0x0000a80c01007387 */ /* 0x000fe80000100a00 */
[----:B------:R-:W-:Y:S04]  /*2bd10*/  STL.64 [R1+0xa0], R4 ;  /* 0x0000a00401007387 */ /* 0x000fe80000100a00 */
[----:B------:R-:W-:Y:S04]  /*2bd20*/  STL.64 [R1+0x98], R10 ;  /* 0x0000980a01007387 */ /* 0x000fe80000100a00 */
[----:B------:R-:W-:Y:S04]  /*2bd30*/  STL.64 [R1+0x90], R8 ;  /* 0x0000900801007387 */ /* 0x000fe80000100a00 */
[----:B------:R-:W0:Y:S04]  /*2bd40*/  LDS.128 R8, [R25+UR6] ;  /* 0x0000000619087984 */ /* 0x000e280008000c00 */
[----:B0-----:R-:W-:Y:S04]  /*2bd50*/  STL.64 [R1+0x10], R8 ;  /* 0x0000100801007387 */ /* 0x001fe80000100a00 */
[----:B------:R0:W-:Y:S04]  /*2bd60*/  STL.64 [R1+0x18], R10 ;  /* 0x0000180a01007387 */ /* 0x0001e80000100a00 */
[----:B0-----:R-:W2:Y:S01]  /*2bd70*/  LDL.LU R11, [R1+0x1578] ;  /* 0x00157800010b7983 */ /* 0x001ea20000300800 */
[----:B------:R-:W-:-:S02]  /*2bd80*/  MOV R14, R18 ;  /* 0x00000012000e7202 */ /* 0x000fc40000000f00 */
[----:B------:R-:W0:Y:S01]  /*2bd90*/  LDC R18, c[0x0][0x278] ;  /* 0x00009e00ff127b82 */ /* 0x000e220000000800 */
[----:B------:R-:W-:Y:S01]  /*2bda0*/  IMAD.MOV.U32 R3, RZ, RZ, R21 ;  /* 0x000000ffff037224 */ /* 0x000fe200078e0015 */
[----:B0-----:R-:W-:-:S04]  /*2bdb0*/  LEA R21, R18, R29, 0x3 ;  /* 0x0000001d12157211 */ /* 0x001fc800078e18ff */
[----:B------:R-:W-:-:S05]  /*2bdc0*/  LEA R21, R18, R21, 0x3 ;  /* 0x0000001512157211 */ /* 0x000fca00078e18ff */
[----:B------:R-:W-:Y:S01]  /*2bdd0*/  IMAD R21, R18, 0x8, R21 ;  /* 0x0000000812157824 */ /* 0x000fe200078e0215 */
[----:B------:R-:W-:Y:S02]  /*2bde0*/  MOV R18, R17 ;  /* 0x0000001100127202 */ /* 0x000fe40000000f00 */
[----:B------:R-:W-:Y:S01]  /*2bdf0*/  MOV R17, R16 ;  /* 0x0000001000117202 */ /* 0x000fe20000000f00 */
[----:B------:R-:W-:Y:S01]  /*2be00*/  IMAD.MOV.U32 R16, RZ, RZ, R21 ;  /* 0x000000ffff107224 */ /* 0x000fe200078e0015 */
[----:B------:R-:W-:Y:S02]  /*2be10*/  MOV R15, R19 ;  /* 0x00000013000f7202 */ /* 0x000fe40000000f00 */
[----:B------:R-:W0:Y:S01]  /*2be20*/  LDC R19, c[0x0][0x278] ;  /* 0x00009e00ff137b82 */ /* 0x000e220000000800 */
[----:B------:R-:W-:-:S04]  /*2be30*/  LEA R4, P4, R26, R2, 0x1 ;  /* 0x000000021a047211 */ /* 0x000fc800078808ff */
[----:B------:R-:W-:-:S05]  /*2be40*/  LEA.HI.X.SX32 R5, R26, R0, 0x1, P4 ;  /* 0x000000001a057211 */ /* 0x000fca00020f0eff */
[----:B------:R-:W-:Y:S04]  /*2be50*/  STL.64 [R1+0x88], R4 ;  /* 0x0000880401007387 */ /* 0x000fe80000100a00 */
[----:B------:R-:W-:Y:S01]  /*2be60*/  LDS.128 R4, [R25+UR6+0x800] ;  /* 0x0008000619047984 */ /* 0x000fe20008000c00 */
[----:B------:R-:W-:-:S04]  /*2be70*/  LEA R12, P6, R29, R2, 0x1 ;  /* 0x000000021d0c7211 */ /* 0x000fc800078c08ff */
[----:B------:R-:W-:Y:S02]  /*2be80*/  LEA.HI.X.SX32 R13, R29, R0, 0x1, P6 ;  /* 0x000000001d0d7211 */ /* 0x000fe400030f0eff */
[C---:B0-----:R-:W-:Y:S01]  /*2be90*/  LEA R23, R19.reuse, R29, 0x3 ;  /* 0x0000001d13177211 */ /* 0x041fe200078e18ff */
[C---:B------:R-:W-:Y:S01]  /*2bea0*/  IMAD R24, R19.reuse, 0x8, R29 ;  /* 0x0000000813187824 */ /* 0x040fe200078e021d */
[----:B--2---:R-:W-:Y:S02]  /*2beb0*/  MOV R21, R11 ;  /* 0x0000000b00157202 */ /* 0x004fe40000000f00 */
[----:B------:R-:W0:Y:S04]  /*2bec0*/  LDS.128 R8, [R25+UR6+0x400] ;  /* 0x0004000619087984 */ /* 0x000e280008000c00 */
[----:B0-----:R-:W-:Y:S04]  /*2bed0*/  STL.64 [R1], R8 ;  /* 0x0000000801007387 */ /* 0x001fe80000100a00 */
[----:B------:R0:W-:Y:S02]  /*2bee0*/  STL.64 [R1+0x8], R10 ;  /* 0x0000080a01007387 */ /* 0x0001e40000100a00 */
[----:B0-----:R-:W-:-:S05]  /*2bef0*/  LEA R11, R19, R29, 0x3 ;  /* 0x0000001d130b7211 */ /* 0x001fca00078e18ff */
[----:B------:R-:W-:-:S05]  /*2bf00*/  IMAD R11, R19, 0x8, R11 ;  /* 0x00000008130b7824 */ /* 0x000fca00078e020b */
[----:B------:R-:W-:-:S04]  /*2bf10*/  LEA R11, R19, R11, 0x3 ;  /* 0x0000000b130b7211 */ /* 0x000fc800078e18ff */
[----:B------:R-:W-:-:S05]  /*2bf20*/  LEA R11, R19, R11, 0x3 ;  /* 0x0000000b130b7211 */ /* 0x000fca00078e18ff */
[----:B------:R-:W-:Y:S02]  /*2bf30*/  IMAD.MOV.U32 R27, RZ, RZ, R11 ;  /* 0x000000ffff1b7224 */ /* 0x000fe400078e000b */
[----:B------:R-:W0:Y:S04]  /*2bf40*/  LDS.128 R8, [R25+UR6+0xc00] ;  /* 0x000c000619087984 */ /* 0x000e280008000c00 */
[----:B------:R1:W-:Y:S04]  /*2bf50*/  STL [R1+0x156c], R4 ;  /* 0x00156c0401007387 */ /* 0x0003e80000100800 */
[----:B------:R2:W-:Y:S04]  /*2bf60*/  STL [R1+0x1568], R5 ;  /* 0x0015680501007387 */ /* 0x0005e80000100800 */
[----:B------:R-:W-:Y:S04]  /*2bf70*/  STL.64 [R1+0x14d0], R6 ;  /* 0x0014d00601007387 */ /* 0x000fe80000100a00 */
[----:B0-----:R-:W-:Y:S04]  /*2bf80*/  STL.64 [R1+0x1570], R8 ;  /* 0x0015700801007387 */ /* 0x001fe80000100a00 */
[----:B------:R0:W-:Y:S04]  /*2bf90*/  STL.64 [R1+0x14d8], R10 ;  /* 0x0014d80a01007387 */ /* 0x0001e80000100a00 */
[----:B-1----:R-:W3:Y:S04]  /*2bfa0*/  LDL.LU R4, [R1+0x24] ;  /* 0x0000240001047983 */ /* 0x002ee80000300800 */
[----:B--2---:R-:W2:Y:S01]  /*2bfb0*/  LDL.LU R5, [R1+0x28] ;  /* 0x0000280001057983 */ /* 0x004ea20000300800 */
[----:B0-----:R-:W-:-:S03]  /*2bfc0*/  MOV R10, R14 ;  /* 0x0000000e000a7202 */ /* 0x001fc60000000f00 */
[----:B------:R-:W-:Y:S01]  /*2bfd0*/  STL.64 [R1+0x80], R12 ;  /* 0x0000800c01007387 */ /* 0x000fe20000100a00 */
[----:B------:R-:W-:-:S03]  /*2bfe0*/  MOV R11, R15 ;  /* 0x0000000f000b7202 */ /* 0x000fc60000000f00 */
[----:B------:R-:W0:Y:S01]  /*2bff0*/  LDS.128 R12, [R25+UR6+0x1000] ;  /* 0x00100006190c7984 */ /* 0x000e220008000c00 */
[----:B------:R-:W-:-:S03]  /*2c000*/  IMAD.MOV.U32 R6, RZ, RZ, R3 ;  /* 0x000000ffff067224 */ /* 0x000fc600078e0003 */
[----:B------:R-:W4:Y:S04]  /*2c010*/  LDL.LU R29, [R1+0x3c] ;  /* 0x00003c00011d7983 */ /* 0x000f280000300800 */
[----:B------:R-:W4:Y:S04]  /*2c020*/  LDL.LU R28, [R1+0x34] ;  /* 0x00003400011c7983 */ /* 0x000f280000300800 */
[----:B------:R-:W4:Y:S04]  /*2c030*/  LDL.LU R3, [R1+0x2c] ;  /* 0x00002c0001037983 */ /* 0x000f280000300800 */
[----:B0-----:R0:W-:Y:S04]  /*2c040*/  STL.64 [R1+0x1560], R12 ;  /* 0x0015600c01007387 */ /* 0x0011e80000100a00 */
[----:B------:R-:W-:Y:S04]  /*2c050*/  STL.64 [R1+0x14c8], R14 ;  /* 0x0014c80e01007387 */ /* 0x000fe80000100a00 */
[----:B------:R-:W2:Y:S01]  /*2c060*/  LDL.LU R9, [R1+0x48] ;  /* 0x0000480001097983 */ /* 0x000ea20000300800 */
[----:B------:R-:W-:-:S02]  /*2c070*/  LEA R24, R19, R24, 0x3 ;  /* 0x0000001813187211 */ /* 0x000fc400078e18ff */
[----:B------:R-:W-:Y:S02]  /*2c080*/  LEA R8, P6, R16, R2, 0x1 ;  /* 0x0000000210087211 */ /* 0x000fe400078c08ff */
[----:B0-----:R-:W-:Y:S02]  /*2c090*/  MOV R12, R18 ;  /* 0x00000012000c7202 */ /* 0x001fe40000000f00 */
[----:B------:R-:W-:Y:S02]  /*2c0a0*/  MOV R13, R17 ;  /* 0x00000011000d7202 */ /* 0x000fe40000000f00 */
[----:B------:R-:W0:Y:S01]  /*2c0b0*/  LDS.128 R16, [R25+UR6+0x1400] ;  /* 0x0014000619107984 */ /* 0x000e220008000c00 */
[C---:B------:R-:W-:Y:S02]  /*2c0c0*/  LEA R20, P5, R23.reuse, R2, 0x1 ;  /* 0x0000000217147211 */ /* 0x040fe400078a08ff */
[----:B------:R-:W-:Y:S01]  /*2c0d0*/  MOV R7, R22 ;  /* 0x0000001600077202 */ /* 0x000fe20000000f00 */
[----:B0-----:R0:W-:Y:S02]  /*2c0e0*/  STL.64 [R1+0x14c0], R18 ;  /* 0x0014c01201007387 */ /* 0x0011e40000100a00 */
[----:B0-----:R-:W-:Y:S01]  /*2c0f0*/  IMAD.MOV.U32 R18, RZ, RZ, R21 ;  /* 0x000000ffff127224 */ /* 0x001fe200078e0015 */
[----:B------:R-:W-:Y:S01]  /*2c100*/  LEA.HI.X.SX32 R21, R23, R0, 0x1, P5 ;  /* 0x0000000017157211 */ /* 0x000fe200028f0eff */
[----:B------:R-:W4:Y:S04]  /*2c110*/  LDL.LU R19, [R1+0x21c] ;  /* 0x00021c0001137983 */ /* 0x000f280000300800 */
[----:B------:R-:W-:Y:S04]  /*2c120*/  STL.64 [R1+0x78], R20 ;  /* 0x0000781401007387 */ /* 0x000fe80000100a00 */
[----:B------:R-:W0:Y:S01]  /*2c130*/  LDS.128 R20, [R25+UR6+0x1800] ;  /* 0x0018000619147984 */ /* 0x000e220008000c00 */
[----:B------:R-:W-:-:S02]  /*2c140*/  LEA R26, P4, R24, R2, 0x1 ;  /* 0x00000002181a7211 */ /* 0x000fc400078808ff */
[----:B------:R-:W-:Y:S02]  /*2c150*/  LEA R14, P5, R27, R2, 0x1 ;  /* 0x000000021b0e7211 */ /* 0x000fe400078a08ff */
[----:B------:R-:W-:Y:S02]  /*2c160*/  MOV R15, R27 ;  /* 0x0000001b000f7202 */ /* 0x000fe40000000f00 */
[----:B------:R-:W-:Y:S01]  /*2c170*/  LEA.HI.X.SX32 R27, R24, R0, 0x1, P4 ;  /* 0x00000000181b7211 */ /* 0x000fe200020f0eff */
[----:B0-----:R0:W-:Y:S04]  /*2c180*/  STL.64 [R1+0x1558], R20 ;  /* 0x0015581401007387 */ /* 0x0011e80000100a00 */
[----:B------:R1:W-:Y:S04]  /*2c190*/  STL.64 [R1+0x14b8], R22 ;  /* 0x0014b81601007387 */ /* 0x0003e80000100a00 */
[----:B------:R-:W-:Y:S04]  /*2c1a0*/  STL.64 [R1+0x70], R26 ;  /* 0x0000701a01007387 */ /* 0x000fe80000100a00 */
[----:B------:R-:W1:Y:S01]  /*2c1b0*/  LDS.128 R24, [R25+UR6+0x1c00] ;  /* 0x001c000619187984 */ /* 0x000e620008000c00 */
[----:B0-----:R-:W-:Y:S01]  /*2c1c0*/  MOV R20, R12 ;  /* 0x0000000c00147202 */ /* 0x001fe20000000f00 */
[----:B------:R-:W-:Y:S01]  /*2c1d0*/  IMAD.MOV.U32 R21, RZ, RZ, R13 ;  /* 0x000000ffff157224 */ /* 0x000fe200078e000d */
[----:B------:R-:W-:Y:S01]  /*2c1e0*/  MOV R12, R10 ;  /* 0x0000000a000c7202 */ /* 0x000fe20000000f00 */
[----:B------:R-:W-:Y:S01]  /*2c1f0*/  IMAD.MOV.U32 R13, RZ, RZ, R11 ;  /* 0x000000ffff0d7224 */ /* 0x000fe200078e000b */
[----:B------:R-:W4:Y:S04]  /*2c200*/  LDL.LU R10, [R1+0x10] ;  /* 0x00001000010a7983 */ /* 0x000f280000300800 */
[----:B------:R-:W4:Y:S01]  /*2c210*/  LDL.LU R11, [R1] ;  /* 0x00000000010b7983 */ /* 0x000f220000300800 */
[----:B-1----:R-:W-:-:S02]  /*2c220*/  LEA R22, P4, R21, R2, 0x1 ;  /* 0x0000000215167211 */ /* 0x002fc400078808ff */
[----:B------:R-:W-:Y:S02]  /*2c230*/  MOV R23, R21 ;  /* 0x0000001500177202 */ /* 0x000fe40000000f00 */
[-C--:B------:R-:W-:Y:S02]  /*2c240*/  LEA.HI.X.SX32 R15, R15, R0.reuse, 0x1, P5 ;  /* 0x000000000f0f7211 */ /* 0x080fe400028f0eff */
[----:B------:R-:W-:Y:S01]  /*2c250*/  LEA.HI.X.SX32 R23, R23, R0, 0x1, P4 ;  /* 0x0000000017177211 */ /* 0x000fe200020f0eff */
[----:B------:R0:W-:Y:S02]  /*2c260*/  STL.64 [R1+0x14b0], R26 ;  /* 0x0014b01a01007387 */ /* 0x0001e40000100a00 */
[----:B0-----:R-:W-:-:S05]  /*2c270*/  MOV R27, R20 ;  /* 0x00000014001b7202 */ /* 0x001fca0000000f00 */
[----:B------:R-:W-:Y:S01]  /*2c280*/  IMAD.MOV.U32 R21, RZ, RZ, R27 ;  /* 0x000000ffff157224 */ /* 0x000fe200078e001b */
[----:B---3--:R-:W-:Y:S02]  /*2c290*/  LEA R26, P5, R4, R2, 0x1 ;  /* 0x00000002041a7211 */ /* 0x008fe400078a08ff */
[----:B--2---:R-:W-:Y:S02]  /*2c2a0*/  LEA.HI.X.SX32 R9, R9, R0, 0x1, P6 ;  /* 0x0000000009097211 */ /* 0x004fe400030f0eff */
[----:B------:R-:W-:-:S03]  /*2c2b0*/  LEA R20, P6, R27, R2, 0x1 ;  /* 0x000000021b147211 */ /* 0x000fc600078c08ff */
[----:B------:R0:W-:Y:S01]  /*2c2c0*/  STL.64 [R1+0x68], R8 ;  /* 0x0000680801007387 */ /* 0x0001e20000100a00 */
[-C--:B------:R-:W-:Y:S02]  /*2c2d0*/  LEA.HI.X.SX32 R21, R21, R0.reuse, 0x1, P6 ;  /* 0x0000000015157211 */ /* 0x080fe400030f0eff */
[----:B------:R-:W-:Y:S01]  /*2c2e0*/  LEA.HI.X.SX32 R27, R4, R0, 0x1, P5 ;  /* 0x00000000041b7211 */ /* 0x000fe200028f0eff */
[----:B0-----:R-:W2:Y:S04]  /*2c2f0*/  LDL.LU.64 R8, [R1+0x1570] ;  /* 0x0015700001087983 */ /* 0x001ea80000300a00 */
[----:B------:R0:W-:Y:S04]  /*2c300*/  STL.64 [R1+0x60], R14 ;  /* 0x0000600e01007387 */ /* 0x0001e80000100a00 */
[----:B0-----:R-:W3:Y:S04]  /*2c310*/  LDL.LU.64 R14, [R1+0x200] ;  /* 0x00020000010e7983 */ /* 0x001ee80000300a00 */
[----:B------:R0:W-:Y:S04]  /*2c320*/  STL.64 [R1+0x58], R22 ;  /* 0x0000581601007387 */ /* 0x0001e80000100a00 */
[----:B------:R4:W-:Y:S04]  /*2c330*/  STL.64 [R1+0x50], R20 ;  /* 0x0000501401007387 */ /* 0x0009e80000100a00 */
[----:B------:R-:W2:Y:S01]  /*2c340*/  LDL.LU R4, [R1+0x156c] ;  /* 0x00156c0001047983 */ /* 0x000ea20000300800 */
[----:B0-----:R-:W-:-:S03]  /*2c350*/  LEA R22, P4, R5, R2, 0x1 ;  /* 0x0000000205167211 */ /* 0x001fc600078808ff */
[----:B------:R0:W-:Y:S01]  /*2c360*/  STL.64 [R1+0x48], R26 ;  /* 0x0000481a01007387 */ /* 0x0001e20000100a00 */
[----:B------:R-:W-:Y:S02]  /*2c370*/  LEA.HI.X.SX32 R23, R5, R0, 0x1, P4 ;  /* 0x0000000005177211 */ /* 0x000fe400020f0eff */
[C---:B----4-:R-:W-:Y:S01]  /*2c380*/  LEA R20, P6, R29.reuse, R2, 0x1 ;  /* 0x000000021d147211 */ /* 0x050fe200078c08ff */
[----:B------:R-:W4:Y:S03]  /*2c390*/  LDL.LU R5, [R1+0x1568] ;  /* 0x0015680001057983 */ /* 0x000f260000300800 */
[----:B------:R-:W-:Y:S01]  /*2c3a0*/  LEA.HI.X.SX32 R21, R29, R0, 0x1, P6 ;  /* 0x000000001d157211 */ /* 0x000fe200030f0eff */
[----:B------:R1:W-:Y:S01]  /*2c3b0*/  STL.64 [R1+0x40], R22 ;  /* 0x0000401601007387 */ /* 0x0003e20000100a00 */
[----:B0-----:R-:W-:-:S03]  /*2c3c0*/  LEA R26, P5, R28, R2, 0x1 ;  /* 0x000000021c1a7211 */ /* 0x001fc600078a08ff */
[----:B------:R0:W-:Y:S01]  /*2c3d0*/  STL.64 [R1+0x38], R20 ;  /* 0x0000381401007387 */ /* 0x0001e20000100a00 */
[----:B------:R-:W-:Y:S02]  /*2c3e0*/  LEA.HI.X.SX32 R27, R28, R0, 0x1, P5 ;  /* 0x000000001c1b7211 */ /* 0x000fe400028f0eff */
[----:B-1----:R-:W-:-:S04]  /*2c3f0*/  LEA R22, P4, R3, R2, 0x1 ;  /* 0x0000000203167211 */ /* 0x002fc800078808ff */
[----:B------:R-:W-:Y:S02]  /*2c400*/  LEA.HI.X.SX32 R23, R3, R0, 0x1, P4 ;  /* 0x0000000003177211 */ /* 0x000fe400020f0eff */
[C---:B0-----:R-:W-:Y:S01]  /*2c410*/  LEA R20, P6, R6.reuse, R2, 0x1 ;  /* 0x0000000206147211 */ /* 0x041fe200078c08ff */
[----:B------:R-:W-:Y:S03]  /*2c420*/  STL.64 [R1+0x30], R26 ;  /* 0x0000301a01007387 */ /* 0x000fe60000100a00 */
[----:B------:R-:W-:Y:S01]  /*2c430*/  LEA.HI.X.SX32 R21, R6, R0, 0x1, P6 ;  /* 0x0000000006157211 */ /* 0x000fe200030f0eff */
[----:B------:R-:W-:Y:S01]  /*2c440*/  STL.64 [R1+0x28], R22 ;  /* 0x0000281601007387 */ /* 0x000fe20000100a00 */
[----:B------:R-:W-:-:S03]  /*2c450*/  FSETP.NEU.AND P6, PT, R7, RZ, PT ;  /* 0x000000ff0700720b */ /* 0x000fc60003fcd000 */
[----:B------:R-:W3:Y:S04]  /*2c460*/  LDL.LU R6, [R1+0x14] ;  /* 0x0000140001067983 */ /* 0x000ee80000300800 */
[----:B------:R-:W3:Y:S04]  /*2c470*/  LDL.LU R7, [R1+0x4] ;  /* 0x0000040001077983 */ /* 0x000ee80000300800 */
[----:B------:R-:W-:Y:S01]  /*2c480*/  STL.64 [R1+0x20], R20 ;  /* 0x0000201401007387 */ /* 0x000fe20000100a00 */
[CC--:B------:R-:W-:Y:S02]  /*2c490*/  LEA R28, P5, R18.reuse, R2.reuse, 0x1 ;  /* 0x00000002121c7211 */ /* 0x0c0fe400078a08ff */
[----:B------:R-:W-:Y:S01]  /*2c4a0*/  LEA R2, P4, R19, R2, 0x1 ;  /* 0x0000000213027211 */ /* 0x000fe200078808ff */
[----:B---3--:R0:W-:Y:S04]  /*2c4b0*/  STL.64 [R1+0x1520], R6 ;  /* 0x0015200601007387 */ /* 0x0081e80000100a00 */
[----:B0-----:R-:W3:Y:S01]  /*2c4c0*/  LDL.LU.64 R6, [R1+0x208] ;  /* 0x0002080001067983 */ /* 0x001ee20000300a00 */
[----:B------:R-:W-:-:S02]  /*2c4d0*/  LEA.HI.X.SX32 R29, R18, R0, 0x1, P5 ;  /* 0x00000000121d7211 */ /* 0x000fc400028f0eff */
[----:B------:R-:W-:Y:S01]  /*2c4e0*/  LEA.HI.X.SX32 R3, R19, R0, 0x1, P4 ;  /* 0x0000000013037211 */ /* 0x000fe200020f0eff */
[----:B------:R-:W4:Y:S04]  /*2c4f0*/  LDL.LU.64 R26, [R1+0x1e8] ;  /* 0x0001e800011a7983 */ /* 0x000f280000300a00 */
[----:B------:R-:W4:Y:S04]  /*2c500*/  LDL.LU.64 R20, [R1+0x1e0] ;  /* 0x0001e00001147983 */ /* 0x000f280000300a00 */
[----:B------:R-:W4:Y:S04]  /*2c510*/  LDL.LU.64 R22, [R1+0x1d8] ;  /* 0x0001d80001167983 */ /* 0x000f280000300a00 */
[----:B------:R0:W-:Y:S04]  /*2c520*/  STL.64 [R1+0x1450], R28 ;  /* 0x0014501c01007387 */ /* 0x0001e80000100a00 */
[----:B0-----:R-:W2:Y:S04]  /*2c530*/  LDL.LU.64 R28, [R1+0x1f8] ;  /* 0x0001f800011c7983 */ /* 0x001ea80000300a00 */
[----:B------:R-:W4:Y:S04]  /*2c540*/  LDL.LU.64 R18, [R1+0x1d0] ;  /* 0x0001d00001127983 */ /* 0x000f280000300a00 */
[----:B------:R-:W-:Y:S04]  /*2c550*/  STL.64 [R1+0x1458], R2 ;  /* 0x0014580201007387 */ /* 0x000fe80000100a00 */
[----:B---3--:R-:W-:Y:S04]  /*2c560*/  STG.E.U16 desc[UR10][R6.64], R10 ;  /* 0x0000000a06007986 */ /* 0x008fe8000c10150a */
[----:B------:R0:W-:Y:S04]  /*2c570*/  STG.E.U16 desc[UR10][R14.64], R11 ;  /* 0x0000000b0e007986 */ /* 0x0001e8000c10150a */
[----:B0-----:R-:W3:Y:S04]  /*2c580*/  LDL.LU.64 R14, [R1+0x1a8] ;  /* 0x0001a800010e7983 */ /* 0x001ee80000300a00 */
[----:B---3--:R0:W-:Y:S04]  /*2c590*/  STL.64 [R1+0x1538], R14 ;  /* 0x0015380e01007387 */ /* 0x0081e80000100a00 */
[----:B0-----:R-:W3:Y:S04]  /*2c5a0*/  LDL.LU.64 R14, [R1+0x1b0] ;  /* 0x0001b000010e7983 */ /* 0x001ee80000300a00 */
[----:B---3--:R0:W-:Y:S04]  /*2c5b0*/  STL.64 [R1+0x1540], R14 ;  /* 0x0015400e01007387 */ /* 0x0081e80000100a00 */
[----:B0-----:R-:W3:Y:S04]  /*2c5c0*/  LDL.LU.64 R14, [R1+0x1b8] ;  /* 0x0001b800010e7983 */ /* 0x001ee80000300a00 */
[----:B---3--:R0:W-:Y:S04]  /*2c5d0*/  STL.64 [R1+0x1548], R14 ;  /* 0x0015480e01007387 */ /* 0x0081e80000100a00 */
[----:B0-----:R-:W3:Y:S04]  /*2c5e0*/  LDL.LU.64 R14, [R1+0x1c0] ;  /* 0x0001c000010e7983 */ /* 0x001ee80000300a00 */
[----:B---3--:R0:W-:Y:S04]  /*2c5f0*/  STL.64 [R1+0x1550], R14 ;  /* 0x0015500e01007387 */ /* 0x0081e80000100a00 */
[----:B0-----:R-:W3:Y:S04]  /*2c600*/  LDL.LU.64 R14, [R1+0x1c8] ;  /* 0x0001c800010e7983 */ /* 0x001ee80000300a00 */
[----:B------:R-:W2:Y:S04]  /*2c610*/  LDL.LU.64 R6, [R1+0x190] ;  /* 0x0001900001067983 */ /* 0x000ea80000300a00 */
[----:B--2---:R0:W-:Y:S04]  /*2c620*/  STL.64 [R1+0x1528], R6 ;  /* 0x0015280601007387 */ /* 0x0041e80000100a00 */
[----:B0-----:R-:W2:Y:S04]  /*2c630*/  LDL.LU.64 R6, [R1+0x198] ;  /* 0x0001980001067983 */ /* 0x001ea80000300a00 */
[----:B--2---:R0:W-:Y:S04]  /*2c640*/  STL.64 [R1+0x1530], R6 ;  /* 0x0015300601007387 */ /* 0x0041e80000100a00 */
[----:B0-----:R-:W2:Y:S04]  /*2c650*/  LDL.LU.64 R6, [R1+0x1a0] ;  /* 0x0001a00001067983 */ /* 0x001ea80000300a00 */
[----:B------:R-:W4:Y:S04]  /*2c660*/  LDL.LU.64 R2, [R1+0x178] ;  /* 0x0001780001027983 */ /* 0x000f280000300a00 */
[----:B----4-:R0:W-:Y:S04]  /*2c670*/  STL.64 [R1+0x1510], R2 ;  /* 0x0015100201007387 */ /* 0x0101e80000100a00 */
[----:B0-----:R-:W4:Y:S04]  /*2c680*/  LDL.LU.64 R2, [R1+0x180] ;  /* 0x0001800001027983 */ /* 0x001f280000300a00 */
[----:B------:R-:W-:Y:S04]  /*2c690*/  STG.E.U16 desc[UR10][R28.64], R4 ;  /* 0x000000041c007986 */ /* 0x000fe8000c10150a */
[----:B------:R-:W-:Y:S04]  /*2c6a0*/  STG.E.U16 desc[UR10][R12.64], R8 ;  /* 0x000000080c007986 */ /* 0x000fe8000c10150a */
[----:B----4-:R0:W-:Y:S04]  /*2c6b0*/  STL.64 [R1+0x1518], R2 ;  /* 0x0015180201007387 */ /* 0x0101e80000100a00 */
[----:B0-----:R-:W4:Y:S04]  /*2c6c0*/  LDL.LU.64 R2, [R1+0x188] ;  /* 0x0001880001027983 */ /* 0x001f280000300a00 */
[----:B------:R-:W4:Y:S04]  /*2c6d0*/  LDL.LU.64 R28, [R1+0x170] ;  /* 0x00017000011c7983 */ /* 0x000f280000300a00 */
[----:B------:R-:W3:Y:S04]  /*2c6e0*/  LDL.LU.64 R12, [R1+0x1560] ;  /* 0x00156000010c7983 */ /* 0x000ee80000300a00 */
[----:B---3--:R0:W-:Y:S04]  /*2c6f0*/  STG.E.U16 desc[UR10][R26.64], R12 ;  /* 0x0000000c1a007986 */ /* 0x0081e8000c10150a */
[----:B------:R1:W-:Y:S04]  /*2c700*/  STG.E.U16 desc[UR10][R20.64], R16 ;  /* 0x0000001014007986 */ /* 0x0003e8000c10150a */
[----:B0-----:R-:W3:Y:S04]  /*2c710*/  LDL.LU.64 R26, [R1+0x168] ;  /* 0x00016800011a7983 */ /* 0x001ee80000300a00 */
[----:B-1----:R-:W2:Y:S01]  /*2c720*/  LDL.LU.64 R20, [R1+0x1558] ;  /* 0x0015580001147983 */ /* 0x002ea20000300a00 */
[----:B------:R-:W-:-:S02]  /*2c730*/  PRMT R4, R10, 0x7632, R4 ;  /* 0x000076320a047816 */ /* 0x000fc40000000004 */
[----:B------:R-:W-:Y:S01]  /*2c740*/  PRMT R0, R11, 0x7632, R0 ;  /* 0x000076320b007816 */ /* 0x000fe20000000000 */
[----:B--2---:R0:W-:Y:S04]  /*2c750*/  STG.E.U16 desc[UR10][R22.64], R20 ;  /* 0x0000001416007986 */ /* 0x0041e8000c10150a */
[----:B------:R1:W-:Y:S04]  /*2c760*/  STG.E.U16 desc[UR10][R18.64], R24 ;  /* 0x0000001812007986 */ /* 0x0003e8000c10150a */
[----:B------:R2:W-:Y:S04]  /*2c770*/  STG.E.U16 desc[UR10][R14.64], R4 ;  /* 0x000000040e007986 */ /* 0x0005e8000c10150a */
[----:B0-----:R-:W3:Y:S04]  /*2c780*/  LDL.LU.64 R22, [R1+0x160] ;  /* 0x0001600001167983 */ /* 0x001ee80000300a00 */
[----:B-1----:R-:W3:Y:S04]  /*2c790*/  LDL.LU.64 R18, [R1+0x158] ;  /* 0x0001580001127983 */ /* 0x002ee80000300a00 */
[----:B------:R-:W3:Y:S04]  /*2c7a0*/  LDL.LU.64 R10, [R1+0x150] ;  /* 0x00015000010a7983 */ /* 0x000ee80000300a00 */
[----:B--2---:R-:W2:Y:S01]  /*2c7b0*/  LDL.LU.64 R14, [R1+0x1550] ;  /* 0x00155000010e7983 */ /* 0x004ea20000300a00 */
[----:B------:R-:W-:-:S03]  /*2c7c0*/  PRMT R4, R4, 0x7632, R4 ;  /* 0x0000763204047816 */ /* 0x000fc60000000004 */
[----:B--2---:R0:W-:Y:S04]  /*2c7d0*/  STG.E.U16 desc[UR10][R14.64], R0 ;  /* 0x000000000e007986 */ /* 0x0041e8000c10150a */
[----:B0-----:R-:W2:Y:S01]  /*2c7e0*/  LDL.LU.64 R14, [R1+0x1548] ;  /* 0x00154800010e7983 */ /* 0x001ea20000300a00 */
[----:B------:R-:W-:-:S03]  /*2c7f0*/  PRMT R8, R8, 0x7632, R8 ;  /* 0x0000763208087816 */ /* 0x000fc60000000008 */
[----:B--2---:R0:W-:Y:S04]  /*2c800*/  STG.E.U16 desc[UR10][R14.64], R4 ;  /* 0x000000040e007986 */ /* 0x0041e8000c10150a */
[----:B0-----:R-:W2:Y:S01]  /*2c810*/  LDL.LU.64 R14, [R1+0x1540] ;  /* 0x00154000010e7983 */ /* 0x001ea20000300a00 */
[----:B------:R-:W-:Y:S02]  /*2c820*/  PRMT R12, R12, 0x7632, R12 ;  /* 0x000076320c0c7816 */ /* 0x000fe4000000000c */
[----:B------:R-:W-:Y:S01]  /*2c830*/  PRMT R16, R16, 0x7632, R16 ;  /* 0x0000763210107816 */ /* 0x000fe20000000010 */
[----:B--2---:R0:W-:Y:S04]  /*2c840*/  STG.E.U16 desc[UR10][R14.64], R8 ;  /* 0x000000080e007986 */ /* 0x0041e8000c10150a */
[----:B0-----:R-:W2:Y:S01]  /*2c850*/  LDL.LU.64 R14, [R1+0x1538] ;  /* 0x00153800010e7983 */ /* 0x001ea20000300a00 */
[----:B------:R-:W-:-:S03]  /*2c860*/  PRMT R20, R20, 0x7632, R20 ;  /* 0x0000763214147816 */ /* 0x000fc60000000014 */
[----:B--2---:R0:W-:Y:S04]  /*2c870*/  STG.E.U16 desc[UR10][R14.64], R12 ;  /* 0x0000000c0e007986 */ /* 0x0041e8000c10150a */
[----:B------:R1:W-:Y:S04]  /*2c880*/  STG.E.U16 desc[UR10][R6.64], R16 ;  /* 0x0000001006007986 */ /* 0x0003e8000c10150a */
[----:B0-----:R-:W2:Y:S04]  /*2c890*/  LDL.LU.64 R14, [R1+0x148] ;  /* 0x00014800010e7983 */ /* 0x001ea80000300a00 */
[----:B-1----:R-:W4:Y:S01]  /*2c8a0*/  LDL.LU.64 R6, [R1+0x1530] ;  /* 0x0015300001067983 */ /* 0x002f220000300a00 */
[----:B------:R-:W-:-:S03]  /*2c8b0*/  PRMT R24, R24, 0x7632, R24 ;  /* 0x0000763218187816 */ /* 0x000fc60000000018 */
[----:B----4-:R0:W-:Y:S04]  /*2c8c0*/  STG.E.U16 desc[UR10][R6.64], R20 ;  /* 0x0000001406007986 */ /* 0x0101e8000c10150a */
[----:B0-----:R-:W4:Y:S04]  /*2c8d0*/  LDL.LU.64 R6, [R1+0x1528] ;  /* 0x0015280001067983 */ /* 0x001f280000300a00 */
[----:B----4-:R0:W-:Y:S04]  /*2c8e0*/  STG.E.U16 desc[UR10][R6.64], R24 ;  /* 0x0000001806007986 */ /* 0x0101e8000c10150a */
[----:B0-----:R-:W4:Y:S04]  /*2c8f0*/  LDL.LU.64 R6, [R1+0x1520] ;  /* 0x0015200001067983 */ /* 0x001f280000300a00 */
[----:B----4-:R0:W-:Y:S04]  /*2c900*/  STG.E.U16 desc[UR10][R2.64], R6 ;  /* 0x0000000602007986 */ /* 0x0101e8000c10150a */
[----:B0-----:R-:W4:Y:S04]  /*2c910*/  LDL.LU.64 R2, [R1+0x1518] ;  /* 0x0015180001027983 */ /* 0x001f280000300a00 */
[----:B----4-:R0:W-:Y:S04]  /*2c920*/  STG.E.U16 desc[UR10][R2.64], R7 ;  /* 0x0000000702007986 */ /* 0x0101e8000c10150a */
[----:B0-----:R-:W4:Y:S04]  /*2c930*/  LDL.LU.64 R2, [R1+0x1510] ;  /* 0x0015100001027983 */ /* 0x001f280000300a00 */
[----:B------:R-:W2:Y:S04]  /*2c940*/  LDL.LU R20, [R1+0x8] ;  /* 0x0000080001147983 */ /* 0x000ea80000300800 */
[----:B------:R-:W-:Y:S04]  /*2c950*/  STL.64 [R1+0x1508], R8 ;  /* 0x0015080801007387 */ /* 0x000fe80000100a00 */
[----:B----4-:R-:W-:Y:S04]  /*2c960*/  STG.E.U16 desc[UR10][R2.64], R5 ;  /* 0x0000000502007986 */ /* 0x010fe8000c10150a */
[----:B------:R0:W-:Y:S04]  /*2c970*/  STG.E.U16 desc[UR10][R28.64], R9 ;  /* 0x000000091c007986 */ /* 0x0001e8000c10150a */
[----:B---3--:R-:W-:Y:S04]  /*2c980*/  STG.E.U16 desc[UR10][R26.64], R13 ;  /* 0x0000000d1a007986 */ /* 0x008fe8000c10150a */
[----:B------:R-:W-:Y:S04]  /*2c990*/  STG.E.U16 desc[UR10][R22.64], R17 ;  /* 0x0000001116007986 */ /* 0x000fe8000c10150a */
[----:B0-----:R-:W3:Y:S04]  /*2c9a0*/  LDL.LU.64 R8, [R1+0x140] ;  /* 0x0001400001087983 */ /* 0x001ee80000300a00 */
[----:B------:R0:W-:Y:S04]  /*2c9b0*/  STL.64 [R1+0x1500], R12 ;  /* 0x0015000c01007387 */ /* 0x0001e80000100a00 */
[----:B------:R-:W-:Y:S04]  /*2c9c0*/  STG.E.U16 desc[UR10][R18.64], R21 ;  /* 0x0000001512007986 */ /* 0x000fe8000c10150a */
[----:B------:R-:W-:Y:S04]  /*2c9d0*/  STG.E.U16 desc[UR10][R10.64], R25 ;  /* 0x000000190a007986 */ /* 0x000fe8000c10150a */
[----:B0-----:R-:W4:Y:S04]  /*2c9e0*/  LDL.LU.64 R12, [R1+0x138] ;  /* 0x00013800010c7983 */ /* 0x001f280000300a00 */
[----:B------:R0:W-:Y:S04]  /*2c9f0*/  STL [R1+0x14f8], R17 ;  /* 0x0014f81101007387 */ /* 0x0001e80000100800 */
[----:B0-----:R-:W4:Y:S04]  /*2ca00*/  LDL.LU.64 R16, [R1+0x130] ;  /* 0x0001300001107983 */ /* 0x001f280000300a00 */
[----:B------:R-:W2:Y:S04]  /*2ca10*/  LDL.LU.64 R10, [R1+0x108] ;  /* 0x00010800010a7983 */ /* 0x000ea80000300a00 */
[----:B--2---:R0:W-:Y:S04]  /*2ca20*/  STL.64 [R1+0x14e0], R10 ;  /* 0x0014e00a01007387 */ /* 0x0041e80000100a00 */
[----:B0-----:R-:W2:Y:S01]  /*2ca30*/  LDL.LU.64 R10, [R1+0x110] ;  /* 0x00011000010a7983 */ /* 0x001ea20000300a00 */
[----:B------:R-:W-:-:S03]  /*2ca40*/  PRMT R4, R6, 0x7632, R4 ;  /* 0x0000763206047816 */ /* 0x000fc60000000004 */
[----:B--2---:R0:W-:Y:S04]  /*2ca50*/  STL.64 [R1+0x14e8], R10 ;  /* 0x0014e80a01007387 */ /* 0x0041e80000100a00 */
[----:B0-----:R-:W2:Y:S01]  /*2ca60*/  LDL.LU.64 R10, [R1+0x118] ;  /* 0x00011800010a7983 */ /* 0x001ea20000300a00 */
[----:B------:R-:W-:-:S03]  /*2ca70*/  PRMT R0, R7, 0x7632, R0 ;  /* 0x0000763207007816 */ /* 0x000fc60000000000 */
[----:B------:R-:W-:Y:S04]  /*2ca80*/  STG.E.U16 desc[UR10][R14.64], R4 ;  /* 0x000000040e007986 */ /* 0x000fe8000c10150a */
[----:B---3--:R-:W-:Y:S04]  /*2ca90*/  STG.E.U16 desc[UR10][R8.64], R0 ;  /* 0x0000000008007986 */ /* 0x008fe8000c10150a */
[----:B--2---:R0:W-:Y:S04]  /*2caa0*/  STL.64 [R1+0x14f0], R10 ;  /* 0x0014f00a01007387 */ /* 0x0041e80000100a00 */
[----:B0-----:R-:W2:Y:S04]  /*2cab0*/  LDL.LU.64 R10, [R1+0x120] ;  /* 0x00012000010a7983 */ /* 0x001ea80000300a00 */
[----:B------:R-:W3:Y:S04]  /*2cac0*/  LDL.LU.64 R6, [R1+0x100] ;  /* 0x0001000001067983 */ /* 0x000ee80000300a00 */
[----:B------:R-:W3:Y:S04]  /*2cad0*/  LDL.LU.64 R2, [R1+0xf8] ;  /* 0x0000f80001027983 */ /* 0x000ee80000300a00 */
[----:B------:R-:W3:Y:S04]  /*2cae0*/  LDL.LU.64 R14, [R1+0xf0] ;  /* 0x0000f000010e7983 */ /* 0x000ee80000300a00 */
[----:B------:R-:W3:Y:S04]  /*2caf0*/  LDL.LU.64 R18, [R1+0xe8] ;  /* 0x0000e80001127983 */ /* 0x000ee80000300a00 */
[----:B------:R-:W3:Y:S04]  /*2cb00*/  LDL.LU.64 R22, [R1+0xe0] ;  /* 0x0000e00001167983 */ /* 0x000ee80000300a00 */
[----:B------:R-:W3:Y:S04]  /*2cb10*/  LDL.LU.64 R26, [R1+0xd8] ;  /* 0x0000d800011a7983 */ /* 0x000ee80000300a00 */
[----:B------:R-:W3:Y:S04]  /*2cb20*/  LDL.LU.64 R28, [R1+0xc8] ;  /* 0x0000c800011c7983 */ /* 0x000ee80000300a00 */
[----:B------:R-:W2:Y:S01]  /*2cb30*/  LDL.LU.64 R8, [R1+0x1508] ;  /* 0x0015080001087983 */ /* 0x000ea20000300a00 */
[----:B------:R-:W-:-:S05]  /*2cb40*/  PRMT R5, R5, 0x7632, R5 ;  /* 0x0000763205057816 */ /* 0x000fca0000000005 */
[----:B----4-:R0:W-:Y:S04]  /*2cb50*/  STG.E.U16 desc[UR10][R12.64], R5 ;  /* 0x000000050c007986 */ /* 0x0101e8000c10150a */
[----:B0-----:R-:W4:Y:S01]  /*2cb60*/  LDL.LU.64 R12, [R1+0x1500] ;  /* 0x00150000010c7983 */ /* 0x001f220000300a00 */
[----:B--2---:R-:W-:-:S05]  /*2cb70*/  PRMT R9, R9, 0x7632, R9 ;  /* 0x0000763209097816 */ /* 0x004fca0000000009 */
[----:B------:R0:W-:Y:S04]  /*2cb80*/  STG.E.U16 desc[UR10][R16.64], R9 ;  /* 0x0000000910007986 */ /* 0x0001e8000c10150a */
[----:B0-----:R-:W2:Y:S04]  /*2cb90*/  LDL.LU R17, [R1+0x14f8] ;  /* 0x0014f80001117983 */ /* 0x001ea80000300800 */
[----:B------:R0:W-:Y:S04]  /*2cba0*/  STL.64 [R1+0x1490], R8 ;  /* 0x0014900801007387 */ /* 0x0001e80000100a00 */
[----:B0-----:R-:W3:Y:S01]  /*2cbb0*/  LDL.LU.64 R8, [R1+0x128] ;  /* 0x0001280001087983 */ /* 0x001ee20000300a00 */
[----:B----4-:R-:W-:-:S03]  /*2cbc0*/  PRMT R13, R13, 0x7632, R13 ;  /* 0x000076320d0d7816 */ /* 0x010fc6000000000d */
[----:B------:R-:W-:Y:S04]  /*2cbd0*/  STL [R1+0x14a0], R12 ;  /* 0x0014a00c01007387 */ /* 0x000fe80000100800 */
[----:B---3--:R0:W-:Y:S04]  /*2cbe0*/  STG.E.U16 desc[UR10][R8.64], R13 ;  /* 0x0000000d08007986 */ /* 0x0081e8000c10150a */
[----:B0-----:R-:W3:Y:S01]  /*2cbf0*/  LDL.LU.64 R12, [R1+0xb0] ;  /* 0x0000b000010c7983 */ /* 0x001ee20000300a00 */
[----:B--2---:R-:W-:-:S05]  /*2cc00*/  PRMT R17, R17, 0x7632, R17 ;  /* 0x0000763211117816 */ /* 0x004fca0000000011 */
[----:B------:R-:W-:Y:S04]  /*2cc10*/  STG.E.U16 desc[UR10][R10.64], R17 ;  /* 0x000000110a007986 */ /* 0x000fe8000c10150a */
[----:B---3--:R0:W-:Y:S04]  /*2cc20*/  STL.64 [R1+0x14a8], R12 ;  /* 0x0014a80c01007387 */ /* 0x0081e80000100a00 */
[----:B0-----:R-:W2:Y:S04]  /*2cc30*/  LDL.LU.64 R12, [R1+0xc0] ;  /* 0x0000c000010c7983 */ /* 0x001ea80000300a00 */
[----:B------:R-:W3:Y:S04]  /*2cc40*/  LDL.LU.64 R8, [R1+0xa8] ;  /* 0x0000a80001087983 */ /* 0x000ee80000300a00 */
[----:B------:R-:W4:Y:S01]  /*2cc50*/  LDL.LU.64 R10, [R1+0x14f0] ;  /* 0x0014f000010a7983 */ /* 0x000f220000300a00 */
[----:B------:R-:W-:-:S03]  /*2cc60*/  PRMT R21, R21, 0x7632, R21 ;  /* 0x0000763215157816 */ /* 0x000fc60000000015 */
[----:B------:R-:W3:Y:S04]  /*2cc70*/  LDL.LU.64 R16, [R1+0xb8] ;  /* 0x0000b80001107983 */ /* 0x000ee80000300a00 */
[----:B----4-:R0:W-:Y:S04]  /*2cc80*/  STG.E.U16 desc[UR10][R10.64], R21 ;  /* 0x000000150a007986 */ /* 0x0101e8000c10150a */
[----:B0-----:R-:W4:Y:S01]  /*2cc90*/  LDL.LU.64 R10, [R1+0x14e8] ;  /* 0x0014e800010a7983 */ /* 0x001f220000300a00 */
[----:B------:R-:W-:-:S03]  /*2cca0*/  PRMT R25, R25, 0x7632, R25 ;  /* 0x0000763219197816 */ /* 0x000fc60000000019 */
[----:B------:R-:W2:Y:S04]  /*2ccb0*/  LDL.LU R21, [R1+0x18] ;  /* 0x0000180001157983 */ /* 0x000ea80000300800 */
[----:B----4-:R0:W-:Y:S04]  /*2ccc0*/  STG.E.U16 desc[UR10][R10.64], R25 ;  /* 0x000000190a007986 */ /* 0x0101e8000c10150a */
[----:B0-----:R-:W2:Y:S04]  /*2ccd0*/  LDL.LU.64 R10, [R1+0x14e0] ;  /* 0x0014e000010a7983 */ /* 0x001ea80000300a00 */
[----:B------:R-:W4:Y:S04]  /*2cce0*/  LDL.LU.64 R24, [R1+0xd0] ;  /* 0x0000d00001187983 */ /* 0x000f280000300a00 */
[----:B--2---:R0:W-:Y:S04]  /*2ccf0*/  STG.E.U16 desc[UR10][R10.64], R21 ;  /* 0x000000150a007986 */ /* 0x0041e8000c10150a */
[----:B------:R1:W-:Y:S04]  /*2cd00*/  STG.E.U16 desc[UR10][R6.64], R20 ;  /* 0x0000001406007986 */ /* 0x0003e8000c10150a */
[----:B0-----:R-:W2:Y:S04]  /*2cd10*/  LDL.LU.64 R10, [R1+0x14d8] ;  /* 0x0014d800010a7983 */ /* 0x001ea80000300a00 */
[----:B-1----:R-:W3:Y:S04]  /*2cd20*/  LDL.LU.64 R6, [R1+0x14d0] ;  /* 0x0014d00001067983 */ /* 0x002ee80000300a00 */
[----:B---3--:R0:W-:Y:S04]  /*2cd30*/  STG.E.U16 desc[UR10][R2.64], R6 ;  /* 0x0000000602007986 */ /* 0x0081e8000c10150a */
[----:B--2---:R1:W-:Y:S04]  /*2cd40*/  STG.E.U16 desc[UR10][R14.64], R10 ;  /* 0x0000000a0e007986 */ /* 0x0043e8000c10150a */
[----:B0-----:R-:W2:Y:S04]  /*2cd50*/  LDL.LU.64 R2, [R1+0x98] ;  /* 0x0000980001027983 */ /* 0x001ea80000300a00 */
[----:B-1----:R-:W3:Y:S04]  /*2cd60*/  LDL.LU.64 R14, [R1+0x14c8] ;  /* 0x0014c800010e7983 */ /* 0x002ee80000300a00 */
[----:B---3--:R0:W-:Y:S04]  /*2cd70*/  STG.E.U16 desc[UR10][R18.64], R14 ;  /* 0x0000000e12007986 */ /* 0x0081e8000c10150a */
[----:B0-----:R-:W3:Y:S04]  /*2cd80*/  LDL.LU.64 R18, [R1+0x14c0] ;  /* 0x0014c00001127983 */ /* 0x001ee80000300a00 */
[----:B---3--:R0:W-:Y:S04]  /*2cd90*/  STG.E.U16 desc[UR10][R22.64], R18 ;  /* 0x0000001216007986 */ /* 0x0081e8000c10150a */
[----:B0-----:R-:W3:Y:S01]  /*2cda0*/  LDL.LU.64 R22, [R1+0x14b8] ;  /* 0x0014b80001167983 */ /* 0x001ee20000300a00 */
[----:B------:R-:W-:-:S03]  /*2cdb0*/  PRMT R4, R21, 0x7632, R4 ;  /* 0x0000763215047816 */ /* 0x000fc60000000004 */
[----:B---3--:R0:W-:Y:S04]  /*2cdc0*/  STG.E.U16 desc[UR10][R26.64], R22 ;  /* 0x000000161a007986 */ /* 0x0081e8000c10150a */
[----:B0-----:R-:W4:Y:S01]  /*2cdd0*/  LDL.LU.64 R26, [R1+0x14b0] ;  /* 0x0014b000011a7983 */ /* 0x001f220000300a00 */
[----:B------:R-:W-:-:S03]  /*2cde0*/  PRMT R0, R20, 0x7632, R0 ;  /* 0x0000763214007816 */ /* 0x000fc60000000000 */
[----:B----4-:R-:W-:Y:S04]  /*2cdf0*/  STG.E.U16 desc[UR10][R24.64], R26 ;  /* 0x0000001a18007986 */ /* 0x010fe8000c10150a */
[----:B------:R0:W-:Y:S04]  /*2ce00*/  STG.E.U16 desc[UR10][R28.64], R4 ;  /* 0x000000041c007986 */ /* 0x0001e8000c10150a */
[----:B------:R-:W-:Y:S04]  /*2ce10*/  STG.E.U16 desc[UR10][R12.64], R0 ;  /* 0x000000000c007986 */ /* 0x000fe8000c10150a */
[----:B0-----:R-:W3:Y:S04]  /*2ce20*/  LDL.LU.64 R28, [R1+0x90] ;  /* 0x00009000011c7983 */ /* 0x001ee80000300a00 */
[----:B------:R-:W4:Y:S04]  /*2ce30*/  LDL.LU.64 R24, [R1+0x88] ;  /* 0x0000880001187983 */ /* 0x000f280000300a00 */
[----:B------:R-:W4:Y:S04]  /*2ce40*/  LDL.LU R20, [R1+0x1c] ;  /* 0x00001c0001147983 */ /* 0x000f280000300800 */
[----:B------:R0:W-:Y:S04]  /*2ce50*/  STL.64 [R1+0x1480], R4 ;  /* 0x0014800401007387 */ /* 0x0001e80000100a00 */
[----:B0-----:R-:W2:Y:S04]  /*2ce60*/  LDL.LU.64 R4, [R1+0xa0] ;  /* 0x0000a00001047983 */ /* 0x001ea80000300a00 */
[----:B------:R-:W3:Y:S01]  /*2ce70*/  LDL.LU.64 R12, [R1+0x14a8] ;  /* 0x0014a800010c7983 */ /* 0x000ee20000300a00 */
[----:B------:R-:W-:-:S02]  /*2ce80*/  PRMT R6, R6, 0x7632, R6 ;  /* 0x0000763206067816 */ /* 0x000fc40000000006 */
[----:B------:R-:W-:Y:S02]  /*2ce90*/  PRMT R10, R10, 0x7632, R10 ;  /* 0x000076320a0a7816 */ /* 0x000fe4000000000a */
[----:B------:R-:W-:Y:S01]  /*2cea0*/  PRMT R14, R14, 0x7632, R14 ;  /* 0x000076320e0e7816 */ /* 0x000fe2000000000e */
[----:B------:R-:W-:Y:S01]  /*2ceb0*/  STG.E.U16 desc[UR10][R16.64], R6 ;  /* 0x0000000610007986 */ /* 0x000fe2000c10150a */
[----:B------:R-:W-:-:S03]  /*2cec0*/  PRMT R18, R18, 0x7632, R18 ;  /* 0x0000763212127816 */ /* 0x000fc60000000012 */
[----:B------:R0:W-:Y:S04]  /*2ced0*/  STL.64 [R1+0x1498], R6 ;  /* 0x0014980601007387 */ /* 0x0001e80000100a00 */
[----:B0-----:R-:W4:Y:S04]  /*2cee0*/  LDL.LU.64 R6, [R1+0x80] ;  /* 0x0000800001067983 */ /* 0x001f280000300a00 */
[----:B------:R-:W4:Y:S04]  /*2cef0*/  LDL.LU R16, [R1+0xc] ;  /* 0x00000c0001107983 */ /* 0x000f280000300800 */
[----:B---3--:R0:W-:Y:S04]  /*2cf00*/  STG.E.U16 desc[UR10][R12.64], R10 ;  /* 0x0000000a0c007986 */ /* 0x0081e8000c10150a */
[----:B------:R1:W-:Y:S04]  /*2cf10*/  STG.E.U16 desc[UR10][R8.64], R14 ;  /* 0x0000000e08007986 */ /* 0x0003e8000c10150a */
[----:B--2---:R2:W-:Y:S04]  /*2cf20*/  STG.E.U16 desc[UR10][R4.64], R18 ;  /* 0x0000001204007986 */ /* 0x0045e8000c10150a */
[----:B0-----:R-:W3:Y:S04]  /*2cf30*/  LDL.LU R12, [R1+0x14a0] ;  /* 0x0014a000010c7983 */ /* 0x001ee80000300800 */
[----:B-1----:R-:W3:Y:S04]  /*2cf40*/  LDL.LU.64 R8, [R1+0x78] ;  /* 0x0000780001087983 */ /* 0x002ee80000300a00 */
[----:B--2---:R-:W2:Y:S01]  /*2cf50*/  LDL.LU.64 R4, [R1+0x68] ;  /* 0x0000680001047983 */ /* 0x004ea20000300a00 */
[----:B------:R-:W-:-:S05]  /*2cf60*/  PRMT R22, R22, 0x7632, R22 ;  /* 0x0000763216167816 */ /* 0x000fca0000000016 */
[----:B------:R-:W-:Y:S04]  /*2cf70*/  STG.E.U16 desc[UR10][R2.64], R22 ;  /* 0x0000001602007986 */ /* 0x000fe8000c10150a */
[----:B--2---:R0:W-:Y:S04]  /*2cf80*/  STL.64 [R1+0x1488], R4 ;  /* 0x0014880401007387 */ /* 0x0041e80000100a00 */
[----:B0-----:R-:W2:Y:S04]  /*2cf90*/  LDL.LU.64 R4, [R1+0x70] ;  /* 0x0000700001047983 */ /* 0x001ea80000300a00 */
[----:B------:R0:W-:Y:S04]  /*2cfa0*/  STL [R1+0x1478], R23 ;  /* 0x0014781701007387 */ /* 0x0001e80000100800 */
[----:B0-----:R-:W2:Y:S04]  /*2cfb0*/  LDL.LU.64 R22, [R1+0x60] ;  /* 0x0000600001167983 */ /* 0x001ea80000300a00 */
[----:B------:R-:W4:Y:S04]  /*2cfc0*/  LDL.LU.64 R2, [R1+0x40] ;  /* 0x0000400001027983 */ /* 0x000f280000300a00 */
[----:B----4-:R0:W-:Y:S04]  /*2cfd0*/  STL.64 [R1+0x1460], R2 ;  /* 0x0014600201007387 */ /* 0x0101e80000100a00 */
[----:B0-----:R-:W4:Y:S01]  /*2cfe0*/  LDL.LU.64 R2, [R1+0x48] ;  /* 0x0000480001027983 */ /* 0x001f220000300a00 */
[----:B------:R-:W-:-:S03]  /*2cff0*/  PRMT R26, R26, 0x7632, R26 ;  /* 0x000076321a1a7816 */ /* 0x000fc6000000001a */
[----:B----4-:R0:W-:Y:S04]  /*2d000*/  STL.64 [R1+0x1468], R2 ;  /* 0x0014680201007387 */ /* 0x0101e80000100a00 */
[----:B0-----:R-:W4:Y:S04]  /*2d010*/  LDL.LU.64 R2, [R1+0x50] ;  /* 0x0000500001027983 */ /* 0x001f280000300a00 */
[----:B------:R-:W-:Y:S04]  /*2d020*/  STG.E.U16 desc[UR10][R28.64], R26 ;  /* 0x0000001a1c007986 */ /* 0x000fe8000c10150a */
[----:B------:R-:W-:Y:S04]  /*2d030*/  STG.E.U16 desc[UR10][R24.64], R20 ;  /* 0x0000001418007986 */ /* 0x000fe8000c10150a */
[----:B------:R-:W-:Y:S04]  /*2d040*/  STG.E.U16 desc[UR10][R6.64], R16 ;  /* 0x0000001006007986 */ /* 0x000fe8000c10150a */
[----:B----4-:R0:W-:Y:S04]  /*2d050*/  STL.64 [R1+0x1470], R2 ;  /* 0x0014700201007387 */ /* 0x0101e80000100a00 */
[----:B0-----:R-:W4:Y:S04]  /*2d060*/  LDL.LU.64 R2, [R1+0x58] ;  /* 0x0000580001027983 */ /* 0x001f280000300a00 */
[----:B------:R-:W4:Y:S04]  /*2d070*/  LDL.LU.64 R28, [R1+0x38] ;  /* 0x00003800011c7983 */ /* 0x000f280000300a00 */
[----:B------:R-:W4:Y:S04]  /*2d080*/  LDL.LU R14, [R1+0x230] ;  /* 0x00023000010e7983 */ /* 0x000f280000300800 */
[----:B------:R-:W4:Y:S04]  /*2d090*/  LDL.LU R13, [R1+0x22c] ;  /* 0x00022c00010d7983 */ /* 0x000f280000300800 */
[----:B------:R-:W4:Y:S04]  /*2d0a0*/  LDL.LU R18, [R1+0x228] ;  /* 0x0002280001127983 */ /* 0x000f280000300800 */
[----:B------:R-:W4:Y:S04]  /*2d0b0*/  LDL.LU R25, [R1+0x224] ;  /* 0x0002240001197983 */ /* 0x000f280000300800 */
[----:B------:R-:W4:Y:S04]  /*2d0c0*/  LDL.LU R21, [R1+0x2cc] ;  /* 0x0002cc0001157983 */ /* 0x000f280000300800 */
[----:B------:R-:W2:Y:S01]  /*2d0d0*/  LDL.LU.64 R6, [R1+0x1498] ;  /* 0x0014980001067983 */ /* 0x000ea20000300a00 */
[----:B------:R-:W-:-:S03]  /*2d0e0*/  PRMT R10, R16, 0x7632, R10 ;  /* 0x00007632100a7816 */ /* 0x000fc6000000000a */
[----:B------:R-:W4:Y:S01]  /*2d0f0*/  LDL.LU R17, [R1+0x2c4] ;  /* 0x0002c40001117983 */ /* 0x000f220000300800 */
[----:B---3--:R-:W-:-:S03]  /*2d100*/  PRMT R12, R20, 0x7632, R12 ;  /* 0x00007632140c7816 */ /* 0x008fc6000000000c */
[----:B------:R-:W3:Y:S04]  /*2d110*/  LDL.LU R24, [R1+0x2bc] ;  /* 0x0002bc0001187983 */ /* 0x000ee80000300800 */
[----:B------:R-:W3:Y:S04]  /*2d120*/  LDL.LU R16, [R1+0x2b8] ;  /* 0x0002b80001107983 */ /* 0x000ee80000300800 */
[----:B------:R-:W3:Y:S04]  /*2d130*/  LDL.LU R20, [R1+0x144c] ;  /* 0x00144c0001147983 */ /* 0x000ee80000300800 */
[----:B--2---:R0:W-:Y:S04]  /*2d140*/  STG.E.U16 desc[UR10][R8.64], R7 ;  /* 0x0000000708007986 */ /* 0x0041e8000c10150a */
[----:B------:R1:W-:Y:S04]  /*2d150*/  STG.E.U16 desc[UR10][R4.64], R11 ;  /* 0x0000000b04007986 */ /* 0x0003e8000c10150a */
[----:B0-----:R-:W2:Y:S04]  /*2d160*/  LDL.LU.64 R8, [R1+0x1490] ;  /* 0x0014900001087983 */ /* 0x001ea80000300a00 */
[----:B-1----:R-:W4:Y:S04]  /*2d170*/  LDL.LU.64 R4, [R1+0x1488] ;  /* 0x0014880001047983 */ /* 0x002f280000300a00 */
[----:B----4-:R0:W-:Y:S04]  /*2d180*/  STG.E.U16 desc[UR10][R4.64], R15 ;  /* 0x0000000f04007986 */ /* 0x0101e8000c10150a */
[----:B------:R1:W-:Y:S04]  /*2d190*/  STG.E.U16 desc[UR10][R22.64], R19 ;  /* 0x0000001316007986 */ /* 0x0003e8000c10150a */
[----:B0-----:R-:W4:Y:S04]  /*2d1a0*/  LDL.LU.64 R4, [R1+0x1480] ;  /* 0x0014800001047983 */ /* 0x001f280000300a00 */
[----:B-1----:R-:W3:Y:S04]  /*2d1b0*/  LDL.LU R23, [R1+0x1478] ;  /* 0x0014780001177983 */ /* 0x002ee80000300800 */
[----:B---3--:R0:W-:Y:S04]  /*2d1c0*/  STG.E.U16 desc[UR10][R2.64], R23 ;  /* 0x0000001702007986 */ /* 0x0081e8000c10150a */
[----:B0-----:R-:W3:Y:S01]  /*2d1d0*/  LDL.LU.64 R2, [R1+0x1470] ;  /* 0x0014700001027983 */ /* 0x001ee20000300a00 */
[----:B------:R-:W-:-:S03]  /*2d1e0*/  PRMT R0, R23, 0x7632, R0 ;  /* 0x0000763217007816 */ /* 0x000fc60000000000 */
[----:B------:R-:W2:Y:S04]  /*2d1f0*/  LDL.LU.64 R22, [R1+0x20] ;  /* 0x0000200001167983 */ /* 0x000ea80000300a00 */
[----:B---3--:R0:W-:Y:S04]  /*2d200*/  STG.E.U16 desc[UR10][R2.64], R27 ;  /* 0x0000001b02007986 */ /* 0x0081e8000c10150a */
[----:B0-----:R-:W3:Y:S01]  /*2d210*/  LDL.LU.64 R2, [R1+0x1468] ;  /* 0x0014680001027983 */ /* 0x001ee20000300a00 */
[----:B----4-:R-:W-:-:S03]  /*2d220*/  PRMT R4, R27, 0x7632, R4 ;  /* 0x000076321b047816 */ /* 0x010fc60000000004 */
[----:B------:R-:W4:Y:S04]  /*2d230*/  LDL.LU.64 R26, [R1+0x28] ;  /* 0x00002800011a7983 */ /* 0x000f280000300a00 */
[----:B---3--:R0:W-:Y:S04]  /*2d240*/  STG.E.U16 desc[UR10][R2.64], R12 ;  /* 0x0000000c02007986 */ /* 0x0081e8000c10150a */
[----:B0-----:R-:W3:Y:S01]  /*2d250*/  LDL.LU.64 R2, [R1+0x1460] ;  /* 0x0014600001027983 */ /* 0x001ee20000300a00 */
[----:B--2---:R-:W-:Y:S02]  /*2d260*/  PRMT R9, R11, 0x7632, R9 ;  /* 0x000076320b097816 */ /* 0x004fe40000000009 */
[----:B------:R-:W-:Y:S01]  /*2d270*/  PRMT R6, R7, 0x7632, R6 ;  /* 0x0000763207067816 */ /* 0x000fe20000000006 */
[----:B---3--:R0:W-:Y:S04]  /*2d280*/  STG.E.U16 desc[UR10][R2.64], R10 ;  /* 0x0000000a02007986 */ /* 0x0081e8000c10150a */
[----:B0-----:R-:W2:Y:S04]  /*2d290*/  LDL.LU.64 R2, [R1+0x1458] ;  /* 0x0014580001027983 */ /* 0x001ea80000300a00 */
[----:B------:R-:W3:Y:S04]  /*2d2a0*/  LDL.LU.64 R10, [R1+0x30] ;  /* 0x00003000010a7983 */ /* 0x000ee80000300a00 */
[----:B------:R0:W-:Y:S04]  /*2d2b0*/  STG.E.U16 desc[UR10][R28.64], R6 ;  /* 0x000000061c007986 */ /* 0x0001e8000c10150a */
[----:B0-----:R-:W2:Y:S01]  /*2d2c0*/  LDL.LU.64 R28, [R1+0x1450] ;  /* 0x00145000011c7983 */ /* 0x001ea20000300a00 */
[----:B------:R-:W-:Y:S01]  /*2d2d0*/  FSEL R12, R25, -INF , P6 ;  /* 0xff800000190c7808 */ /* 0x000fe20003000000 */
[----:B------:R-:W0:Y:S01]  /*2d2e0*/  LDC.64 R6, c[0x0][0x230] ;  /* 0x00008c00ff067b82 */ /* 0x000e220000000a00 */
[----:B------:R-:W-:-:S02]  /*2d2f0*/  PRMT R8, R15, 0x7632, R8 ;  /* 0x000076320f087816 */ /* 0x000fc40000000008 */
[----:B------:R-:W-:Y:S02]  /*2d300*/  PRMT R5, R19, 0x7632, R5 ;  /* 0x0000763213057816 */ /* 0x000fe40000000005 */
[----:B------:R-:W-:Y:S02]  /*2d310*/  FSEL R14, R14, -INF , P3 ;  /* 0xff8000000e0e7808 */ /* 0x000fe40001800000 */
[----:B------:R-:W-:Y:S01]  /*2d320*/  FSEL R13, R13, -INF , P2 ;  /* 0xff8000000d0d7808 */ /* 0x000fe20001000000 */
[----:B------:R-:W-:-:S04]  /*2d330*/  UIMAD UR4, UR7, UR4, URZ ;  /* 0x00000004070472a4 */ /* 0x000fc8000f8e023f */
[----:B------:R-:W-:Y:S02]  /*2d340*/  USHF.L.U32 UR7, UR4, 0x2, URZ ;  /* 0x0000000204077899 */ /* 0x000fe4000800063f */
[----:B------:R-:W-:Y:S01]  /*2d350*/  UIMAD.WIDE UR4, UR4, 0x4, URZ ;  /* 0x00000004040478a5 */ /* 0x000fe2000f8e023f */
[----:B---3--:R1:W-:Y:S02]  /*2d360*/  STG.E.U16 desc[UR10][R10.64], R9 ;  /* 0x000000090a007986 */ /* 0x0083e4000c10150a */
[----:B-1----:R-:W-:-:S05]  /*2d370*/  FSEL R11, R18, -INF , P1 ;  /* 0xff800000120b7808 */ /* 0x002fca0000800000 */
[----:B------:R-:W-:Y:S01]  /*2d380*/  FFMA R10, R11, 0.69314718246459960938, R24 ;  /* 0x3f3172180b0a7823 */ /* 0x000fe20000000018 */
[----:B------:R-:W-:Y:S02]  /*2d390*/  FFMA R11, R12, 0.69314718246459960938, R16 ;  /* 0x3f3172180c0b7823 */ /* 0x000fe40000000010 */
[----:B------:R-:W1:Y:S01]  /*2d3a0*/  S2R R16, SR_TID.X ;  /* 0x0000000000107919 */ /* 0x000e620000002100 */
[----:B----4-:R3:W-:Y:S04]  /*2d3b0*/  STG.E.U16 desc[UR10][R26.64], R8 ;  /* 0x000000081a007986 */ /* 0x0107e8000c10150a */
[----:B------:R4:W-:Y:S04]  /*2d3c0*/  STG.E.U16 desc[UR10][R22.64], R5 ;  /* 0x0000000516007986 */ /* 0x0009e8000c10150a */
[----:B--2---:R2:W-:Y:S04]  /*2d3d0*/  STG.E.U16 desc[UR10][R28.64], R0 ;  /* 0x000000001c007986 */ /* 0x0045e8000c10150a */
[----:B------:R0:W-:Y:S01]  /*2d3e0*/  STG.E.U16 desc[UR10][R2.64], R4 ;  /* 0x0000000402007986 */ /* 0x0001e2000c10150a */
[----:B---3--:R-:W-:Y:S01]  /*2d3f0*/  FFMA R8, R14, 0.69314718246459960938, R21 ;  /* 0x3f3172180e087823 */ /* 0x008fe20000000015 */
[----:B------:R-:W-:Y:S01]  /*2d400*/  FFMA R9, R13, 0.69314718246459960938, R17 ;  /* 0x3f3172180d097823 */ /* 0x000fe20000000011 */
[----:B-1----:R-:W-:-:S04]  /*2d410*/  SHF.L.U32 R16, R16, 0x2, RZ ;  /* 0x0000000210107819 */ /* 0x002fc800000006ff */
[----:B------:R-:W-:Y:S01]  /*2d420*/  LOP3.LUT R16, R16, 0x70, RZ, 0xc0, !PT ;  /* 0x0000007010107812 */ /* 0x000fe200078ec0ff */
[----:B------:R-:W-:Y:S01]  /*2d430*/  BAR.SYNC.DEFER_BLOCKING 0x0 ;  /* 0x0000000000007b1d */ /* 0x000fe20000010000 */
[C---:B----4-:R-:W-:Y:S01]  /*2d440*/  SHF.L.U32 R5, R20.reuse, 0x2, RZ ;  /* 0x0000000214057819 */ /* 0x050fe200000006ff */
[----:B--2---:R-:W-:-:S04]  /*2d450*/  IMAD.HI R0, R20, 0x4, RZ ;  /* 0x0000000414007827 */ /* 0x004fc800078e02ff */
[----:B------:R1:W-:Y:S02]  /*2d460*/  STS.128 [R16+UR6], R8 ;  /* 0x0000000810007988 */ /* 0x0003e40008000c06 */
[----:B------:R-:W-:Y:S01]  /*2d470*/  BAR.SYNC.DEFER_BLOCKING 0x0 ;  /* 0x0000000000007b1d */ /* 0x000fe20000010000 */
[----:B0-----:R-:W-:-:S04]  /*2d480*/  IADD3 R6, P1, P2, R5, UR7, R6 ;  /* 0x0000000705067c10 */ /* 0x001fc8000fa3e006 */
[----:B------:R-:W-:Y:S01]  /*2d490*/  IADD3.X R7, R0, UR5, R7, P1, P2 ;  /* 0x0000000500077c10 */ /* 0x000fe20008fe4407 */
[----:B------:R-:W-:Y:S08]  /*2d4a0*/  @P0 EXIT ;  /* 0x000000000000094d */ /* 0x000ff00003800000 */
[----:B-1----:R-:W2:Y:S04]  /*2d4b0*/  LDL.LU R16, [R1+0x234] ;  /* 0x0002340001107983 */ /* 0x002ea80000300800 */
[----:B--2---:R-:W0:Y:S04]  /*2d4c0*/  LDS R3, [R16] ;  /* 0x0000000010037984 */ /* 0x004e280000000800 */
[----:B0-----:R-:W-:Y:S01]  /*2d4d0*/  STG.E desc[UR10][R6.64], R3 ;  /* 0x0000000306007986 */ /* 0x001fe2000c10190a */
[----:B------:R-:W-:Y:S05]  /*2d4e0*/  EXIT ;  /* 0x000000000000794d */ /* 0x000fea0003800000 */
.L_x_2:
[----:B------:R-:W-:-:S00]  /*2d4f0*/  BRA `(.L_x_2) ;  /* 0xfffffffc00fc7947 */ /* 0x000fc0000383ffff */
[----:B------:R-:W-:-:S00]  /*2d500*/  NOP ;  /* 0x0000000000007918 */ /* 0x000fc00000000000 */
[----:B------:R-:W-:-:S00]  /*2d510*/  NOP ;  /* 0x0000000000007918 */ /* 0x000fc00000000000 */
[----:B------:R-:W-:-:S00]  /*2d520*/  NOP ;  /* 0x0000000000007918 */ /* 0x000fc00000000000 */
[----:B------:R-:W-:-:S00]  /*2d530*/  NOP ;  /* 0x0000000000007918 */ /* 0x000fc00000000000 */
[----:B------:R-:W-:-:S00]  /*2d540*/  NOP ;  /* 0x0000000000007918 */ /* 0x000fc00000000000 */
[----:B------:R-:W-:-:S00]  /*2d550*/  NOP ;  /* 0x0000000000007918 */ /* 0x000fc00000000000 */
[----:B------:R-:W-:-:S00]  /*2d560*/  NOP ;  /* 0x0000000000007918 */ /* 0x000fc00000000000 */
[----:B------:R-:W-:-:S00]  /*2d570*/  NOP ;  /* 0x0000000000007918 */ /* 0x000fc00000000000 */
.L_x_3:


//--------------------- .nv.global.init           --------------------------
	.section	.nv.global.init,"aw",@progbits
.nv.global.init:
	.type		_$_str,@object
	.size		_$_str,(.L_0 - _$_str)
_$_str:
        /*0000*/ 	.byte	0x5f, 0x5f, 0x43, 0x55, 0x44, 0x41, 0x5f, 0x46, 0x54, 0x5a, 0x00
.L_0:


//--------------------- .nv.shared.attn_fwd       --------------------------
	.section	.nv.shared.attn_fwd,"aw",@nobits
	.sectionflags	@""
	.align	16
	.zero		1024


//--------------------- .nv.shared.reserved.0     --------------------------
	.section	.nv.shared.reserved.0,"aw",@nobits
	.weak		__nv_reservedSMEM_offset_0_alias
	.size		__nv_reservedSMEM_offset_0_alias, 0, 0
	.other		__nv_reservedSMEM_offset_0_alias,@"STO_CUDA_RESERVED_SHARED STV_DEFAULT"
__nv_reservedSMEM_offset_0_alias:
	.zero		0


//--------------------- .nv.constant0.attn_fwd    --------------------------
	.section	.nv.constant0.attn_fwd,"a",@progbits
	.sectionflags	@""
	.align	4
.nv.constant0.attn_fwd:
	.zero		664


//--------------------- SYMBOLS --------------------------

	.type		.nv.reservedSmem.offset0,@object
	.size		.nv.reservedSmem.offset0,0x4
